	.target	sm_90a

	.elftype	@"ET_EXEC"


//--------------------- .note.nv.tkinfo           --------------------------
	.section	.note.nv.tkinfo,"",@"SHT_NOTE"
	.sectionflags	@"SHF_NOTE_NV_TKINFO"
	.tkinfo
        /*0018*/ 	.word	0x00000002
        /*0030*/ 	.string	""
        /*0030*/ 	.string	"ptxas"
        /*0030*/ 	.string	"Cuda compilation tools, release 13.0, V13.0.88"
        /*0030*/ 	.string	"Build cuda_13.0.r13.0/compiler.36424714_0"
        /*0030*/ 	.string	"-arch sm_90a -m 64 "



//--------------------- .note.nv.cuinfo           --------------------------
	.section	.note.nv.cuinfo,"",@"SHT_NOTE"
	.sectionflags	@"SHF_NOTE_NV_CUINFO"
        /*0018*/ 	.short	0x0002
        /*001a*/ 	.short	0x005a
        /*001c*/ 	.short	0x0082
	.zero		2


//--------------------- .nv.info                  --------------------------
	.section	.nv.info,"",@"SHT_CUDA_INFO"
	.align	4


	//----- nvinfo : EIATTR_REGCOUNT
	.align		4
        /*0000*/ 	.byte	0x04, 0x2f
        /*0002*/ 	.short	(.L_16 - .L_15)
	.align		4
.L_15:
        /*0004*/ 	.word	index@(_ZN7cutlass13device_kernelINS_4fmha6kernel28FmhaKernelTmaWarpSpecializedINS1_10collective33FmhaBwdMainloopTmaWarpSpecializedINS_6half_tEfN4cute5tupleIJNS7_1CILi128EEESA_NS9_ILi256EEEEEENS4_16FusionBwdAdapterINS4_13DefaultFusionEEEJEEENS4_17FmhaBwdEpilogueKVIS6_fNS8_IJNS9_ILi64EEESB_SA_EEEEENS2_23TileSchedulerBwdAdapterINS2_23IndividualTileSchedulerEEEJEEEEEvNT_6ParamsE)
        /*0008*/ 	.word	0x000000a8


	//----- nvinfo : EIATTR_FRAME_SIZE
	.align		4
.L_16:
        /*000c*/ 	.byte	0x04, 0x11
        /*000e*/ 	.short	(.L_18 - .L_17)
	.align		4
.L_17:
        /*0010*/ 	.word	index@(_ZN7cutlass13device_kernelINS_4fmha6kernel28FmhaKernelTmaWarpSpecializedINS1_10collective33FmhaBwdMainloopTmaWarpSpecializedINS_6half_tEfN4cute5tupleIJNS7_1CILi128EEESA_NS9_ILi256EEEEEENS4_16FusionBwdAdapterINS4_13DefaultFusionEEEJEEENS4_17FmhaBwdEpilogueKVIS6_fNS8_IJNS9_ILi64EEESB_SA_EEEEENS2_23TileSchedulerBwdAdapterINS2_23IndividualTileSchedulerEEEJEEEEEvNT_6ParamsE)
        /*0014*/ 	.word	0x00001090


	//----- nvinfo : EIATTR_MIN_STACK_SIZE
	.align		4
.L_18:
        /*0018*/ 	.byte	0x04, 0x12
        /*001a*/ 	.short	(.L_20 - .L_19)
	.align		4
.L_19:
        /*001c*/ 	.word	index@(_ZN7cutlass13device_kernelINS_4fmha6kernel28FmhaKernelTmaWarpSpecializedINS1_10collective33FmhaBwdMainloopTmaWarpSpecializedINS_6half_tEfN4cute5tupleIJNS7_1CILi128EEESA_NS9_ILi256EEEEEENS4_16FusionBwdAdapterINS4_13DefaultFusionEEEJEEENS4_17FmhaBwdEpilogueKVIS6_fNS8_IJNS9_ILi64EEESB_SA_EEEEENS2_23TileSchedulerBwdAdapterINS2_23IndividualTileSchedulerEEEJEEEEEvNT_6ParamsE)
        /*0020*/ 	.word	0x00001090
.L_20:


//--------------------- .nv.compat                --------------------------
	.section	.nv.compat,"",@"SHT_CUDA_COMPAT_INFO"
	.align	4
        /*0000*/ 	.byte	0x02, 0x09, 0x01, 0x00, 0x02, 0x02, 0x04, 0x00, 0x02, 0x05, 0x05, 0x00, 0x03, 0x07, 0x01, 0x01
        /*0010*/ 	.byte	0x02, 0x03, 0x01, 0x00, 0x02, 0x06, 0x01, 0x00, 0x04, 0x0b, 0x08, 0x00, 0x00, 0x00, 0x00, 0x00
        /*0020*/ 	.byte	0x00, 0x00, 0x00, 0x00


//--------------------- .nv.info._ZN7cutlass13device_kernelINS_4fmha6kernel28FmhaKernelTmaWarpSpecializedINS1_10collective33FmhaBwdMainloopTmaWarpSpecializedINS_6half_tEfN4cute5tupleIJNS7_1CILi128EEESA_NS9_ILi256EEEEEENS4_16FusionBwdAdapterINS4_13DefaultFusionEEEJEEENS4_17FmhaBwdEpilogueKVIS6_fNS8_IJNS9_ILi64EEESB_SA_EEEEENS2_23TileSchedulerBwdAdapterINS2_23IndividualTileSchedulerEEEJEEEEEvNT_6ParamsE --------------------------
	.section	.nv.info._ZN7cutlass13device_kernelINS_4fmha6kernel28FmhaKernelTmaWarpSpecializedINS1_10collective33FmhaBwdMainloopTmaWarpSpecializedINS_6half_tEfN4cute5tupleIJNS7_1CILi128EEESA_NS9_ILi256EEEEEENS4_16FusionBwdAdapterINS4_13DefaultFusionEEEJEEENS4_17FmhaBwdEpilogueKVIS6_fNS8_IJNS9_ILi64EEESB_SA_EEEEENS2_23TileSchedulerBwdAdapterINS2_23IndividualTileSchedulerEEEJEEEEEvNT_6ParamsE,"",@"SHT_CUDA_INFO"
	.sectionflags	@""
	.align	4


	//----- nvinfo : EIATTR_CUDA_API_VERSION
	.align		4
        /*0000*/ 	.byte	0x04, 0x37
        /*0002*/ 	.short	(.L_22 - .L_21)
.L_21:
        /*0004*/ 	.word	0x00000082


	//----- nvinfo : EIATTR_KPARAM_INFO
	.align		4
.L_22:
        /*0008*/ 	.byte	0x04, 0x17
        /*000a*/ 	.short	(.L_24 - .L_23)
.L_23:
        /*000c*/ 	.word	0x00000000
        /*0010*/ 	.short	0x0000
        /*0012*/ 	.short	0x0070
        /*0014*/ 	.byte	0x00, 0xf0, 0x01, 0x3a


	//----- nvinfo : EIATTR_SPARSE_MMA_MASK
	.align		4
.L_24:
        /*0018*/ 	.byte	0x03, 0x50
        /*001a*/ 	.short	0x0000


	//----- nvinfo : EIATTR_MAXREG_COUNT
	.align		4
        /*001c*/ 	.byte	0x03, 0x1b
        /*001e*/ 	.short	0x00a8


	//----- nvinfo : EIATTR_NUM_BARRIERS
	.align		4
        /*0020*/ 	.byte	0x02, 0x4c
        /*0022*/ 	.byte	0x02
	.zero		1


	//----- nvinfo : EIATTR_EXTERNS
	.align		4
        /*0024*/ 	.byte	0x04, 0x0f
        /*0026*/ 	.short	(.L_26 - .L_25)


	//   ....[0]....
	.align		4
.L_25:
        /*0028*/ 	.word	index@(__assertfail)


	//----- nvinfo : EIATTR_ANNOTATIONS
	.align		4
.L_26:
        /*002c*/ 	.byte	0x04, 0x55
        /*002e*/ 	.short	(.L_28 - .L_27)


	//   ....[0]....
.L_27:
        /*0030*/ 	.word	0x00000001
        /*0034*/ 	.byte	0x10, 0x0f, 0x00, 0x00, 0x01, 0x00, 0x00, 0x00, 0x40, 0x0f, 0x00, 0x00, 0x01, 0x00, 0x00, 0x00
        /* <DEDUP_REMOVED lines=1331> */
        /*5374*/ 	.byte	0x30, 0xe3, 0x01, 0x00


	//----- nvinfo : EIATTR_MERCURY_ISA_VERSION
	.align		4
.L_28:
        /*5378*/ 	.byte	0x03, 0x5f
        /*537a*/ 	.short	0x0101


	//----- nvinfo : EIATTR_INT_WARP_WIDE_INSTR_OFFSETS
	.align		4
        /*537c*/ 	.byte	0x04, 0x31
        /*537e*/ 	.short	(.L_30 - .L_29)


	//   ....[0]....
.L_29:
        /*5380*/ 	.word	0x000007e0


	//   ....[1]....
        /*5384*/ 	.word	0x000007f0


	//   ....[2]....
        /*5388*/ 	.word	0x00000800


	//   ....[3]....
        /*538c*/ 	.word	0x00000810


	//   ....[4]....
        /*5390*/ 	.word	0x00000820


	//----- nvinfo : EIATTR_COOP_GROUP_MASK_REGIDS
	.align		4
.L_30:
        /*5394*/ 	.byte	0x04, 0x29
        /*5396*/ 	.short	(.L_32 - .L_31)


	//   ....[0]....
.L_31:
        /*5398*/ 	.word	0xffffffff


	//   ....[1]....
        /*539c*/ 	.word	0xffffffff


	//   ....[2]....
        /*53a0*/ 	.word	0xffffffff


	//   ....[3]....
        /*53a4*/ 	.word	0xffffffff


	//   ....[4]....
        /*53a8*/ 	.word	0xffffffff


	//   ....[5]....
        /*53ac*/ 	.word	0xffffffff


	//----- nvinfo : EIATTR_COOP_GROUP_INSTR_OFFSETS
	.align		4
.L_32:
        /*53b0*/ 	.byte	0x04, 0x28
        /*53b2*/ 	.short	(.L_34 - .L_33)


	//   ....[0]....
.L_33:
        /*53b4*/ 	.word	0x00000060


	//   ....[1]....
        /*53b8*/ 	.word	0x00000090


	//   ....[2]....
        /*53bc*/ 	.word	0x00000250


	//   ....[3]....
        /*53c0*/ 	.word	0x00000480


	//   ....[4]....
        /*53c4*/ 	.word	0x00000620


	//   ....[5]....
        /*53c8*/ 	.word	0x00000780


	//----- nvinfo : EIATTR_REG_RECONFIG
	.align		4
.L_34:
        /*53cc*/ 	.byte	0x01, 0x54
	.zero		2


	//----- nvinfo : EIATTR_SYSCALL_OFFSETS
	.align		4
        /*53d0*/ 	.byte	0x04, 0x46
        /*53d2*/ 	.short	(.L_36 - .L_35)


	//   ....[0]....
.L_35:
        /*53d4*/ 	.word	0x00017dc0


	//   ....[1]....
        /*53d8*/ 	.word	0x00017f10


	//   ....[2]....
        /*53dc*/ 	.word	0x000199b0


	//   ....[3]....
        /*53e0*/ 	.word	0x00019ae0


	//----- nvinfo : EIATTR_MBARRIER_INSTR_OFFSETS
	.align		4
.L_36:
        /*53e4*/ 	.byte	0x04, 0x39
        /*53e6*/ 	.short	(.L_38 - .L_37)


	//   ....[0]....
.L_37:
        /*53e8*/ 	.word	0x000003f0
        /*53ec*/ 	.word	0x000000ff
        /*53f0*/ 	.word	0x000a8840
        /*53f4*/ 	.short	0x0100
        /*53f6*/ 	.byte	0x0a
	.zero		1


	//   ....[1]....
        /*53f8*/ 	.word	0x00000400
        /*53fc*/ 	.word	0x000000ff
        /*5400*/ 	.word	0x000a8860
        /*5404*/ 	.short	0x0100
        /*5406*/ 	.byte	0x0a
	.zero		1


	//   ....[2]....
        /*5408*/ 	.word	0x00000410
        /*540c*/ 	.word	0x000000ff
        /*5410*/ 	.word	0x000a8848
        /*5414*/ 	.short	0x0100
        /*5416*/ 	.byte	0x0a
	.zero		1


	//   ....[3]....
        /*5418*/ 	.word	0x00000420
        /*541c*/ 	.word	0x000000ff
        /*5420*/ 	.word	0x000a8868
        /*5424*/ 	.short	0x0100
        /*5426*/ 	.byte	0x0a
	.zero		1


	//   ....[4]....
        /*5428*/ 	.word	0x00000430
        /*542c*/ 	.word	0x000000ff
        /*5430*/ 	.word	0x000a8850
        /*5434*/ 	.short	0x0100
        /*5436*/ 	.byte	0x0a
	.zero		1


	//   ....[5]....
        /*5438*/ 	.word	0x00000440
        /*543c*/ 	.word	0x000000ff
        /*5440*/ 	.word	0x000a8870
        /*5444*/ 	.short	0x0100
        /*5446*/ 	.byte	0x0a
	.zero		1


	//   ....[6]....
        /*5448*/ 	.word	0x00000450
        /*544c*/ 	.word	0x000000ff
        /*5450*/ 	.word	0x000a8858
        /*5454*/ 	.short	0x0100
        /*5456*/ 	.byte	0x0a
	.zero		1


	//   ....[7]....
        /*5458*/ 	.word	0x00000460
        /*545c*/ 	.word	0x000000ff
        /*5460*/ 	.word	0x000a8878
        /*5464*/ 	.short	0x0100
        /*5466*/ 	.byte	0x0a
	.zero		1


	//   ....[8]....
        /*5468*/ 	.word	0x00000590
        /*546c*/ 	.word	0x000000ff
        /*5470*/ 	.word	0x000a8800
        /*5474*/ 	.short	0x0100
        /*5476*/ 	.byte	0x0a
	.zero		1


	//   ....[9]....
        /*5478*/ 	.word	0x000005a0
        /*547c*/ 	.word	0x000000ff
        /*5480*/ 	.word	0x000a8820
        /*5484*/ 	.short	0x0100
        /*5486*/ 	.byte	0x0a
	.zero		1


	//   ....[10]....
        /*5488*/ 	.word	0x000005b0
        /*548c*/ 	.word	0x000000ff
        /*5490*/ 	.word	0x000a8808
        /*5494*/ 	.short	0x0100
        /*5496*/ 	.byte	0x0a
	.zero		1


	//   ....[11]....
        /*5498*/ 	.word	0x000005c0
        /*549c*/ 	.word	0x000000ff
        /*54a0*/ 	.word	0x000a8828
        /*54a4*/ 	.short	0x0100
        /*54a6*/ 	.byte	0x0a
	.zero		1


	//   ....[12]....
        /*54a8*/ 	.word	0x000005d0
        /*54ac*/ 	.word	0x000000ff
        /*54b0*/ 	.word	0x000a8810
        /*54b4*/ 	.short	0x0100
        /*54b6*/ 	.byte	0x0a
	.zero		1


	//   ....[13]....
        /*54b8*/ 	.word	0x000005e0
        /*54bc*/ 	.word	0x000000ff
        /*54c0*/ 	.word	0x000a8830
        /*54c4*/ 	.short	0x0100
        /*54c6*/ 	.byte	0x0a
	.zero		1


	//   ....[14]....
        /*54c8*/ 	.word	0x000005f0
        /*54cc*/ 	.word	0x000000ff
        /*54d0*/ 	.word	0x000a8818
        /*54d4*/ 	.short	0x0100
        /*54d6*/ 	.byte	0x0a
	.zero		1


	//   ....[15]....
        /*54d8*/ 	.word	0x00000600
        /*54dc*/ 	.word	0x000000ff
        /*54e0*/ 	.word	0x000a8838
        /*54e4*/ 	.short	0x0100
        /*54e6*/ 	.byte	0x0a
	.zero		1


	//   ....[16]....
        /*54e8*/ 	.word	0x00000730
        /*54ec*/ 	.word	0x000000ff
        /*54f0*/ 	.word	0x000a8880
        /*54f4*/ 	.short	0x0100
        /*54f6*/ 	.byte	0x0a
	.zero		1


	//   ....[17]....
        /*54f8*/ 	.word	0x00000740
        /*54fc*/ 	.word	0x000000ff
        /*5500*/ 	.word	0x000a8890
        /*5504*/ 	.short	0x0100
        /*5506*/ 	.byte	0x0a
	.zero		1


	//   ....[18]....
        /*5508*/ 	.word	0x00000750
        /*550c*/ 	.word	0x000000ff
        /*5510*/ 	.word	0x000a8888
        /*5514*/ 	.short	0x0100
        /*5516*/ 	.byte	0x0a
	.zero		1


	//   ....[19]....
        /*5518*/ 	.word	0x00000760
        /*551c*/ 	.word	0x000000ff
        /*5520*/ 	.word	0x000a8898
        /*5524*/ 	.short	0x0100
        /*5526*/ 	.byte	0x0a
	.zero		1


	//   ....[20]....
        /*5528*/ 	.word	0x000008c0
        /*552c*/ 	.word	0x000000ff
        /*5530*/ 	.word	0x000a88a0
        /*5534*/ 	.short	0x0100
        /*5536*/ 	.byte	0x08
	.zero		1


	//   ....[21]....
        /*5538*/ 	.word	0x000008d0
        /*553c*/ 	.word	0x000000ff
        /*5540*/ 	.word	0x000a88a8
        /*5544*/ 	.short	0x0100
        /*5546*/ 	.byte	0x08
	.zero		1


	//   ....[22]....
        /*5548*/ 	.word	0x000008e0
        /*554c*/ 	.word	0x000000ff
        /*5550*/ 	.word	0x000a88b0
        /*5554*/ 	.short	0x0100
        /*5556*/ 	.byte	0x08
	.zero		1


	//   ....[23]....
        /*5558*/ 	.word	0x000008f0
        /*555c*/ 	.word	0x000000ff
        /*5560*/ 	.word	0x000a88b8
        /*5564*/ 	.short	0x0100
        /*5566*/ 	.byte	0x08
	.zero		1


	//   ....[24]....
        /*5568*/ 	.word	0x000009f0
        /*556c*/ 	.word	0x000000ff
        /*5570*/ 	.word	0x000a88d0
        /*5574*/ 	.short	0x0100
        /*5576*/ 	.byte	0x0a
	.zero		1


	//   ....[25]....
        /*5578*/ 	.word	0x00000a00
        /*557c*/ 	.word	0x000000ff
        /*5580*/ 	.word	0x000a88f0
        /*5584*/ 	.short	0x0100
        /*5586*/ 	.byte	0x0a
	.zero		1


	//   ....[26]....
        /*5588*/ 	.word	0x00000a10
        /*558c*/ 	.word	0x000000ff
        /*5590*/ 	.word	0x000a88d8
        /*5594*/ 	.short	0x0100
        /*5596*/ 	.byte	0x0a
	.zero		1


	//   ....[27]....
        /*5598*/ 	.word	0x00000a20
        /*559c*/ 	.word	0x000000ff
        /*55a0*/ 	.word	0x000a88f8
        /*55a4*/ 	.short	0x0100
        /*55a6*/ 	.byte	0x0a
	.zero		1


	//   ....[28]....
        /*55a8*/ 	.word	0x00000a30
        /*55ac*/ 	.word	0x000000ff
        /*55b0*/ 	.word	0x000a88e0
        /*55b4*/ 	.short	0x0100
        /*55b6*/ 	.byte	0x0a
	.zero		1


	//   ....[29]....
        /*55b8*/ 	.word	0x00000a40
        /*55bc*/ 	.word	0x000000ff
        /*55c0*/ 	.word	0x000a8900
        /*55c4*/ 	.short	0x0100
        /*55c6*/ 	.byte	0x0a
	.zero		1


	//   ....[30]....
        /*55c8*/ 	.word	0x00000a50
        /*55cc*/ 	.word	0x000000ff
        /*55d0*/ 	.word	0x000a88e8
        /*55d4*/ 	.short	0x0100
        /*55d6*/ 	.byte	0x0a
	.zero		1


	//   ....[31]....
        /*55d8*/ 	.word	0x00000a60
        /*55dc*/ 	.word	0x000000ff
        /*55e0*/ 	.word	0x000a8908
        /*55e4*/ 	.short	0x0100
        /*55e6*/ 	.byte	0x0a
	.zero		1


	//   ....[32]....
        /*55e8*/ 	.word	0x00000e50
        /*55ec*/ 	.word	0x000000ff
        /*55f0*/ 	.word	0x000a8840
        /*55f4*/ 	.short	0x010a
        /*55f6*/ 	.byte	0x07
	.zero		1


	//   ....[33]....
        /*55f8*/ 	.word	0x00000e90
        /*55fc*/ 	.word	0x000000ff
        /*5600*/ 	.word	0x000a8848
        /*5604*/ 	.short	0x010a
        /*5606*/ 	.byte	0x07
	.zero		1


	//   ....[34]....
        /*5608*/ 	.word	0x00002210
        /*560c*/ 	.word	0x000000ff
        /*5610*/ 	.word	0x000a8800
        /*5614*/ 	.short	0x010a
        /*5616*/ 	.byte	0x10
	.zero		1


	//   ....[35]....
        /*5618*/ 	.word	0x00002a70
        /*561c*/ 	.word	0x000000ff
        /*5620*/ 	.word	0x000a8800
        /*5624*/ 	.short	0x010a
        /*5626*/ 	.byte	0x10
	.zero		1


	//   ....[36]....
        /*5628*/ 	.word	0x00003cd0
        /*562c*/ 	.word	0x000000ff
        /*5630*/ 	.word	0x00000000
        /*5634*/ 	.short	0x010a
        /*5636*/ 	.byte	0x1d
	.zero		1


	//   ....[37]....
        /*5638*/ 	.word	0x00004a80
        /*563c*/ 	.word	0x000000ff
        /*5640*/ 	.word	0x00000000
        /*5644*/ 	.short	0x0101
        /*5646*/ 	.byte	0x10
	.zero		1


	//   ....[38]....
        /*5648*/ 	.word	0x0000ca00
        /*564c*/ 	.word	0x000000ff
        /*5650*/ 	.word	0x000a88a0
        /*5654*/ 	.short	0x010a
        /*5656*/ 	.byte	0x10
	.zero		1


	//   ....[39]....
        /*5658*/ 	.word	0x0000ccf0
        /*565c*/ 	.word	0x000000ff
        /*5660*/ 	.word	0x000a88a0
        /*5664*/ 	.short	0x0101
        /*5666*/ 	.byte	0x10
	.zero		1


	//   ....[40]....
        /*5668*/ 	.word	0x0000d610
        /*566c*/ 	.word	0x000000ff
        /*5670*/ 	.word	0x000a8890
        /*5674*/ 	.short	0x010a
        /*5676*/ 	.byte	0x10
	.zero		1


	//   ....[41]....
        /*5678*/ 	.word	0x0000d650
        /*567c*/ 	.word	0x000000ff
        /*5680*/ 	.word	0x000a8880
        /*5684*/ 	.short	0x0101
        /*5686*/ 	.byte	0x10
	.zero		1


	//   ....[42]....
        /*5688*/ 	.word	0x0000d6b0
        /*568c*/ 	.word	0x000000ff
        /*5690*/ 	.word	0x00000000
        /*5694*/ 	.short	0x010a
        /*5696*/ 	.byte	0x10
	.zero		1


	//   ....[43]....
        /*5698*/ 	.word	0x00013380
        /*569c*/ 	.word	0x000000ff
        /*56a0*/ 	.word	0x00000000
        /*56a4*/ 	.short	0x0101
        /*56a6*/ 	.byte	0x1e
	.zero		1


	//   ....[44]....
        /*56a8*/ 	.word	0x000133e0
        /*56ac*/ 	.word	0x000000ff
        /*56b0*/ 	.word	0x000a8890
        /*56b4*/ 	.short	0x010a
        /*56b6*/ 	.byte	0x17
	.zero		1


	//   ....[45]....
        /*56b8*/ 	.word	0x00017700
        /*56bc*/ 	.word	0x000000ff
        /*56c0*/ 	.word	0x000a8880
        /*56c4*/ 	.short	0x0101
        /*56c6*/ 	.byte	0x17
	.zero		1


	//   ....[46]....
        /*56c8*/ 	.word	0x00017830
        /*56cc*/ 	.word	0x000000ff
        /*56d0*/ 	.word	0x00000000
        /*56d4*/ 	.short	0x0101
        /*56d6*/ 	.byte	0x10
	.zero		1


	//   ....[47]....
        /*56d8*/ 	.word	0x000178e0
        /*56dc*/ 	.word	0x000000ff
        /*56e0*/ 	.word	0x00000000
        /*56e4*/ 	.short	0x0101
        /*56e6*/ 	.byte	0x05
	.zero		1


	//   ....[48]....
        /*56e8*/ 	.word	0x00017a30
        /*56ec*/ 	.word	0x000000ff
        /*56f0*/ 	.word	0x00000000
        /*56f4*/ 	.short	0x0101
        /*56f6*/ 	.byte	0x05
	.zero		1


	//   ....[49]....
        /*56f8*/ 	.word	0x00017aa0
        /*56fc*/ 	.word	0x000000ff
        /*5700*/ 	.word	0x00000000
        /*5704*/ 	.short	0x0101
        /*5706*/ 	.byte	0x07
	.zero		1


	//   ....[50]....
        /*5708*/ 	.word	0x00017b50
        /*570c*/ 	.word	0x000000ff
        /*5710*/ 	.word	0x000a8890
        /*5714*/ 	.short	0x010a
        /*5716*/ 	.byte	0x04
	.zero		1


	//   ....[51]....
        /*5718*/ 	.word	0x00017c10
        /*571c*/ 	.word	0x000000ff
        /*5720*/ 	.word	0x000a8890
        /*5724*/ 	.short	0x010a
        /*5726*/ 	.byte	0x06
	.zero		1


	//   ....[52]....
        /*5728*/ 	.word	0x00017c70
        /*572c*/ 	.word	0x000000ff
        /*5730*/ 	.word	0x000a88a0
        /*5734*/ 	.short	0x010a
        /*5736*/ 	.byte	0x04
	.zero		1


	//   ....[53]....
        /*5738*/ 	.word	0x0001b3c0
        /*573c*/ 	.word	0x000000ff
        /*5740*/ 	.word	0x000a88a0
        /*5744*/ 	.short	0x0101
        /*5746*/ 	.byte	0x25
	.zero		1


	//   ....[54]....
        /*5748*/ 	.word	0x0001b620
        /*574c*/ 	.word	0x000000ff
        /*5750*/ 	.word	0x000a8880
        /*5754*/ 	.short	0x010a
        /*5756*/ 	.byte	0x08
	.zero		1


	//   ....[55]....
        /*5758*/ 	.word	0x0001b710
        /*575c*/ 	.word	0x000000ff
        /*5760*/ 	.word	0x00000000
        /*5764*/ 	.short	0x0101
        /*5766*/ 	.byte	0x08
	.zero		1


	//   ....[56]....
        /*5768*/ 	.word	0x0001e9c0
        /*576c*/ 	.word	0x000000ff
        /*5770*/ 	.word	0x00000000
        /*5774*/ 	.short	0x0101
        /*5776*/ 	.byte	0x0d
	.zero		1


	//   ....[57]....
        /*5778*/ 	.word	0x0001eac0
        /*577c*/ 	.word	0x00000004
        /*5780*/ 	.word	0x000a8860
        /*5784*/ 	.short	0x010a
        /*5786*/ 	.byte	0x3f
	.zero		1


	//   ....[58]....
        /*5788*/ 	.word	0x0001ee40
        /*578c*/ 	.word	0x00000005
        /*5790*/ 	.word	0x000a8820
        /*5794*/ 	.short	0x010a
        /*5796*/ 	.byte	0x3f
	.zero		1


	//   ....[59]....
        /*5798*/ 	.word	0x0001f260
        /*579c*/ 	.word	0x00000005
        /*57a0*/ 	.word	0x000a8860
        /*57a4*/ 	.short	0x010a
        /*57a6*/ 	.byte	0x3f
	.zero		1


	//   ....[60]....
        /*57a8*/ 	.word	0x0001f620
        /*57ac*/ 	.word	0x00000006
        /*57b0*/ 	.word	0x000a8860
        /*57b4*/ 	.short	0x010a
        /*57b6*/ 	.byte	0x3f
	.zero		1


	//   ....[61]....
        /*57b8*/ 	.word	0x0001fa30
        /*57bc*/ 	.word	0x00000006
        /*57c0*/ 	.word	0x000a8820
        /*57c4*/ 	.short	0x010a
        /*57c6*/ 	.byte	0x3f
	.zero		1


	//   ....[62]....
        /*57c8*/ 	.word	0x0001fe80
        /*57cc*/ 	.word	0x00000006
        /*57d0*/ 	.word	0x000a8860
        /*57d4*/ 	.short	0x010a
        /*57d6*/ 	.byte	0x3f
	.zero		1


	//   ....[63]....
        /*57d8*/ 	.word	0x000202f0
        /*57dc*/ 	.word	0x00000006
        /*57e0*/ 	.word	0x000a8820
        /*57e4*/ 	.short	0x010a
        /*57e6*/ 	.byte	0x3f
	.zero		1


	//   ....[64]....
        /*57e8*/ 	.word	0x00020830
        /*57ec*/ 	.word	0x00000006
        /*57f0*/ 	.word	0x000a8820
        /*57f4*/ 	.short	0x010a
        /*57f6*/ 	.byte	0x3f
	.zero		1


	//   ....[65]....
        /*57f8*/ 	.word	0x00020d60
        /*57fc*/ 	.word	0x00000003
        /*5800*/ 	.word	0x000a8840
        /*5804*/ 	.short	0x010a
        /*5806*/ 	.byte	0x3f
	.zero		1


	//   ....[66]....
        /*5808*/ 	.word	0x00020dc0
        /*580c*/ 	.word	0x00000003
        /*5810*/ 	.word	0x000a8848
        /*5814*/ 	.short	0x010a
        /*5816*/ 	.byte	0x3f
	.zero		1


	//   ....[67]....
        /*5818*/ 	.word	0x00020e20
        /*581c*/ 	.word	0x00000002
        /*5820*/ 	.word	0x000a8800
        /*5824*/ 	.short	0x010a
        /*5826*/ 	.byte	0x3f
	.zero		1


	//   ....[68]....
        /*5828*/ 	.word	0x00020e80
        /*582c*/ 	.word	0x00000002
        /*5830*/ 	.word	0x000a8800
        /*5834*/ 	.short	0x010a
        /*5836*/ 	.byte	0x3f
	.zero		1


	//   ....[69]....
        /*5838*/ 	.word	0x00020ee0
        /*583c*/ 	.word	0x00000002
        /*5840*/ 	.word	0x00000000
        /*5844*/ 	.short	0x010a
        /*5846*/ 	.byte	0x3f
	.zero		1


	//   ....[70]....
        /*5848*/ 	.word	0x00020f40
        /*584c*/ 	.word	0x0000000a
        /*5850*/ 	.word	0x000a88a0
        /*5854*/ 	.short	0x010a
        /*5856*/ 	.byte	0x3f
	.zero		1


	//   ....[71]....
        /*5858*/ 	.word	0x00020fa0
        /*585c*/ 	.word	0x00000002
        /*5860*/ 	.word	0x000a8890
        /*5864*/ 	.short	0x010a
        /*5866*/ 	.byte	0x3f
	.zero		1


	//   ....[72]....
        /*5868*/ 	.word	0x00021000
        /*586c*/ 	.word	0x00000002
        /*5870*/ 	.word	0x00000000
        /*5874*/ 	.short	0x010a
        /*5876*/ 	.byte	0x3f
	.zero		1


	//   ....[73]....
        /*5878*/ 	.word	0x00021060
        /*587c*/ 	.word	0x00000002
        /*5880*/ 	.word	0x000a8890
        /*5884*/ 	.short	0x010a
        /*5886*/ 	.byte	0x3f
	.zero		1


	//   ....[74]....
        /*5888*/ 	.word	0x000210c0
        /*588c*/ 	.word	0x00000003
        /*5890*/ 	.word	0x000a8890
        /*5894*/ 	.short	0x010a
        /*5896*/ 	.byte	0x3f
	.zero		1


	//   ....[75]....
        /*5898*/ 	.word	0x00021120
        /*589c*/ 	.word	0x00000002
        /*58a0*/ 	.word	0x000a8890
        /*58a4*/ 	.short	0x010a
        /*58a6*/ 	.byte	0x3f
	.zero		1


	//   ....[76]....
        /*58a8*/ 	.word	0x00021180
        /*58ac*/ 	.word	0x00000002
        /*58b0*/ 	.word	0x000a88a0
        /*58b4*/ 	.short	0x010a
        /*58b6*/ 	.byte	0x3f
	.zero		1


	//   ....[77]....
        /*58b8*/ 	.word	0x000211e0
        /*58bc*/ 	.word	0x00000005
        /*58c0*/ 	.word	0x000a8880
        /*58c4*/ 	.short	0x010a
        /*58c6*/ 	.byte	0x3f
	.zero		1


	//   ....[78]....
        /*58c8*/ 	.word	0x00021230
        /*58cc*/ 	.word	0x00000004
        /*58d0*/ 	.word	0x000a8860
        /*58d4*/ 	.short	0x010a
        /*58d6*/ 	.byte	0x3f
	.zero		1


	//   ....[79]....
        /*58d8*/ 	.word	0x00021280
        /*58dc*/ 	.word	0x00000005
        /*58e0*/ 	.word	0x000a8820
        /*58e4*/ 	.short	0x010a
        /*58e6*/ 	.byte	0x3f
	.zero		1


	//   ....[80]....
        /*58e8*/ 	.word	0x000212d0
        /*58ec*/ 	.word	0x00000005
        /*58f0*/ 	.word	0x000a8860
        /*58f4*/ 	.short	0x010a
        /*58f6*/ 	.byte	0x3f
	.zero		1


	//   ....[81]....
        /*58f8*/ 	.word	0x00021320
        /*58fc*/ 	.word	0x00000006
        /*5900*/ 	.word	0x000a8860
        /*5904*/ 	.short	0x010a
        /*5906*/ 	.byte	0x3f
	.zero		1


	//   ....[82]....
        /*5908*/ 	.word	0x00021370
        /*590c*/ 	.word	0x00000006
        /*5910*/ 	.word	0x000a8820
        /*5914*/ 	.short	0x010a
        /*5916*/ 	.byte	0x3f
	.zero		1


	//   ....[83]....
        /*5918*/ 	.word	0x000213c0
        /*591c*/ 	.word	0x00000006
        /*5920*/ 	.word	0x000a8860
        /*5924*/ 	.short	0x010a
        /*5926*/ 	.byte	0x3f
	.zero		1


	//   ....[84]....
        /*5928*/ 	.word	0x00021410
        /*592c*/ 	.word	0x00000006
        /*5930*/ 	.word	0x000a8820
        /*5934*/ 	.short	0x010a
        /*5936*/ 	.byte	0x3f
	.zero		1


	//   ....[85]....
        /*5938*/ 	.word	0x00021460
        /*593c*/ 	.word	0x00000006
        /*5940*/ 	.word	0x000a8820
        /*5944*/ 	.short	0x010a
        /*5946*/ 	.byte	0x3f
	.zero		1


	//----- nvinfo : EIATTR_NUM_MBARRIERS
	.align		4
.L_38:
        /*5948*/ 	.byte	0x03, 0x38
        /*594a*/ 	.short	0x0020


	//----- nvinfo : EIATTR_EXIT_INSTR_OFFSETS
	.align		4
        /*594c*/ 	.byte	0x04, 0x1c
        /*594e*/ 	.short	(.L_40 - .L_39)


	//   ....[0]....
.L_39:
        /*5950*/ 	.word	0x00000b00


	//   ....[1]....
        /*5954*/ 	.word	0x0001b3d0


	//   ....[2]....
        /*5958*/ 	.word	0x0001b430


	//   ....[3]....
        /*595c*/ 	.word	0x0001e9d0


	//   ....[4]....
        /*5960*/ 	.word	0x000201c0


	//   ....[5]....
        /*5964*/ 	.word	0x00020d40


	//----- nvinfo : EIATTR_MAX_THREADS
	.align		4
.L_40:
        /*5968*/ 	.byte	0x04, 0x05
        /*596a*/ 	.short	(.L_42 - .L_41)
.L_41:
        /*596c*/ 	.word	0x00000180
        /*5970*/ 	.word	0x00000001
        /*5974*/ 	.word	0x00000001


	//----- nvinfo : EIATTR_CRS_STACK_SIZE
	.align		4
.L_42:
        /*5978*/ 	.byte	0x04, 0x1e
        /*597a*/ 	.short	(.L_44 - .L_43)
.L_43:
        /*597c*/ 	.word	0x00000000


	//----- nvinfo : EIATTR_CBANK_PARAM_SIZE
	.align		4
.L_44:
        /*5980*/ 	.byte	0x03, 0x19
        /*5982*/ 	.short	0x0ef0


	//----- nvinfo : EIATTR_PARAM_CBANK
	.align		4
        /*5984*/ 	.byte	0x04, 0x0a
        /*5986*/ 	.short	(.L_46 - .L_45)
	.align		4
.L_45:
        /*5988*/ 	.word	index@(.nv.constant0._ZN7cutlass13device_kernelINS_4fmha6kernel28FmhaKernelTmaWarpSpecializedINS1_10collective33FmhaBwdMainloopTmaWarpSpecializedINS_6half_tEfN4cute5tupleIJNS7_1CILi128EEESA_NS9_ILi256EEEEEENS4_16FusionBwdAdapterINS4_13DefaultFusionEEEJEEENS4_17FmhaBwdEpilogueKVIS6_fNS8_IJNS9_ILi64EEESB_SA_EEEEENS2_23TileSchedulerBwdAdapterINS2_23IndividualTileSchedulerEEEJEEEEEvNT_6ParamsE)
        /*598c*/ 	.short	0x0210
        /*598e*/ 	.short	0x0ef0


	//----- nvinfo : EIATTR_SW_WAR
	.align		4
.L_46:
        /*5990*/ 	.byte	0x04, 0x36
        /*5992*/ 	.short	(.L_48 - .L_47)
.L_47:
        /*5994*/ 	.word	0x00000008
.L_48:


//--------------------- .nv.callgraph             --------------------------
	.section	.nv.callgraph,"",@"SHT_CUDA_CALLGRAPH"
	.align	4
	.sectionentsize	8
	.align		4
        /*0000*/ 	.word	0x00000000
	.align		4
        /*0004*/ 	.word	0xffffffff
	.align		4
        /*0008*/ 	.word	index@(_ZN7cutlass13device_kernelINS_4fmha6kernel28FmhaKernelTmaWarpSpecializedINS1_10collective33FmhaBwdMainloopTmaWarpSpecializedINS_6half_tEfN4cute5tupleIJNS7_1CILi128EEESA_NS9_ILi256EEEEEENS4_16FusionBwdAdapterINS4_13DefaultFusionEEEJEEENS4_17FmhaBwdEpilogueKVIS6_fNS8_IJNS9_ILi64EEESB_SA_EEEEENS2_23TileSchedulerBwdAdapterINS2_23IndividualTileSchedulerEEEJEEEEEvNT_6ParamsE)
	.align		4
        /*000c*/ 	.word	index@(__assertfail)
	.align		4
        /*0010*/ 	.word	0x00000000
	.align		4
        /*0014*/ 	.word	0xfffffffe
	.align		4
        /*0018*/ 	.word	0x00000000
	.align		4
        /*001c*/ 	.word	0xfffffffd
	.align		4
        /*0020*/ 	.word	0x00000000
	.align		4
        /*0024*/ 	.word	0xfffffffc


//--------------------- .nv.constant4             --------------------------
	.section	.nv.constant4,"a",@progbits
	.align	8
	.align		8
.nv.constant4:
        /*0000*/ 	.dword	__assertfail
	.align		8
        /*0008*/ 	.dword	__unnamed_1
	.align		8
        /*0010*/ 	.dword	__unnamed_2
	.align		8
        /*0018*/ 	.dword	_ZN39_INTERNAL_af12f310_4_k_cu_dcb28603_38024cuda3std3__45__cpo5beginE
	.align		8
        /*0020*/ 	.dword	_ZN39_INTERNAL_af12f310_4_k_cu_dcb28603_38024cuda3std3__45__cpo3endE
	.align		8
        /*0028*/ 	.dword	_ZN39_INTERNAL_af12f310_4_k_cu_dcb28603_38024cuda3std3__45__cpo6cbeginE
	.align		8
        /*0030*/ 	.dword	_ZN39_INTERNAL_af12f310_4_k_cu_dcb28603_38024cuda3std3__45__cpo4cendE
	.align		8
        /*0038*/ 	.dword	_ZN39_INTERNAL_af12f310_4_k_cu_dcb28603_38024cuda3std3__441_GLOBAL__N__af12f310_4_k_cu_dcb28603_38026ignoreE
	.align		8
        /*0040*/ 	.dword	_ZN39_INTERNAL_af12f310_4_k_cu_dcb28603_38024cuda3std3__419piecewise_constructE
	.align		8
        /*0048*/ 	.dword	_ZN39_INTERNAL_af12f310_4_k_cu_dcb28603_38024cuda3std3__48in_placeE
	.align		8
        /*0050*/ 	.dword	_ZN39_INTERNAL_af12f310_4_k_cu_dcb28603_38024cuda3std6ranges3__45__cpo4swapE
	.align		8
        /*0058*/ 	.dword	_ZN39_INTERNAL_af12f310_4_k_cu_dcb28603_38024cuda3std6ranges3__45__cpo9iter_moveE
	.align		8
        /*0060*/ 	.dword	_ZN39_INTERNAL_af12f310_4_k_cu_dcb28603_38024cute7productE
	.align		8
        /*0068*/ 	.dword	_ZN39_INTERNAL_af12f310_4_k_cu_dcb28603_38024cute1_E
	.align		8
        /*0070*/ 	.dword	$str$24
	.align		8
        /*0078*/ 	.dword	$str$25


//--------------------- .text._ZN7cutlass13device_kernelINS_4fmha6kernel28FmhaKernelTmaWarpSpecializedINS1_10collective33FmhaBwdMainloopTmaWarpSpecializedINS_6half_tEfN4cute5tupleIJNS7_1CILi128EEESA_NS9_ILi256EEEEEENS4_16FusionBwdAdapterINS4_13DefaultFusionEEEJEEENS4_17FmhaBwdEpilogueKVIS6_fNS8_IJNS9_ILi64EEESB_SA_EEEEENS2_23TileSchedulerBwdAdapterINS2_23IndividualTileSchedulerEEEJEEEEEvNT_6ParamsE --------------------------
	.section	.text._ZN7cutlass13device_kernelINS_4fmha6kernel28FmhaKernelTmaWarpSpecializedINS1_10collective33FmhaBwdMainloopTmaWarpSpecializedINS_6half_tEfN4cute5tupleIJNS7_1CILi128EEESA_NS9_ILi256EEEEEENS4_16FusionBwdAdapterINS4_13DefaultFusionEEEJEEENS4_17FmhaBwdEpilogueKVIS6_fNS8_IJNS9_ILi64EEESB_SA_EEEEENS2_23TileSchedulerBwdAdapterINS2_23IndividualTileSchedulerEEEJEEEEEvNT_6ParamsE,"ax",@progbits
	.align	128
.text._ZN7cutlass13device_kernelINS_4fmha6kernel28FmhaKernelTmaWarpSpecializedINS1_10collective33FmhaBwdMainloopTmaWarpSpecializedINS_6half_tEfN4cute5tupleIJNS7_1CILi128EEESA_NS9_ILi256EEEEEENS4_16FusionBwdAdapterINS4_13DefaultFusionEEEJEEENS4_17FmhaBwdEpilogueKVIS6_fNS8_IJNS9_ILi64EEESB_SA_EEEEENS2_23TileSchedulerBwdAdapterINS2_23IndividualTileSchedulerEEEJEEEEEvNT_6ParamsE:
        .type           _ZN7cutlass13device_kernelINS_4fmha6kernel28FmhaKernelTmaWarpSpecializedINS1_10collective33FmhaBwdMainloopTmaWarpSpecializedINS_6half_tEfN4cute5tupleIJNS7_1CILi128EEESA_NS9_ILi256EEEEEENS4_16FusionBwdAdapterINS4_13DefaultFusionEEEJEEENS4_17FmhaBwdEpilogueKVIS6_fNS8_IJNS9_ILi64EEESB_SA_EEEEENS2_23TileSchedulerBwdAdapterINS2_23IndividualTileSchedulerEEEJEEEEEvNT_6ParamsE,@function
        .size           _ZN7cutlass13device_kernelINS_4fmha6kernel28FmhaKernelTmaWarpSpecializedINS1_10collective33FmhaBwdMainloopTmaWarpSpecializedINS_6half_tEfN4cute5tupleIJNS7_1CILi128EEESA_NS9_ILi256EEEEEENS4_16FusionBwdAdapterINS4_13DefaultFusionEEEJEEENS4_17FmhaBwdEpilogueKVIS6_fNS8_IJNS9_ILi64EEESB_SA_EEEEENS2_23TileSchedulerBwdAdapterINS2_23IndividualTileSchedulerEEEJEEEEEvNT_6ParamsE,(.L_x_169 - _ZN7cutlass13device_kernelINS_4fmha6kernel28FmhaKernelTmaWarpSpecializedINS1_10collective33FmhaBwdMainloopTmaWarpSpecializedINS_6half_tEfN4cute5tupleIJNS7_1CILi128EEESA_NS9_ILi256EEEEEENS4_16FusionBwdAdapterINS4_13DefaultFusionEEEJEEENS4_17FmhaBwdEpilogueKVIS6_fNS8_IJNS9_ILi64EEESB_SA_EEEEENS2_23TileSchedulerBwdAdapterINS2_23IndividualTileSchedulerEEEJEEEEEvNT_6ParamsE)
        .other          _ZN7cutlass13device_kernelINS_4fmha6kernel28FmhaKernelTmaWarpSpecializedINS1_10collective33FmhaBwdMainloopTmaWarpSpecializedINS_6half_tEfN4cute5tupleIJNS7_1CILi128EEESA_NS9_ILi256EEEEEENS4_16FusionBwdAdapterINS4_13DefaultFusionEEEJEEENS4_17FmhaBwdEpilogueKVIS6_fNS8_IJNS9_ILi64EEESB_SA_EEEEENS2_23TileSchedulerBwdAdapterINS2_23IndividualTileSchedulerEEEJEEEEEvNT_6ParamsE,@"STO_CUDA_ENTRY STV_DEFAULT"
_ZN7cutlass13device_kernelINS_4fmha6kernel28FmhaKernelTmaWarpSpecializedINS1_10collective33FmhaBwdMainloopTmaWarpSpecializedINS_6half_tEfN4cute5tupleIJNS7_1CILi128EEESA_NS9_ILi256EEEEEENS4_16FusionBwdAdapterINS4_13DefaultFusionEEEJEEENS4_17FmhaBwdEpilogueKVIS6_fNS8_IJNS9_ILi64EEESB_SA_EEEEENS2_23TileSchedulerBwdAdapterINS2_23IndividualTileSchedulerEEEJEEEEEvNT_6ParamsE:
[----:B------:R-:W1:Y:S02]  /*0000*/  LDC R1, c[0x0][0x28] ;  /* 0x00000a00ff017b82 */ /* 0x000e640000000800 */
[----:B-1----:R-:W-:Y:S01]  /*0010*/  VIADD R1, R1, 0xffffef70 ;  /* 0xffffef7001017836 */ /* 0x002fe20000000000 */
[----:B------:R-:W1:Y:S01]  /*0020*/  S2R R0, SR_TID.X ;  /* 0x0000000000007919 */ /* 0x000e620000002100 */
[----:B------:R-:W-:Y:S01]  /*0030*/  ELECT P1, URZ, PT ;  /* 0x00000000003f782f */ /* 0x000fe20003820000 */
[----:B------:R-:W-:Y:S01]  /*0040*/  BSSY B0, `(.L_x_0) ;  /* 0x0000020000007945 */ /* 0x000fe20003800000 */
[----:B-1----:R-:W-:-:S05]  /*0050*/  SHF.R.U32.HI R2, RZ, 0x5, R0 ;  /* 0x00000005ff027819 */ /* 0x002fca0000011600 */
[----:B------:R-:W1:Y:S02]  /*0060*/  SHFL.IDX PT, R3, R2, RZ, 0x1f ;  /* 0x00001fff02037589 */ /* 0x000e6400000e0000 */
[----:B-1----:R-:W-:Y:S02]  /*0070*/  R2UR UR5, R3 ;  /* 0x00000000030572ca */ /* 0x002fe400000e0000 */
[----:B------:R-:W-:-:S06]  /*0080*/  SHF.R.U32.HI R3, RZ, 0x7, R0 ;  /* 0x00000007ff037819 */ /* 0x000fcc0000011600 */
[----:B------:R-:W1:Y:S05]  /*0090*/  SHFL.IDX PT, R3, R3, RZ, 0x1f ;  /* 0x00001fff03037589 */ /* 0x000e6a00000e0000 */
[----:B------:R-:W-:Y:S02]  /*00a0*/  USHF.R.S32.HI UR4, URZ, 0x1f, UR5 ;  /* 0x0000001f3f047899 */ /* 0x000fe40008011405 */
[----:B------:R-:W-:Y:S02]  /*00b0*/  ISETP.NE.OR P0, PT, RZ, UR5, !P1 ;  /* 0x00000005ff007c0c */ /* 0x000fe4000cf05670 */
[----:B------:R-:W-:-:S04]  /*00c0*/  ULEA.HI UR4, UR4, UR5, URZ, 0x2 ;  /* 0x0000000504047291 */ /* 0x000fc8000f8f103f */
[----:B------:R-:W-:-:S04]  /*00d0*/  ULOP3.LUT UR4, UR4, 0xfffffffc, URZ, 0xc0, !UPT ;  /* 0xfffffffc04047892 */ /* 0x000fc8000f8ec03f */
[----:B------:R-:W-:-:S03]  /*00e0*/  UIADD3 UR5, UR5, -UR4, URZ ;  /* 0x8000000405057290 */ /* 0x000fc6000fffe03f */
[----:B------:R-:W-:Y:S09]  /*00f0*/  @P0 BRA `(.L_x_1) ;  /* 0x0000000000500947 */ /* 0x000ff20003800000 */
[----:B------:R-:W-:Y:S02]  /*0100*/  ULDC.64 UR6, c[0x0][0x198] ;  /* 0x0000660000067ab9 */ /* 0x000fe40000000a00 */
[----:B------:R-:W-:Y:S02]  /*0110*/  UIADD3 UR8, UP0, UR6, 0xf0, URZ ;  /* 0x000000f006087890 */ /* 0x000fe4000ff1e03f */
[----:B------:R-:W-:Y:S02]  /*0120*/  UIADD3 UR10, UP1, UR6, 0x1f0, URZ ;  /* 0x000001f0060a7890 */ /* 0x000fe4000ff3e03f */
[----:B------:R-:W-:Y:S02]  /*0130*/  UIADD3 UR12, UP2, UR6, 0x2f0, URZ ;  /* 0x000002f0060c7890 */ /* 0x000fe4000ff5e03f */
[----:B------:R-:W-:Y:S02]  /*0140*/  UIADD3 UR14, UP3, UR6, 0x3f0, URZ ;  /* 0x000003f0060e7890 */ /* 0x000fe4000ff7e03f */
[----:B------:R-:W-:-:S02]  /*0150*/  UIADD3 UR16, UP4, UR6, 0x5f0, URZ ;  /* 0x000005f006107890 */ /* 0x000fc4000ff9e03f */
[----:B------:R-:W-:Y:S02]  /*0160*/  UIADD3.X UR9, URZ, UR7, URZ, UP0, !UPT ;  /* 0x000000073f097290 */ /* 0x000fe400087fe43f */
[----:B------:R-:W-:Y:S02]  /*0170*/  UIADD3 UR6, UP5, UR6, 0x4f0, URZ ;  /* 0x000004f006067890 */ /* 0x000fe4000ffbe03f */
[----:B------:R-:W-:Y:S02]  /*0180*/  UIADD3.X UR11, URZ, UR7, URZ, UP1, !UPT ;  /* 0x000000073f0b7290 */ /* 0x000fe40008ffe43f */
[----:B------:R-:W-:Y:S02]  /*0190*/  UIADD3.X UR13, URZ, UR7, URZ, UP2, !UPT ;  /* 0x000000073f0d7290 */ /* 0x000fe400097fe43f */
[----:B------:R-:W-:Y:S01]  /*01a0*/  UIADD3.X UR15, URZ, UR7, URZ, UP3, !UPT ;  /* 0x000000073f0f7290 */ /* 0x000fe20009ffe43f */
[----:B------:R2:W-:Y:S01]  /*01b0*/  UTMACCTL.PF [UR8] ;  /* 0x00000000080079b9 */ /* 0x0005e20008040000 */
[----:B------:R-:W-:-:S03]  /*01c0*/  UIADD3.X UR17, URZ, UR7, URZ, UP4, !UPT ;  /* 0x000000073f117290 */ /* 0x000fc6000a7fe43f */
[----:B------:R2:W-:Y:S01]  /*01d0*/  UTMACCTL.PF [UR10] ;  /* 0x000000000a0079b9 */ /* 0x0005e20008040000 */
[----:B------:R-:W-:Y:S01]  /*01e0*/  UIADD3.X UR7, URZ, UR7, URZ, UP5, !UPT ;  /* 0x000000073f077290 */ /* 0x000fe2000affe43f */
[----:B------:R2:W-:Y:S02]  /*01f0*/  UTMACCTL.PF [UR12] ;  /* 0x000000000c0079b9 */ /* 0x0005e40008040000 */
[----:B------:R2:W-:Y:S02]  /*0200*/  UTMACCTL.PF [UR14] ;  /* 0x000000000e0079b9 */ /* 0x0005e40008040000 */
[----:B------:R2:W-:Y:S04]  /*0210*/  UTMACCTL.PF [UR16] ;  /* 0x00000000100079b9 */ /* 0x0005e80008040000 */
[----:B------:R2:W-:Y:S02]  /*0220*/  UTMACCTL.PF [UR6] ;  /* 0x00000000060079b9 */ /* 0x0005e40008040000 */
[----:B--2---:R-:W-:Y:S01]  /*0230*/  NOP ;  /* 0x0000000000007918 */ /* 0x004fe20000000000 */
.L_x_1:
[----:B------:R-:W-:Y:S05]  /*0240*/  BSYNC B0 ;  /* 0x0000000000007941 */ /* 0x000fea0003800000 */
.L_x_0:
[----:B------:R-:W2:Y:S01]  /*0250*/  SHFL.IDX PT, R4, R2, RZ, 0x1f ;  /* 0x00001fff02047589 */ /* 0x000ea200000e0000 */
[----:B-1----:R-:W-:Y:S01]  /*0260*/  R2UR UR12, R3 ;  /* 0x00000000030c72ca */ /* 0x002fe200000e0000 */
[----:B------:R-:W-:-:S12]  /*0270*/  UISETP.NE.AND UP0, UPT, UR5, 0x1, UPT ;  /* 0x000000010500788c */ /* 0x000fd8000bf05270 */
[----:B------:R-:W-:Y:S02]  /*0280*/  UIADD3 UR38, UR12, -0x1, URZ ;  /* 0xffffffff0c267890 */ /* 0x000fe4000fffe03f */
[----:B------:R-:W-:Y:S02]  /*0290*/  ULOP3.LUT UP2, URZ, UR12, UR5, URZ, 0xfc, !UPT ;  /* 0x000000050c3f7292 */ /* 0x000fe4000f84fc3f */
[----:B------:R-:W-:Y:S02]  /*02a0*/  UISETP.EQ.AND UP1, UPT, UR12, URZ, !UP0 ;  /* 0x0000003f0c00728c */ /* 0x000fe4000c722270 */
[----:B------:R-:W-:Y:S02]  /*02b0*/  UISETP.GE.U32.AND UP3, UPT, UR38, 0x4, UPT ;  /* 0x000000042600788c */ /* 0x000fe4000bf66070 */
[----:B------:R-:W-:Y:S01]  /*02c0*/  USEL UR14, URZ, 0x2, UP2 ;  /* 0x000000023f0e7887 */ /* 0x000fe20009000000 */
[----:B--2---:R-:W-:Y:S01]  /*02d0*/  ISETP.NE.AND P0, PT, R4, RZ, PT ;  /* 0x000000ff0400720c */ /* 0x004fe20003f05270 */
[----:B------:R-:W-:-:S02]  /*02e0*/  USEL UR4, URZ, 0x1, !UP1 ;  /* 0x000000013f047887 */ /* 0x000fc4000c800000 */
[----:B------:R-:W-:Y:S02]  /*02f0*/  USEL UR14, UR14, 0x1, UP3 ;  /* 0x000000010e0e7887 */ /* 0x000fe40009800000 */
[----:B------:R-:W-:-:S08]  /*0300*/  USEL UR4, UR4, 0x2, UP3 ;  /* 0x0000000204047887 */ /* 0x000fd00009800000 */
[----:B------:R-:W-:Y:S05]  /*0310*/  @P0 BRA `(.L_x_2) ;  /* 0x0000000000580947 */ /* 0x000fea0003800000 */
[----:B------:R-:W1:Y:S01]  /*0320*/  S2UR UR10, SR_CgaCtaId ;  /* 0x00000000000a79c3 */ /* 0x000e620000008800 */
[----:B------:R-:W-:Y:S01]  /*0330*/  UMOV UR6, 0x400 ;  /* 0x0000040000067882 */ /* 0x000fe20000000000 */
[----:B------:R-:W-:Y:S01]  /*0340*/  UMOV UR7, 0x1 ;  /* 0x0000000100077882 */ /* 0x000fe20000000000 */
[----:B------:R-:W-:Y:S01]  /*0350*/  UMOV UR8, 0x80 ;  /* 0x0000008000087882 */ /* 0x000fe20000000000 */
[----:B------:R-:W-:Y:S01]  /*0360*/  ELECT P0, URZ, PT ;  /* 0x00000000003f782f */ /* 0x000fe20003800000 */
[----:B------:R-:W-:-:S04]  /*0370*/  UIADD3 UR8, -UR8, 0x100000, URZ ;  /* 0x0010000008087890 */ /* 0x000fc8000fffe13f */
[----:B------:R-:W-:Y:S02]  /*0380*/  USHF.L.U32 UR9, UR8, 0xb, URZ ;  /* 0x0000000b08097899 */ /* 0x000fe4000800063f */
[----:B------:R-:W-:Y:S02]  /*0390*/  USHF.L.U32 UR8, UR8, 0x1, URZ ;  /* 0x0000000108087899 */ /* 0x000fe4000800063f */
[----:B-1----:R-:W-:Y:S02]  /*03a0*/  ULEA UR10, UR10, UR6, 0x18 ;  /* 0x000000060a0a7291 */ /* 0x002fe4000f8ec03f */
[----:B------:R-:W-:-:S04]  /*03b0*/  UIADD3 UR6, -UR7, 0x100000, URZ ;  /* 0x0010000007067890 */ /* 0x000fc8000fffe13f */
[----:B------:R-:W-:Y:S02]  /*03c0*/  USHF.L.U32 UR7, UR6, 0xb, URZ ;  /* 0x0000000b06077899 */ /* 0x000fe4000800063f */
[----:B------:R-:W-:Y:S01]  /*03d0*/  USHF.L.U32 UR6, UR6, 0x1, URZ ;  /* 0x0000000106067899 */ /* 0x000fe2000800063f */
[----:B------:R-:W1:Y:S11]  /*03e0*/  FENCE.VIEW.ASYNC.S ;  /* 0x00000000000073c6 */ /* 0x000e760000000000 */
[----:B-1----:R1:W2:Y:S01]  /*03f0*/  SYNCS.EXCH.64 URZ, [UR10+0xa8840], UR6 ;  /* 0x0a8840060a3f75b2 */ /* 0x0022a20008000100 */
[----:B------:R1:W3:Y:S01]  /*0400*/  SYNCS.EXCH.64 URZ, [UR10+0xa8860], UR8 ;  /* 0x0a8860080a3f75b2 */ /* 0x0002e20008000100 */
[----:B------:R1:W4:Y:S01]  /*0410*/  SYNCS.EXCH.64 URZ, [UR10+0xa8848], UR6 ;  /* 0x0a8848060a3f75b2 */ /* 0x0003220008000100 */
[----:B------:R1:W1:Y:S01]  /*0420*/  SYNCS.EXCH.64 URZ, [UR10+0xa8868], UR8 ;  /* 0x0a8868080a3f75b2 */ /* 0x0002620008000100 */
[----:B------:R1:W1:Y:S01]  /*0430*/  SYNCS.EXCH.64 URZ, [UR10+0xa8850], UR6 ;  /* 0x0a8850060a3f75b2 */ /* 0x0002620008000100 */
[----:B------:R1:W1:Y:S01]  /*0440*/  SYNCS.EXCH.64 URZ, [UR10+0xa8870], UR8 ;  /* 0x0a8870080a3f75b2 */ /* 0x0002620008000100 */
[----:B------:R1:W1:Y:S01]  /*0450*/  SYNCS.EXCH.64 URZ, [UR10+0xa8858], UR6 ;  /* 0x0a8858060a3f75b2 */ /* 0x0002620008000100 */
[----:B------:R1:W1:Y:S01]  /*0460*/  SYNCS.EXCH.64 URZ, [UR10+0xa8878], UR8 ;  /* 0x0a8878080a3f75b2 */ /* 0x0002620008000100 */
[----:B------:R-:W-:Y:S01]  /*0470*/  NOP ;  /* 0x0000000000007918 */ /* 0x000fe20000000000 */
.L_x_2:
[----:B------:R-:W5:Y:S01]  /*0480*/  SHFL.IDX PT, R3, R2, RZ, 0x1f ;  /* 0x00001fff02037589 */ /* 0x000f6200000e0000 */
[----:B------:R-:W-:Y:S01]  /*0490*/  NOP ;  /* 0x0000000000007918 */ /* 0x000fe20000000000 */
[----:B-----5:R-:W-:-:S13]  /*04a0*/  ISETP.NE.AND P0, PT, R3, RZ, PT ;  /* 0x000000ff0300720c */ /* 0x020fda0003f05270 */
[----:B------:R-:W-:Y:S05]  /*04b0*/  @P0 BRA `(.L_x_3) ;  /* 0x0000000000580947 */ /* 0x000fea0003800000 */
[----:B-1----:R-:W1:Y:S01]  /*04c0*/  S2UR UR7, SR_CgaCtaId ;  /* 0x00000000000779c3 */ /* 0x002e620000008800 */
[----:B------:R-:W-:Y:S01]  /*04d0*/  UMOV UR6, 0x400 ;  /* 0x0000040000067882 */ /* 0x000fe20000000000 */
[----:B------:R-:W-:Y:S01]  /*04e0*/  UMOV UR8, 0x1 ;  /* 0x0000000100087882 */ /* 0x000fe20000000000 */
[----:B------:R-:W-:Y:S01]  /*04f0*/  UMOV UR11, 0x100 ;  /* 0x00000100000b7882 */ /* 0x000fe20000000000 */
[----:B------:R-:W-:-:S04]  /*0500*/  UIADD3 UR8, -UR8, 0x100000, URZ ;  /* 0x0010000008087890 */ /* 0x000fc8000fffe13f */
[----:B------:R-:W-:Y:S02]  /*0510*/  USHF.L.U32 UR9, UR8, 0xb, URZ ;  /* 0x0000000b08097899 */ /* 0x000fe4000800063f */
[----:B------:R-:W-:Y:S01]  /*0520*/  USHF.L.U32 UR8, UR8, 0x1, URZ ;  /* 0x0000000108087899 */ /* 0x000fe2000800063f */
[----:B------:R-:W-:Y:S01]  /*0530*/  ELECT P0, URZ, PT ;  /* 0x00000000003f782f */ /* 0x000fe20003800000 */
[----:B-1----:R-:W-:Y:S02]  /*0540*/  ULEA UR10, UR7, UR6, 0x18 ;  /* 0x00000006070a7291 */ /* 0x002fe4000f8ec03f */
[----:B------:R-:W-:-:S04]  /*0550*/  UIADD3 UR6, -UR11, 0x100000, URZ ;  /* 0x001000000b067890 */ /* 0x000fc8000fffe13f */
[----:B------:R-:W-:Y:S02]  /*0560*/  USHF.L.U32 UR7, UR6, 0xb, URZ ;  /* 0x0000000b06077899 */ /* 0x000fe4000800063f */
[----:B------:R-:W-:Y:S01]  /*0570*/  USHF.L.U32 UR6, UR6, 0x1, URZ ;  /* 0x0000000106067899 */ /* 0x000fe2000800063f */
[----:B------:R-:W1:Y:S03]  /*0580*/  FENCE.VIEW.ASYNC.S ;  /* 0x00000000000073c6 */ /* 0x000e660000000000 */
[----:B-1----:R1:W1:Y:S08]  /*0590*/  SYNCS.EXCH.64 URZ, [UR10+0xa8800], UR8 ;  /* 0x0a8800080a3f75b2 */ /* 0x0022700008000100 */
[----:B------:R1:W1:Y:S01]  /*05a0*/  SYNCS.EXCH.64 URZ, [UR10+0xa8820], UR6 ;  /* 0x0a8820060a3f75b2 */ /* 0x0002620008000100 */
[----:B------:R1:W1:Y:S01]  /*05b0*/  SYNCS.EXCH.64 URZ, [UR10+0xa8808], UR8 ;  /* 0x0a8808080a3f75b2 */ /* 0x0002620008000100 */
[----:B------:R1:W1:Y:S01]  /*05c0*/  SYNCS.EXCH.64 URZ, [UR10+0xa8828], UR6 ;  /* 0x0a8828060a3f75b2 */ /* 0x0002620008000100 */
[----:B------:R1:W1:Y:S01]  /*05d0*/  SYNCS.EXCH.64 URZ, [UR10+0xa8810], UR8 ;  /* 0x0a8810080a3f75b2 */ /* 0x0002620008000100 */
[----:B------:R1:W1:Y:S01]  /*05e0*/  SYNCS.EXCH.64 URZ, [UR10+0xa8830], UR6 ;  /* 0x0a8830060a3f75b2 */ /* 0x0002620008000100 */
[----:B------:R1:W1:Y:S01]  /*05f0*/  SYNCS.EXCH.64 URZ, [UR10+0xa8818], UR8 ;  /* 0x0a8818080a3f75b2 */ /* 0x0002620008000100 */
[----:B------:R1:W1:Y:S01]  /*0600*/  SYNCS.EXCH.64 URZ, [UR10+0xa8838], UR6 ;  /* 0x0a8838060a3f75b2 */ /* 0x0002620008000100 */
[----:B------:R-:W-:Y:S01]  /*0610*/  NOP ;  /* 0x0000000000007918 */ /* 0x000fe20000000000 */
.L_x_3:
        /* <DEDUP_REMOVED lines=21> */
[----:B------:R-:W-:Y:S01]  /*0770*/  NOP ;  /* 0x0000000000007918 */ /* 0x000fe20000000000 */
.L_x_4:
[----:B------:R-:W5:Y:S01]  /*0780*/  SHFL.IDX PT, R3, R2, RZ, 0x1f ;  /* 0x00001fff02037589 */ /* 0x000f6200000e0000 */
[----:B------:R-:W-:Y:S01]  /*0790*/  ELECT P0, URZ, PT ;  /* 0x00000000003f782f */ /* 0x000fe20003800000 */
[----:B------:R-:W-:Y:S01]  /*07a0*/  NOP ;  /* 0x0000000000007918 */ /* 0x000fe20000000000 */
[----:B-1----:R-:W-:Y:S02]  /*07b0*/  UMOV UR6, 0x80 ;  /* 0x0000008000067882 */ /* 0x002fe40000000000 */
[C---:B-----5:R-:W-:Y:S02]  /*07c0*/  ISETP.NE.OR P0, PT, R3.reuse, RZ, !P0 ;  /* 0x000000ff0300720c */ /* 0x060fe40004705670 */
[----:B------:R-:W-:-:S11]  /*07d0*/  ISETP.NE.AND P2, PT, R3, RZ, PT ;  /* 0x000000ff0300720c */ /* 0x000fd60003f45270 */
[----:B------:R-:W-:Y:S01]  /*07e0*/  VOTEU.ALL UP1, P0 ;  /* 0x00000000003f7886 */ /* 0x000fe20000020000 */
[----:B------:R-:W-:Y:S01]  /*07f0*/  VOTEU.ALL UP2, P0 ;  /* 0x00000000003f7886 */ /* 0x000fe20000040000 */
[----:B------:R-:W-:Y:S01]  /*0800*/  VOTEU.ALL UP3, P0 ;  /* 0x00000000003f7886 */ /* 0x000fe20000060000 */
[----:B------:R-:W-:Y:S01]  /*0810*/  VOTEU.ALL UP4, P0 ;  /* 0x00000000003f7886 */ /* 0x000fe20000080000 */
[----:B------:R-:W-:Y:S01]  /*0820*/  VOTEU.ALL UP5, P0 ;  /* 0x00000000003f7886 */ /* 0x000fe200000a0000 */
[----:B------:R-:W1:Y:S01]  /*0830*/  @!UP1 S2UR UR9, SR_CgaCtaId ;  /* 0x00000000000999c3 */ /* 0x000e620000008800 */
[----:B------:R-:W-:Y:S01]  /*0840*/  @!UP1 UMOV UR8, 0x400 ;  /* 0x0000040000089882 */ /* 0x000fe20000000000 */
[----:B------:R-:W-:-:S04]  /*0850*/  @!UP1 UIADD3 UR6, -UR6, 0x100000, URZ ;  /* 0x0010000006069890 */ /* 0x000fc8000fffe13f */
[----:B------:R-:W-:Y:S02]  /*0860*/  @!UP1 USHF.L.U32 UR7, UR6, 0xb, URZ ;  /* 0x0000000b06079899 */ /* 0x000fe4000800063f */
[----:B------:R-:W-:Y:S02]  /*0870*/  @!UP1 USHF.L.U32 UR6, UR6, 0x1, URZ ;  /* 0x0000000106069899 */ /* 0x000fe4000800063f */
[----:B-1----:R-:W-:Y:S02]  /*0880*/  @!UP1 ULEA UR8, UR9, UR8, 0x18 ;  /* 0x0000000809089291 */ /* 0x002fe4000f8ec03f */
[----:B------:R-:W-:-:S04]  /*0890*/  UISETP.NE.AND UP1, UPT, UR38, URZ, UPT ;  /* 0x0000003f2600728c */ /* 0x000fc8000bf25270 */
[----:B------:R-:W-:Y:S01]  /*08a0*/  USEL UR20, URZ, 0x1, UP1 ;  /* 0x000000013f147887 */ /* 0x000fe20008800000 */
[----:B------:R-:W1:Y:S05]  /*08b0*/  FENCE.VIEW.ASYNC.S ;  /* 0x00000000000073c6 */ /* 0x000e6a0000000000 */
[----:B-1----:R1:W1:Y:S01]  /*08c0*/  @!UP2 SYNCS.EXCH.64 URZ, [UR8+0xa88a0], UR6 ;  /* 0x0a88a006083fa5b2 */ /* 0x0022620008000100 */
[----:B------:R1:W1:Y:S01]  /*08d0*/  @!UP3 SYNCS.EXCH.64 URZ, [UR8+0xa88a8], UR6 ;  /* 0x0a88a806083fb5b2 */ /* 0x0002620008000100 */
[----:B------:R1:W1:Y:S01]  /*08e0*/  @!UP4 SYNCS.EXCH.64 URZ, [UR8+0xa88b0], UR6 ;  /* 0x0a88b006083fc5b2 */ /* 0x0002620008000100 */
[----:B------:R1:W1:Y:S01]  /*08f0*/  @!UP5 SYNCS.EXCH.64 URZ, [UR8+0xa88b8], UR6 ;  /* 0x0a88b806083fd5b2 */ /* 0x0002620008000100 */
[----:B------:R-:W-:Y:S01]  /*0900*/  NOP ;  /* 0x0000000000007918 */ /* 0x000fe20000000000 */
[----:B------:R-:W-:Y:S05]  /*0910*/  @P2 BRA `(.L_x_5) ;  /* 0x0000000000582947 */ /* 0x000fea0003800000 */
[----:B-1----:R-:W1:Y:S01]  /*0920*/  S2UR UR7, SR_CgaCtaId ;  /* 0x00000000000779c3 */ /* 0x002e620000008800 */
[----:B------:R-:W-:Y:S01]  /*0930*/  UMOV UR6, 0x400 ;  /* 0x0000040000067882 */ /* 0x000fe20000000000 */
[----:B------:R-:W-:Y:S01]  /*0940*/  UMOV UR8, 0x20 ;  /* 0x0000002000087882 */ /* 0x000fe20000000000 */
[----:B------:R-:W-:Y:S01]  /*0950*/  UMOV UR9, 0x80 ;  /* 0x0000008000097882 */ /* 0x000fe20000000000 */
[----:B------:R-:W-:Y:S01]  /*0960*/  ELECT P0, URZ, PT ;  /* 0x00000000003f782f */ /* 0x000fe20003800000 */
[----:B-1----:R-:W-:Y:S02]  /*0970*/  ULEA UR10, UR7, UR6, 0x18 ;  /* 0x00000006070a7291 */ /* 0x002fe4000f8ec03f */
[----:B------:R-:W-:-:S04]  /*0980*/  UIADD3 UR6, -UR8, 0x100000, URZ ;  /* 0x0010000008067890 */ /* 0x000fc8000fffe13f */
[----:B------:R-:W-:Y:S02]  /*0990*/  USHF.L.U32 UR7, UR6, 0xb, URZ ;  /* 0x0000000b06077899 */ /* 0x000fe4000800063f */
[----:B------:R-:W-:Y:S02]  /*09a0*/  USHF.L.U32 UR6, UR6, 0x1, URZ ;  /* 0x0000000106067899 */ /* 0x000fe4000800063f */
        /* <DEDUP_REMOVED lines=13> */
.L_x_5:
[----:B------:R-:W-:Y:S01]  /*0a80*/  ISETP.NE.AND P0, PT, RZ, UR12, PT ;  /* 0x0000000cff007c0c */ /* 0x000fe2000bf05270 */
[----:B------:R-:W-:Y:S01]  /*0a90*/  IMAD.U32 R2, RZ, RZ, UR5 ;  /* 0x00000005ff027e24 */ /* 0x000fe2000f8e00ff */
[----:B------:R-:W-:Y:S01]  /*0aa0*/  NOP ;  /* 0x0000000000007918 */ /* 0x000fe20000000000 */
[----:B-1234-:R-:W-:Y:S03]  /*0ab0*/  BAR.SYNC.DEFER_BLOCKING 0x0 ;  /* 0x0000000000007b1d */ /* 0x01efe60000010000 */
[----:B------:R-:W-:-:S07]  /*0ac0*/  ISETP.EQ.AND P2, PT, R2, 0x1, P1 ;  /* 0x000000010200780c */ /* 0x000fce0000f42270 */
[----:B------:R-:W-:Y:S06]  /*0ad0*/  @!P0 BRA `(.L_x_6) ;  /* 0x000001a800408947 */ /* 0x000fec0003800000 */
[----:B------:R-:W-:-:S06]  /*0ae0*/  UISETP.GT.U32.AND UP0, UPT, UR38, 0x3, UPT ;  /* 0x000000032600788c */ /* 0x000fcc000bf04070 */
[----:B------:R-:W-:-:S13]  /*0af0*/  PLOP3.LUT P0, PT, PT, PT, UP0, 0x80, 0x0 ;  /* 0x000000000000781c */ /* 0x000fda0003f0f008 */
[----:B------:R-:W-:Y:S05]  /*0b00*/  @P0 EXIT ;  /* 0x000000000000094d */ /* 0x000fea0003800000 */
.L_x_7:
[----:B------:R-:W-:-:S08]  /*0b10*/  NOP ;  /* 0x0000000000007918 */ /* 0x000fd00000000000 */
[----:B------:R-:W1:Y:S02]  /*0b20*/  USETMAXREG.TRY_ALLOC.CTAPOOL UP0, 0xf0 ;  /* 0x000000f0000079c8 */ /* 0x000e640008000600 */
[----:B-1----:R-:W-:-:S13]  /*0b30*/  PLOP3.LUT P0, PT, PT, PT, UP0, 0x80, 0x0 ;  /* 0x000000000000781c */ /* 0x002fda0003f0f008 */
[----:B------:R-:W-:Y:S05]  /*0b40*/  @!P0 BRA `(.L_x_7) ;  /* 0xfffffffc00f08947 */ /* 0x000fea000383ffff */
[----:B------:R-:W-:Y:S01]  /*0b50*/  UISETP.NE.AND UP0, UPT, UR12, 0x1, UPT ;  /* 0x000000010c00788c */ /* 0x000fe2000bf05270 */
[----:B------:R-:W1:Y:S01]  /*0b60*/  S2UR UR42, SR_CTAID.X ;  /* 0x00000000002a79c3 */ /* 0x000e620000002500 */
[----:B------:R-:W-:Y:S01]  /*0b70*/  UMOV UR5, URZ ;  /* 0x0000003f00057c82 */ /* 0x000fe20008000000 */
[----:B------:R-:W-:-:S03]  /*0b80*/  UMOV UR15, URZ ;  /* 0x0000003f000f7c82 */ /* 0x000fc60008000000 */
[----:B------:R-:W-:-:S13]  /*0b90*/  PLOP3.LUT P0, PT, PT, PT, UP0, 0x80, 0x0 ;  /* 0x000000000000781c */ /* 0x000fda0003f0f008 */
[----:B------:R-:W-:Y:S05]  /*0ba0*/  @!P0 BRA `(.L_x_8) ;  /* 0x0000000000388947 */ /* 0x000fea0003800000 */
[----:B------:R-:W-:Y:S01]  /*0bb0*/  UISETP.NE.AND UP0, UPT, UR12, 0x2, UPT ;  /* 0x000000020c00788c */ /* 0x000fe2000bf05270 */
[----:B------:R-:W-:-:S05]  /*0bc0*/  UMOV UR15, 0x2 ;  /* 0x00000002000f7882 */ /* 0x000fca0000000000 */
[----:B------:R-:W-:-:S13]  /*0bd0*/  PLOP3.LUT P1, PT, PT, PT, UP0, 0x80, 0x0 ;  /* 0x000000000000781c */ /* 0x000fda0003f2f008 */
[----:B------:R-:W-:Y:S05]  /*0be0*/  @!P1 BRA `(.L_x_8) ;  /* 0x0000000000289947 */ /* 0x000fea0003800000 */
[----:B------:R-:W-:-:S06]  /*0bf0*/  UISETP.NE.AND UP0, UPT, UR12, 0x3, UPT ;  /* 0x000000030c00788c */ /* 0x000fcc000bf05270 */
[----:B------:R-:W-:-:S13]  /*0c00*/  PLOP3.LUT P1, PT, PT, PT, UP0, 0x80, 0x0 ;  /* 0x000000000000781c */ /* 0x000fda0003f2f008 */
[----:B------:R-:W-:Y:S05]  /*0c10*/  @!P1 BRA `(.L_x_9) ;  /* 0x0000000000149947 */ /* 0x000fea0003800000 */
[----:B------:R-:W-:-:S11]  /*0c20*/  UISETP.NE.AND UP0, UPT, UR12, 0x4, UPT ;  /* 0x000000040c00788c */ /* 0x000fd6000bf05270 */
[----:B------:R-:W-:Y:S01]  /*0c30*/  @!UP0 UMOV UR5, 0x1 ;  /* 0x0000000100058882 */ /* 0x000fe20000000000 */
[----:B------:R-:W-:Y:S01]  /*0c40*/  @UP0 UMOV UR15, URZ ;  /* 0x0000003f000f0c82 */ /* 0x000fe20008000000 */
[----:B------:R-:W-:Y:S01]  /*0c50*/  @UP0 UMOV UR5, URZ ;  /* 0x0000003f00050c82 */ /* 0x000fe20008000000 */
[----:B------:R-:W-:Y:S05]  /*0c60*/  BRA `(.L_x_8) ;  /* 0x0000000000087947 */ /* 0x000fea0003800000 */
.L_x_9:
[----:B------:R-:W-:Y:S01]  /*0c70*/  UMOV UR5, 0x1 ;  /* 0x0000000100057882 */ /* 0x000fe20000000000 */
[----:B------:R-:W-:-:S05]  /*0c80*/  UMOV UR15, URZ ;  /* 0x0000003f000f7c82 */ /* 0x000fca0008000000 */
.L_x_8:
[----:B------:R-:W-:Y:S05]  /*0c90*/  @!P0 BRA `(.L_x_10) ;  /* 0x00000000003c8947 */ /* 0x000fea0003800000 */
[----:B------:R-:W-:-:S06]  /*0ca0*/  UISETP.NE.AND UP0, UPT, UR12, 0x2, UPT ;  /* 0x000000020c00788c */ /* 0x000fcc000bf05270 */
[----:B------:R-:W-:-:S13]  /*0cb0*/  PLOP3.LUT P0, PT, PT, PT, UP0, 0x80, 0x0 ;  /* 0x000000000000781c */ /* 0x000fda0003f0f008 */
[----:B------:R-:W-:Y:S05]  /*0cc0*/  @!P0 BRA `(.L_x_11) ;  /* 0x0000000000288947 */ /* 0x000fea0003800000 */
[----:B------:R-:W-:-:S06]  /*0cd0*/  UISETP.NE.AND UP0, UPT, UR12, 0x3, UPT ;  /* 0x000000030c00788c */ /* 0x000fcc000bf05270 */
[----:B------:R-:W-:-:S13]  /*0ce0*/  PLOP3.LUT P0, PT, PT, PT, UP0, 0x80, 0x0 ;  /* 0x000000000000781c */ /* 0x000fda0003f0f008 */
[----:B------:R-:W-:Y:S05]  /*0cf0*/  @!P0 BRA `(.L_x_12) ;  /* 0x0000000000148947 */ /* 0x000fea0003800000 */
[----:B------:R-:W-:-:S06]  /*0d00*/  UISETP.NE.AND UP0, UPT, UR12, 0x4, UPT ;  /* 0x000000040c00788c */ /* 0x000fcc000bf05270 */
[----:B------:R-:W-:-:S13]  /*0d10*/  PLOP3.LUT P0, PT, PT, PT, UP0, 0x80, 0x0 ;  /* 0x000000000000781c */ /* 0x000fda0003f0f008 */
[----:B------:R-:W-:Y:S05]  /*0d20*/  @P0 BRA `(.L_x_13) ;  /* 0x00000000001c0947 */ /* 0x000fea0003800000 */
[----:B-1----:R-:W-:Y:S01]  /*0d30*/  ULEA UR42, UR42, 0x3, 0x1 ;  /* 0x000000032a2a7891 */ /* 0x002fe2000f8e083f */
[----:B------:R-:W-:Y:S11]  /*0d40*/  BRA `(.L_x_13) ;  /* 0x0000000000147947 */ /* 0x000ff60003800000 */
.L_x_12:
[----:B-1----:R-:W-:Y:S01]  /*0d50*/  ULEA UR42, UR42, 0x2, 0x1 ;  /* 0x000000022a2a7891 */ /* 0x002fe2000f8e083f */
[----:B------:R-:W-:Y:S11]  /*0d60*/  BRA `(.L_x_13) ;  /* 0x00000000000c7947 */ /* 0x000ff60003800000 */
.L_x_11:
[----:B-1----:R-:W-:Y:S01]  /*0d70*/  ULEA UR42, UR42, 0x1, 0x1 ;  /* 0x000000012a2a7891 */ /* 0x002fe2000f8e083f */
[----:B------:R-:W-:Y:S11]  /*0d80*/  BRA `(.L_x_13) ;  /* 0x0000000000047947 */ /* 0x000ff60003800000 */
.L_x_10:
[----:B-1----:R-:W-:-:S12]  /*0d90*/  USHF.L.U32 UR42, UR42, 0x1, URZ ;  /* 0x000000012a2a7899 */ /* 0x002fd8000800063f */
.L_x_13:
[----:B------:R-:W-:-:S04]  /*0da0*/  ULOP3.LUT UR6, UR4, 0x1, URZ, 0xfc, !UPT ;  /* 0x0000000104067892 */ /* 0x000fc8000f8efc3f */
[----:B------:R-:W-:-:S06]  /*0db0*/  UISETP.NE.AND UP0, UPT, UR6, 0x3, UPT ;  /* 0x000000030600788c */ /* 0x000fcc000bf05270 */
[----:B------:R-:W-:-:S13]  /*0dc0*/  PLOP3.LUT P0, PT, PT, PT, UP0, 0x80, 0x0 ;  /* 0x000000000000781c */ /* 0x000fda0003f0f008 */
[----:B------:R-:W-:Y:S05]  /*0dd0*/  @!P0 BRA `(.L_x_14) ;  /* 0x0000000000048947 */ /* 0x000fea0003800000 */
[----:B-1----:R-:W-:Y:S01]  /*0de0*/  BPT.TRAP 0x1 ;  /* 0x000000040000795c */ /* 0x002fe20000300000 */
.L_x_14:
[----:B------:R-:W2:Y:S01]  /*0df0*/  S2UR UR6, SR_CgaCtaId ;  /* 0x00000000000679c3 */ /* 0x000ea20000008800 */
[----:B------:R-:W-:Y:S01]  /*0e00*/  UMOV UR36, 0x400 ;  /* 0x0000040000247882 */ /* 0x000fe20000000000 */
[----:B------:R-:W-:-:S05]  /*0e10*/  IMAD.U32 R2, RZ, RZ, UR5 ;  /* 0x00000005ff027e24 */ /* 0x000fca000f8e00ff */
[----:B------:R-:W-:Y:S01]  /*0e20*/  SHF.L.U32 R2, R2, 0x1f, RZ ;  /* 0x0000001f02027819 */ /* 0x000fe200000006ff */
[----:B--2---:R-:W-:-:S04]  /*0e30*/  ULEA UR36, UR6, UR36, 0x18 ;  /* 0x0000002406247291 */ /* 0x004fc8000f8ec03f */
[----:B------:R-:W-:-:S09]  /*0e40*/  ULEA UR7, UR15, UR36, 0x3 ;  /* 0x000000240f077291 */ /* 0x000fd2000f8e183f */
[----:B------:R-:W2:Y:S02]  /*0e50*/  SYNCS.PHASECHK.TRANS64.TRYWAIT P1, [UR7+0xa8840], R2 ;  /* 0x0a884002ff0075a7 */ /* 0x000ea40008020147 */
[----:B--2---:R-:W-:Y:S05]  /*0e60*/  @!P1 BRA `(.L_x_15) ;  /* 0x000001fc00b89947 */ /* 0x004fea0003800000 */
.L_x_148:
[----:B------:R-:W-:Y:S05]  /*0e70*/  @!P0 BRA `(.L_x_16) ;  /* 0x0000000000048947 */ /* 0x000fea0003800000 */
[----:B-1----:R-:W-:Y:S01]  /*0e80*/  BPT.TRAP 0x1 ;  /* 0x000000040000795c */ /* 0x002fe20000300000 */
.L_x_16:
[----:B------:R-:W3:Y:S01]  /*0e90*/  SYNCS.PHASECHK.TRANS64.TRYWAIT P1, [UR7+0xa8848], R2 ;  /* 0x0a884802ff0075a7 */ /* 0x000ee20008020147 */
[----:B--2---:R-:W-:Y:S01]  /*0ea0*/  SHF.R.S32.HI R3, RZ, 0x1f, R0 ;  /* 0x0000001fff037819 */ /* 0x004fe20000011400 */
[----:B------:R-:W-:-:S03]  /*0eb0*/  UMOV UR13, 0x1 ;  /* 0x00000001000d7882 */ /* 0x000fc60000000000 */
[----:B------:R-:W-:-:S04]  /*0ec0*/  LEA.HI R3, R3, R0, RZ, 0x7 ;  /* 0x0000000003037211 */ /* 0x000fc800078f38ff */
[----:B------:R-:W-:-:S05]  /*0ed0*/  LOP3.LUT R3, R3, 0xffffff80, RZ, 0xc0, !PT ;  /* 0xffffff8003037812 */ /* 0x000fca00078ec0ff */
[----:B------:R-:W-:Y:S01]  /*0ee0*/  IMAD.IADD R0, R0, 0x1, -R3 ;  /* 0x0000000100007824 */ /* 0x000fe200078e0a03 */
[----:B---3--:R-:W-:Y:S06]  /*0ef0*/  @!P1 BRA `(.L_x_17) ;  /* 0x000001fc00ac9947 */ /* 0x008fec0003800000 */
.L_x_149:
[----:B------:R-:W-:Y:S01]  /*0f00*/  ULDC UR5, c[0x0][0x288] ;  /* 0x0000a20000057ab9 */ /* 0x000fe20000000800 */
[----:B------:R3:W-:Y:S01]  /*0f10*/  STL [R1+0x500], RZ ;  /* 0x000500ff01007387 */ /* 0x0007e20000100800 */
[----:B------:R-:W-:Y:S01]  /*0f20*/  UISETP.GE.AND UP0, UPT, UR5, 0x1, UPT ;  /* 0x000000010500788c */ /* 0x000fe2000bf06270 */
[----:B------:R-:W-:Y:S02]  /*0f30*/  UMOV UR6, URZ ;  /* 0x0000003f00067c82 */ /* 0x000fe40008000000 */
[----:B------:R3:W-:Y:S01]  /*0f40*/  STL [R1+0x504], RZ ;  /* 0x000504ff01007387 */ /* 0x0007e20000100800 */
[----:B------:R-:W-:Y:S02]  /*0f50*/  UMOV UR37, URZ ;  /* 0x0000003f00257c82 */ /* 0x000fe40008000000 */
[----:B------:R-:W-:Y:S01]  /*0f60*/  PLOP3.LUT P1, PT, PT, PT, UP0, 0x80, 0x0 ;  /* 0x000000000000781c */ /* 0x000fe20003f2f008 */
[----:B------:R3:W-:Y:S04]  /*0f70*/  STL [R1+0x508], RZ ;  /* 0x000508ff01007387 */ /* 0x0007e80000100800 */
        /* <DEDUP_REMOVED lines=252> */
[----:B------:R3:W-:Y:S01]  /*1f40*/  STL [R1+0x4fc], RZ ;  /* 0x0004fcff01007387 */ /* 0x0007e20000100800 */
[----:B------:R-:W-:Y:S05]  /*1f50*/  @!P1 BRA `(.L_x_18) ;  /* 0x00000158009c9947 */ /* 0x000fea0003800000 */
[----:B------:R-:W-:Y:S01]  /*1f60*/  SHF.R.S32.HI R5, RZ, 0x1f, R0 ;  /* 0x0000001fff057819 */ /* 0x000fe20000011400 */
[----:B------:R4:W-:Y:S01]  /*1f70*/  STL [R1+0x500], RZ ;  /* 0x000500ff01007387 */ /* 0x0009e20000100800 */
[----:B-1----:R-:W-:Y:S02]  /*1f80*/  ULOP3.LUT UR8, UR42, 0x1, URZ, 0xc0, !UPT ;  /* 0x000000012a087892 */ /* 0x002fe4000f8ec03f */
[CC--:B--2---:R-:W-:Y:S01]  /*1f90*/  LEA.HI R2, R5.reuse, R0.reuse, RZ, 0x2 ;  /* 0x0000000005027211 */ /* 0x0c4fe200078f10ff */
[----:B------:R-:W-:Y:S02]  /*1fa0*/  UIADD3 UR5, UR5, 0x7f, URZ ;  /* 0x0000007f05057890 */ /* 0x000fe4000fffe03f */
[----:B------:R-:W-:Y:S01]  /*1fb0*/  ULOP3.LUT UR9, UR14, 0x2, URZ, 0xfc, !UPT ;  /* 0x000000020e097892 */ /* 0x000fe2000f8efc3f */
[----:B------:R-:W-:Y:S01]  /*1fc0*/  LOP3.LUT R3, R2, 0x7ffffffc, RZ, 0xc0, !PT ;  /* 0x7ffffffc02037812 */ /* 0x000fe200078ec0ff */
[----:B------:R-:W-:Y:S01]  /*1fd0*/  USHF.R.S32.HI UR6, URZ, 0x1f, UR5 ;  /* 0x0000001f3f067899 */ /* 0x000fe20008011405 */
[----:B------:R-:W-:Y:S01]  /*1fe0*/  IMAD.U32 R20, RZ, RZ, UR8 ;  /* 0x00000008ff147e24 */ /* 0x000fe2000f8e00ff */
[----:B------:R-:W-:Y:S01]  /*1ff0*/  UMOV UR13, 0x1 ;  /* 0x00000001000d7882 */ /* 0x000fe20000000000 */
[----:B------:R-:W-:Y:S01]  /*2000*/  IADD3 R4, R0, -R3, RZ ;  /* 0x8000000300047210 */ /* 0x000fe20007ffe0ff */
[----:B------:R-:W-:Y:S01]  /*2010*/  ULEA.HI UR10, UR6, UR5, URZ, 0x7 ;  /* 0x00000005060a7291 */ /* 0x000fe2000f8f383f */
[----:B------:R-:W-:Y:S01]  /*2020*/  LEA.HI R3, R5, R0, RZ, 0x5 ;  /* 0x0000000005037211 */ /* 0x000fe200078f28ff */
[----:B------:R-:W-:Y:S01]  /*2030*/  UMOV UR37, URZ ;  /* 0x0000003f00257c82 */ /* 0x000fe20008000000 */
[--C-:B------:R-:W-:Y:S01]  /*2040*/  SHF.R.S32.HI R0, RZ, 0x2, R2.reuse ;  /* 0x00000002ff007819 */ /* 0x100fe20000011402 */
[----:B------:R-:W-:Y:S01]  /*2050*/  IMAD.SHL.U32 R6, R4, 0x2, RZ ;  /* 0x0000000204067824 */ /* 0x000fe200078e00ff */
[----:B------:R-:W-:Y:S01]  /*2060*/  SHF.R.S32.HI R2, RZ, 0x1f, R2 ;  /* 0x0000001fff027819 */ /* 0x000fe20000011402 */
[----:B------:R-:W-:Y:S01]  /*2070*/  IMAD.SHL.U32 R3, R3, 0x40, RZ ;  /* 0x0000004003037824 */ /* 0x000fe200078e00ff */
[----:B------:R-:W-:Y:S01]  /*2080*/  UMOV UR5, URZ ;  /* 0x0000003f00057c82 */ /* 0x000fe20008000000 */
[----:B------:R-:W-:Y:S01]  /*2090*/  UMOV UR6, URZ ;  /* 0x0000003f00067c82 */ /* 0x000fe20008000000 */
[----:B------:R-:W-:Y:S01]  /*20a0*/  LEA.HI R2, R2, R0, RZ, 0x3 ;  /* 0x0000000002027211 */ /* 0x000fe200078f18ff */
[----:B------:R4:W-:Y:S01]  /*20b0*/  STL [R1+0x700], R6 ;  /* 0x0007000601007387 */ /* 0x0009e20000100800 */
[----:B------:R-:W-:Y:S01]  /*20c0*/  LOP3.LUT R3, R3, 0xfffff800, RZ, 0xc0, !PT ;  /* 0xfffff80003037812 */ /* 0x000fe200078ec0ff */
[----:B------:R-:W-:Y:S01]  /*20d0*/  USHF.R.S32.HI UR10, URZ, 0x7, UR10 ;  /* 0x000000073f0a7899 */ /* 0x000fe2000801140a */
[----:B------:R-:W-:Y:S01]  /*20e0*/  LOP3.LUT R2, R2, 0xfffffff8, RZ, 0xc0, !PT ;  /* 0xfffffff802027812 */ /* 0x000fe200078ec0ff */
[----:B------:R-:W-:Y:S01]  /*20f0*/  UMOV UR23, URZ ;  /* 0x0000003f00177c82 */ /* 0x000fe20008000000 */
[----:B------:R-:W-:Y:S01]  /*2100*/  UMOV UR22, URZ ;  /* 0x0000003f00167c82 */ /* 0x000fe20008000000 */
[----:B------:R-:W-:Y:S01]  /*2110*/  ULDC.64 UR26, c[0x0][0x208] ;  /* 0x00008200001a7ab9 */ /* 0x000fe20000000a00 */
[----:B------:R-:W-:Y:S01]  /*2120*/  ULDC UR11, c[0x0][0xa04] ;  /* 0x00028100000b7ab9 */ /* 0x000fe20000000800 */
[----:B------:R-:W-:Y:S01]  /*2130*/  IMAD.IADD R2, R0, 0x1, -R2 ;  /* 0x0000000100027824 */ /* 0x000fe200078e0a02 */
[----:B------:R-:W-:Y:S01]  /*2140*/  ULDC UR12, c[0x0][0xa00] ;  /* 0x00028000000c7ab9 */ /* 0x000fe20000000800 */
[----:B------:R-:W-:-:S05]  /*2150*/  IMAD.IADD R0, R6, 0x1, R3 ;  /* 0x0000000106007824 */ /* 0x000fca00078e0203 */
[----:B------:R-:W-:Y:S01]  /*2160*/  IADD3 R3, R3, R0, RZ ;  /* 0x0000000003037210 */ /* 0x000fe20007ffe0ff */
[----:B------:R-:W-:-:S04]  /*2170*/  IMAD R0, R2, 0x8, R0 ;  /* 0x0000000802007824 */ /* 0x000fc800078e0200 */
[----:B------:R-:W-:Y:S01]  /*2180*/  IMAD R2, R2, 0x20, R3 ;  /* 0x0000002002027824 */ /* 0x000fe200078e0203 */
[----:B------:R-:W-:-:S04]  /*2190*/  LEA R0, R0, UR36, 0x1 ;  /* 0x0000002400007c11 */ /* 0x000fc8000f8e08ff */
[----:B------:R4:W-:Y:S01]  /*21a0*/  STL [R1+0x704], R2 ;  /* 0x0007040201007387 */ /* 0x0009e20000100800 */
[----:B------:R-:W-:-:S07]  /*21b0*/  IMAD R20, R20, 0x4000, R0 ;  /* 0x0000400014147824 */ /* 0x000fce00078e0200 */
.L_x_40:
[----:B-123--:R-:W-:Y:S05]  /*21c0*/  @!P0 BRA `(.L_x_19) ;  /* 0x0000000000048947 */ /* 0x00efea0003800000 */
[----:B------:R-:W-:Y:S01]  /*21d0*/  BPT.TRAP 0x1 ;  /* 0x000000040000795c */ /* 0x000fe20000300000 */
.L_x_19:
[----:B------:R-:W-:Y:S01]  /*21e0*/  ULEA UR16, UR23, UR36, 0x3 ;  /* 0x0000002417107291 */ /* 0x000fe2000f8e183f */
[----:B------:R-:W-:-:S04]  /*21f0*/  MOV R0, UR22 ;  /* 0x0000001600007c02 */ /* 0x000fc80008000f00 */
[----:B------:R-:W-:-:S04]  /*2200*/  SHF.L.U32 R0, R0, 0x1f, RZ ;  /* 0x0000001f00007819 */ /* 0x000fc800000006ff */
[----:B------:R-:W1:Y:S02]  /*2210*/  SYNCS.PHASECHK.TRANS64.TRYWAIT P1, [UR16+0xa8800], R0 ;  /* 0x0a880000ff0075a7 */ /* 0x000e640008020150 */
[----:B-1----:R-:W-:Y:S05]  /*2220*/  @!P1 BRA `(.L_x_20) ;  /* 0x000001e800f89947 */ /* 0x002fea0003800000 */
.L_x_150:
[----:B------:R-:W-:Y:S01]  /*2230*/  UIADD3 UR16, UR36, 0x28000, URZ ;  /* 0x0002800024107890 */ /* 0x000fe2000fffe03f */
[----:B------:R-:W-:Y:S01]  /*2240*/  WARPGROUP.ARRIVE ;  /* 0x00000000000079c5 */ /* 0x000fe20000000000 */
[----:B------:R-:W-:Y:S02]  /*2250*/  USHF.R.U32.HI UR25, URZ, 0x4, UR36 ;  /* 0x000000043f197899 */ /* 0x000fe40008011624 */
[----:B------:R-:W-:Y:S02]  /*2260*/  USHF.R.U32.HI UR16, URZ, 0x4, UR16 ;  /* 0x000000043f107899 */ /* 0x000fe40008011610 */
[----:B------:R-:W-:Y:S02]  /*2270*/  ULOP3.LUT UR25, UR25, 0x3fff, URZ, 0xc0, !UPT ;  /* 0x00003fff19197892 */ /* 0x000fe4000f8ec03f */
[----:B------:R-:W-:Y:S02]  /*2280*/  ULOP3.LUT UR28, UR16, 0x3fff, URZ, 0xc0, !UPT ;  /* 0x00003fff101c7892 */ /* 0x000fe4000f8ec03f */
[----:B------:R-:W-:-:S02]  /*2290*/  USHF.L.U32 UR24, UR15, 0xb, URZ ;  /* 0x0000000b0f187899 */ /* 0x000fc4000800063f */
[----:B------:R-:W-:Y:S02]  /*22a0*/  ULOP3.LUT UR29, UR25, 0x10000, URZ, 0xfc, !UPT ;  /* 0x00010000191d7892 */ /* 0x000fe4000f8efc3f */
[----:B------:R-:W-:Y:S02]  /*22b0*/  ULOP3.LUT UR30, UR28, 0x10000, URZ, 0xfc, !UPT ;  /* 0x000100001c1e7892 */ /* 0x000fe4000f8efc3f */
[----:B------:R-:W-:Y:S02]  /*22c0*/  UIADD3 UR29, UR24, UR29, URZ ;  /* 0x0000001d181d7290 */ /* 0x000fe4000fffe03f */
[----:B------:R-:W-:Y:S01]  /*22d0*/  ULEA UR21, UR23, UR30, 0xc ;  /* 0x0000001e17157291 */ /* 0x000fe2000f8e603f */
[----:B------:R-:W-:Y:S01]  /*22e0*/  UMOV UR17, 0x40000040 ;  /* 0x4000004000117882 */ /* 0x000fe20000000000 */
[----:B------:R-:W-:-:S03]  /*22f0*/  UMOV UR19, 0x40000040 ;  /* 0x4000004000137882 */ /* 0x000fc60000000000 */
[----:B------:R-:W-:Y:S02]  /*2300*/  UMOV UR16, UR29 ;  /* 0x0000001d00107c82 */ /* 0x000fe40008000000 */
[----:B------:R-:W-:Y:S02]  /*2310*/  UMOV UR18, UR21 ;  /* 0x0000001500127c82 */ /* 0x000fe40008000000 */
[----:B------:R-:W-:Y:S01]  /*2320*/  HGMMA.64x128x16.F32 R88, gdesc[UR16], RZ, !UPT, gsb0 ;  /* 0x01e00000105879f0 */ /* 0x000fe2000c0008ff */
[----:B------:R-:W-:Y:S02]  /*2330*/  UIADD3 UR16, UR29, 0x2, URZ ;  /* 0x000000021d107890 */ /* 0x000fe4000fffe03f */
[----:B------:R-:W-:Y:S01]  /*2340*/  UIADD3 UR18, UR21, 0x2, URZ ;  /* 0x0000000215127890 */ /* 0x000fe2000fffe03f */
[----:B------:R-:W-:Y:S01]  /*2350*/  UMOV UR17, 0x40000040 ;  /* 0x4000004000117882 */ /* 0x000fe20000000000 */
[----:B------:R-:W-:Y:S01]  /*2360*/  UMOV UR19, 0x40000040 ;  /* 0x4000004000137882 */ /* 0x000fe20000000000 */
[----:B------:R-:W-:-:S02]  /*2370*/  WARPGROUP.DEPBAR.LE gsb0, 0x0 ;  /* 0x00008000000079c5 */ /* 0x000fc40000010000 */
[----:B------:R-:W-:-:S06]  /*2380*/  WARPGROUP.ARRIVE ;  /* 0x00000000000079c5 */ /* 0x000fcc0000000000 */
[----:B------:R-:W-:Y:S01]  /*2390*/  HGMMA.64x128x16.F32 R88, gdesc[UR16], R88, gsb0 ;  /* 0x01e00000105879f0 */ /* 0x000fe20008000858 */
[----:B------:R-:W-:Y:S02]  /*23a0*/  UIADD3 UR16, UR29, 0x4, URZ ;  /* 0x000000041d107890 */ /* 0x000fe4000fffe03f */
[----:B------:R-:W-:Y:S01]  /*23b0*/  UIADD3 UR18, UR21, 0x4, URZ ;  /* 0x0000000415127890 */ /* 0x000fe2000fffe03f */
[----:B------:R-:W-:Y:S01]  /*23c0*/  UMOV UR17, 0x40000040 ;  /* 0x4000004000117882 */ /* 0x000fe20000000000 */
[----:B------:R-:W-:Y:S01]  /*23d0*/  UMOV UR19, 0x40000040 ;  /* 0x4000004000137882 */ /* 0x000fe20000000000 */
[----:B------:R-:W-:Y:S02]  /*23e0*/  WARPGROUP.DEPBAR.LE gsb0, 0x0 ;  /* 0x00008000000079c5 */ /* 0x000fe40000010000 */
        /* <DEDUP_REMOVED lines=90> */
[----:B------:R-:W-:-:S04]  /*2990*/  UIADD3 UR21, UR23, 0x1, URZ ;  /* 0x0000000117157890 */ /* 0x000fc8000fffe03f */
[----:B------:R-:W-:-:S04]  /*29a0*/  UISETP.NE.AND UP0, UPT, UR21, 0x4, UPT ;  /* 0x000000041500788c */ /* 0x000fc8000bf05270 */
[----:B------:R-:W-:Y:S01]  /*29b0*/  USEL UR21, UR21, URZ, UP0 ;  /* 0x0000003f15157287 */ /* 0x000fe20008000000 */
[----:B------:R-:W-:Y:S02]  /*29c0*/  WARPGROUP.DEPBAR.LE gsb0, 0x0 ;  /* 0x00008000000079c5 */ /* 0x000fe40000010000 */
[----:B------:R-:W-:-:S06]  /*29d0*/  WARPGROUP.ARRIVE ;  /* 0x00000000000079c5 */ /* 0x000fcc0000000000 */
[----:B------:R-:W-:Y:S01]  /*29e0*/  HGMMA.64x128x16.F32 R88, gdesc[UR16], R88, gsb0 ;  /* 0x01e00000105879f0 */ /* 0x000fe20008000858 */
[----:B------:R-:W-:-:S04]  /*29f0*/  USEL UR16, URZ, 0x1, UP0 ;  /* 0x000000013f107887 */ /* 0x000fc80008000000 */
[----:B------:R-:W-:Y:S01]  /*2a00*/  ULOP3.LUT UR22, UR22, UR16, URZ, 0x3c, !UPT ;  /* 0x0000001016167292 */ /* 0x000fe2000f8e3c3f */
[----:B------:R-:W-:Y:S02]  /*2a10*/  WARPGROUP.DEPBAR.LE gsb0, 0x0 ;  /* 0x00008000000079c5 */ /* 0x000fe40000010000 */
[----:B------:R-:W-:Y:S09]  /*2a20*/  @!P0 BRA `(.L_x_21) ;  /* 0x0000000000048947 */ /* 0x000ff20003800000 */
[----:B------:R-:W-:Y:S01]  /*2a30*/  BPT.TRAP 0x1 ;  /* 0x000000040000795c */ /* 0x000fe20000300000 */
.L_x_21:
[----:B------:R-:W-:Y:S01]  /*2a40*/  ULEA UR16, UR21, UR36, 0x3 ;  /* 0x0000002415107291 */ /* 0x000fe2000f8e183f */
[----:B-1----:R-:W-:-:S05]  /*2a50*/  IMAD.U32 R0, RZ, RZ, UR22 ;  /* 0x00000016ff007e24 */ /* 0x002fca000f8e00ff */
[----:B------:R-:W-:-:S04]  /*2a60*/  SHF.L.U32 R0, R0, 0x1f, RZ ;  /* 0x0000001f00007819 */ /* 0x000fc800000006ff */
[----:B------:R-:W1:Y:S02]  /*2a70*/  SYNCS.PHASECHK.TRANS64.TRYWAIT P1, [UR16+0xa8800], R0 ;  /* 0x0a880000ff0075a7 */ /* 0x000e640008020150 */
[----:B-1----:R-:W-:Y:S05]  /*2a80*/  @!P1 BRA `(.L_x_22) ;  /* 0x000001e000f89947 */ /* 0x002fea0003800000 */
.L_x_151:
[----:B------:R-:W-:Y:S01]  /*2a90*/  ULEA UR31, UR21, UR30, 0xc ;  /* 0x0000001e151f7291 */ /* 0x000fe2000f8e603f */
[----:B------:R-:W2:Y:S01]  /*2aa0*/  LDL R14, [R1+0x700] ;  /* 0x00070000010e7983 */ /* 0x000ea20000100800 */
[----:B------:R-:W-:Y:S01]  /*2ab0*/  UIADD3 UR16, UR29, 0x800, URZ ;  /* 0x000008001d107890 */ /* 0x000fe2000fffe03f */
[----:B------:R-:W-:Y:S01]  /*2ac0*/  WARPGROUP.ARRIVE ;  /* 0x00000000000079c5 */ /* 0x000fe20000000000 */
[----:B------:R-:W-:Y:S01]  /*2ad0*/  UMOV UR19, 0x40000040 ;  /* 0x4000004000137882 */ /* 0x000fe20000000000 */
[----:B------:R-:W-:Y:S01]  /*2ae0*/  UMOV UR17, 0x40000040 ;  /* 0x4000004000117882 */ /* 0x000fe20000000000 */
[----:B------:R-:W5:Y:S01]  /*2af0*/  MUFU.RCP64H R3, 2.3591403961181640625 ;  /* 0x4002df8500037908 */ /* 0x000f620000001800 */
[----:B------:R-:W-:Y:S01]  /*2b00*/  UMOV UR18, UR31 ;  /* 0x0000001f00127c82 */ /* 0x000fe20008000000 */
[----:B----4-:R-:W-:Y:S01]  /*2b10*/  IMAD.MOV.U32 R6, RZ, RZ, 0x458a2bb4 ;  /* 0x458a2bb4ff067424 */ /* 0x010fe200078e00ff */
[----:B------:R-:W-:Y:S01]  /*2b20*/  UMOV UR32, 0x2c515da4 ;  /* 0x2c515da400207882 */ /* 0x000fe20000000000 */
[----:B------:R-:W-:Y:S01]  /*2b30*/  IMAD.MOV.U32 R7, RZ, RZ, 0x4002df85 ;  /* 0x4002df85ff077424 */ /* 0x000fe200078e00ff */
[----:B------:R-:W-:Y:S01]  /*2b40*/  HGMMA.64x128x16.F32 R24, gdesc[UR16], RZ, !UPT, gsb0 ;  /* 0x01e00000101879f0 */ /* 0x000fe2000c0008ff */
[----:B------:R-:W-:Y:S01]  /*2b50*/  UIADD3 UR16, UR29, 0x802, URZ ;  /* 0x000008021d107890 */ /* 0x000fe2000fffe03f */
[----:B-1----:R-:W-:Y:S01]  /*2b60*/  IMAD.MOV.U32 R2, RZ, RZ, RZ ;  /* 0x000000ffff027224 */ /* 0x002fe200078e00ff */
[----:B------:R-:W-:Y:S01]  /*2b70*/  UIADD3 UR18, UR31, 0x2, URZ ;  /* 0x000000021f127890 */ /* 0x000fe2000fffe03f */
[----:B------:R-:W-:Y:S01]  /*2b80*/  MOV R8, 0x8b7a8b04 ;  /* 0x8b7a8b0400087802 */ /* 0x000fe20000000f00 */
[----:B------:R-:W-:Y:S01]  /*2b90*/  UMOV UR17, 0x40000040 ;  /* 0x4000004000117882 */ /* 0x000fe20000000000 */
[----:B------:R-:W-:Y:S01]  /*2ba0*/  UMOV UR19, 0x40000040 ;  /* 0x4000004000137882 */ /* 0x000fe20000000000 */
[----:B------:R-:W-:Y:S01]  /*2bb0*/  UMOV UR33, 0x3fd6fc2a ;  /* 0x3fd6fc2a00217882 */ /* 0x000fe20000000000 */
[----:B------:R-:W-:Y:S01]  /*2bc0*/  IMAD.MOV.U32 R9, RZ, RZ, 0x3ed0ee25 ;  /* 0x3ed0ee25ff097424 */ /* 0x000fe200078e00ff */
[----:B------:R-:W-:Y:S01]  /*2bd0*/  STL.128 [R1], RZ ;  /* 0x000000ff01007387 */ /* 0x000fe20000100c00 */
[----:B------:R-:W-:Y:S01]  /*2be0*/  IMAD.U32 R0, RZ, RZ, UR23 ;  /* 0x00000017ff007e24 */ /* 0x000fe2000f8e00ff */
[----:B------:R-:W-:Y:S01]  /*2bf0*/  UIADD3 UR30, UR36, 0xa88a0, URZ ;  /* 0x000a88a0241e7890 */ /* 0x000fe2000fffe03f */
[----:B-----5:R-:W-:Y:S01]  /*2c00*/  DFMA R6, R2, -R6, 1 ;  /* 0x3ff000000206742b */ /* 0x020fe20000000806 */
[----:B------:R-:W-:Y:S04]  /*2c10*/  STL.128 [R1+0x10], RZ ;  /* 0x000010ff01007387 */ /* 0x000fe80000100c00 */
[----:B------:R-:W-:Y:S03]  /*2c20*/  STL.128 [R1+0x20], RZ ;  /* 0x000020ff01007387 */ /* 0x000fe60000100c00 */
[----:B------:R-:W-:Y:S01]  /*2c30*/  DFMA R6, R6, R6, R6 ;  /* 0x000000060606722b */ /* 0x000fe20000000006 */
[----:B------:R-:W-:Y:S04]  /*2c40*/  STL.128 [R1+0x40], RZ ;  /* 0x000040ff01007387 */ /* 0x000fe80000100c00 */
[----:B------:R-:W-:Y:S03]  /*2c50*/  STL.128 [R1+0x30], RZ ;  /* 0x000030ff01007387 */ /* 0x000fe60000100c00 */
[----:B------:R-:W-:Y:S01]  /*2c60*/  DFMA R6, R2, R6, R2 ;  /* 0x000000060206722b */ /* 0x000fe20000000002 */
[----:B------:R-:W-:Y:S04]  /*2c70*/  STL.128 [R1+0x50], RZ ;  /* 0x000050ff01007387 */ /* 0x000fe80000100c00 */
[----:B------:R-:W-:Y:S03]  /*2c80*/  STL.128 [R1+0x60], RZ ;  /* 0x000060ff01007387 */ /* 0x000fe60000100c00 */
[C---:B------:R-:W-:Y:S01]  /*2c90*/  DMUL R4, R6.reuse, UR32 ;  /* 0x0000002006047c28 */ /* 0x040fe20008000000 */
[----:B------:R-:W-:Y:S04]  /*2ca0*/  STL.128 [R1+0x70], RZ ;  /* 0x000070ff01007387 */ /* 0x000fe80000100c00 */
[----:B------:R-:W-:Y:S03]  /*2cb0*/  STL.128 [R1+0x80], RZ ;  /* 0x000080ff01007387 */ /* 0x000fe60000100c00 */
[----:B------:R-:W-:Y:S01]  /*2cc0*/  DFMA R4, R6, UR32, R4 ;  /* 0x0000002006047c2b */ /* 0x000fe20008000004 */
[----:B------:R-:W-:Y:S04]  /*2cd0*/  STL.128 [R1+0xa0], RZ ;  /* 0x0000a0ff01007387 */ /* 0x000fe80000100c00 */
[----:B------:R-:W-:Y:S03]  /*2ce0*/  STL.128 [R1+0x90], RZ ;  /* 0x000090ff01007387 */ /* 0x000fe60000100c00 */
[----:B------:R-:W-:Y:S01]  /*2cf0*/  DMUL R2, R4, R4 ;  /* 0x0000000404027228 */ /* 0x000fe20000000000 */
[----:B------:R-:W-:Y:S04]  /*2d00*/  STL.128 [R1+0xb0], RZ ;  /* 0x0000b0ff01007387 */ /* 0x000fe80000100c00 */
[----:B------:R-:W-:Y:S04]  /*2d10*/  STL.128 [R1+0xc0], RZ ;  /* 0x0000c0ff01007387 */ /* 0x000fe80000100c00 */
[----:B------:R-:W-:Y:S04]  /*2d20*/  STL.128 [R1+0xe0], RZ ;  /* 0x0000e0ff01007387 */ /* 0x000fe80000100c00 */
[----:B------:R-:W-:Y:S04]  /*2d30*/  STL.128 [R1+0xd0], RZ ;  /* 0x0000d0ff01007387 */ /* 0x000fe80000100c00 */
[----:B------:R-:W-:Y:S01]  /*2d40*/  STL.128 [R1+0xf0], RZ ;  /* 0x0000f0ff01007387 */ /* 0x000fe20000100c00 */
        /* <DEDUP_REMOVED lines=14> */
[----:B--2---:R-:W-:Y:S01]  /*2e30*/  IMAD R0, R0, 0x80, R14 ;  /* 0x0000008000007824 */ /* 0x004fe200078e020e */
        /* <DEDUP_REMOVED lines=52> */
[----:B------:R-:W-:Y:S01]  /*3180*/  UMOV UR16, 0x3ae80f1e ;  /* 0x3ae80f1e00107882 */ /* 0x000fe20000000000 */
[----:B------:R-:W-:Y:S01]  /*3190*/  UMOV UR17, 0x3eb1380b ;  /* 0x3eb1380b00117882 */ /* 0x000fe20000000000 */
[----:B------:R-:W-:-:S09]  /*31a0*/  UIADD3 UR18, UR31, 0x806, URZ ;  /* 0x000008061f127890 */ /* 0x000fd2000fffe03f */
[----:B------:R-:W-:Y:S01]  /*31b0*/  DFMA R8, R2, UR16, R8 ;  /* 0x0000001002087c2b */ /* 0x000fe20008000008 */
[----:B------:R-:W-:Y:S01]  /*31c0*/  UMOV UR16, 0x9f02676f ;  /* 0x9f02676f00107882 */ /* 0x000fe20000000000 */
[----:B------:R-:W-:Y:S01]  /*31d0*/  UMOV UR17, 0x3ef3b266 ;  /* 0x3ef3b26600117882 */ /* 0x000fe20000000000 */
[----:B------:R-:W-:-:S05]  /*31e0*/  UMOV UR19, 0x40000040 ;  /* 0x4000004000137882 */ /* 0x000fca0000000000 */
[----:B------:R-:W-:Y:S01]  /*31f0*/  DFMA R8, R2, R8, UR16 ;  /* 0x0000001002087e2b */ /* 0x000fe20008000008 */
[----:B------:R-:W-:Y:S01]  /*3200*/  UMOV UR16, 0xa9ab0956 ;  /* 0xa9ab095600107882 */ /* 0x000fe20000000000 */
[----:B------:R-:W-:-:S06]  /*3210*/  UMOV UR17, 0x3f1745cb ;  /* 0x3f1745cb00117882 */ /* 0x000fcc0000000000 */
        /* <DEDUP_REMOVED lines=8> */
[----:B------:R-:W-:Y:S01]  /*32a0*/  UMOV UR17, 0x3f899999 ;  /* 0x3f89999900117882 */ /* 0x000fe20000000000 */
[----:B------:R-:W-:-:S05]  /*32b0*/  DADD R8, -R4, UR32 ;  /* 0x0000002004087e29 */ /* 0x000fca0008000100 */
[----:B------:R-:W-:Y:S01]  /*32c0*/  DFMA R10, R2, R10, UR16 ;  /* 0x00000010020a7e2b */ /* 0x000fe2000800000a */
[----:B------:R-:W-:Y:S01]  /*32d0*/  UMOV UR16, 0x55555554 ;  /* 0x5555555400107882 */ /* 0x000fe20000000000 */
[----:B------:R-:W-:Y:S01]  /*32e0*/  UMOV UR17, 0x3fb55555 ;  /* 0x3fb5555500117882 */ /* 0x000fe20000000000 */
[----:B------:R-:W-:-:S05]  /*32f0*/  DADD R8, R8, R8 ;  /* 0x0000000008087229 */ /* 0x000fca0000000008 */
[----:B------:R-:W-:Y:S01]  /*3300*/  DFMA R10, R2, R10, UR16 ;  /* 0x00000010020a7e2b */ /* 0x000fe2000800000a */
[----:B------:R-:W-:Y:S01]  /*3310*/  UIADD3 UR16, UR29, 0xc06, URZ ;  /* 0x00000c061d107890 */ /* 0x000fe2000fffe03f */
[----:B------:R-:W-:Y:S01]  /*3320*/  UMOV UR17, 0x40000040 ;  /* 0x4000004000117882 */ /* 0x000fe20000000000 */
[----:B------:R-:W-:-:S08]  /*3330*/  DFMA R8, -R4, UR32, R8 ;  /* 0x0000002004087c2b */ /* 0x000fd00008000108 */
[----:B------:R-:W-:Y:S01]  /*3340*/  DMUL R12, R6, R8 ;  /* 0x00000008060c7228 */ /* 0x000fe20000000000 */
[----:B------:R-:W-:Y:S01]  /*3350*/  IMAD.MOV.U32 R6, RZ, RZ, -0x105c611 ;  /* 0xfefa39efff067424 */ /* 0x000fe200078e00ff */
[----:B------:R-:W-:Y:S01]  /*3360*/  DMUL R8, R2, R10 ;  /* 0x0000000a02087228 */ /* 0x000fe20000000000 */
[----:B------:R-:W-:-:S06]  /*3370*/  IMAD.MOV.U32 R7, RZ, RZ, 0x3fe62e42 ;  /* 0x3fe62e42ff077424 */ /* 0x000fcc00078e00ff */
[----:B------:R-:W-:Y:S02]  /*3380*/  DFMA R2, R6, 1, R4 ;  /* 0x3ff000000602782b */ /* 0x000fe40000000004 */
[----:B------:R-:W-:-:S06]  /*3390*/  DFMA R8, R4, R8, R12 ;  /* 0x000000080408722b */ /* 0x000fcc000000000c */
[----:B------:R-:W-:-:S08]  /*33a0*/  DFMA R6, R6, -1, R2 ;  /* 0xbff000000606782b */ /* 0x000fd00000000002 */
[----:B------:R-:W-:Y:S01]  /*33b0*/  DADD R4, -R4, R6 ;  /* 0x0000000004047229 */ /* 0x000fe20000000106 */
[----:B------:R-:W-:Y:S01]  /*33c0*/  IMAD.MOV.U32 R6, RZ, RZ, 0x3b39803f ;  /* 0x3b39803fff067424 */ /* 0x000fe200078e00ff */
[----:B------:R-:W-:-:S06]  /*33d0*/  MOV R7, 0x3c7abc9e ;  /* 0x3c7abc9e00077802 */ /* 0x000fcc0000000f00 */
[----:B------:R-:W-:-:S08]  /*33e0*/  DADD R4, R8, -R4 ;  /* 0x0000000008047229 */ /* 0x000fd00000000804 */
[----:B------:R-:W-:-:S08]  /*33f0*/  DFMA R4, R6, 1, R4 ;  /* 0x3ff000000604782b */ /* 0x000fd00000000004 */
[----:B------:R-:W-:Y:S01]  /*3400*/  DADD R4, R2, R4 ;  /* 0x0000000002047229 */ /* 0x000fe20000000004 */
[----:B------:R-:W-:Y:S01]  /*3410*/  LEA R2, R0, UR36, 0x2 ;  /* 0x0000002400027c11 */ /* 0x000fe2000f8e10ff */
[----:B------:R-:W-:Y:S02]  /*3420*/  WARPGROUP.DEPBAR.LE gsb0, 0x0 ;  /* 0x00008000000079c5 */ /* 0x000fe40000010000 */
[----:B------:R-:W-:-:S06]  /*3430*/  WARPGROUP.ARRIVE ;  /* 0x00000000000079c5 */ /* 0x000fcc0000000000 */
[----:B------:R-:W-:Y:S01]  /*3440*/  HGMMA.64x128x16.F32 R24, gdesc[UR16], R24, gsb0 ;  /* 0x01e00000101879f0 */ /* 0x000fe20008000818 */
[----:B------:R-:W-:Y:S01]  /*3450*/  UMOV UR16, 0xffda0d24 ;  /* 0xffda0d2400107882 */ /* 0x000fe20000000000 */
[----:B------:R-:W-:Y:S01]  /*3460*/  UMOV UR17, 0x3c7777d0 ;  /* 0x3c7777d000117882 */ /* 0x000fe20000000000 */
[----:B------:R-:W-:-:S09]  /*3470*/  UIADD3 UR18, UR31, 0xc00, URZ ;  /* 0x00000c001f127890 */ /* 0x000fd2000fffe03f */
[----:B------:R-:W-:Y:S01]  /*3480*/  DMUL R8, R4, UR16 ;  /* 0x0000001004087c28 */ /* 0x000fe20008000000 */
[----:B------:R-:W-:Y:S01]  /*3490*/  UMOV UR16, 0x652b82fe ;  /* 0x652b82fe00107882 */ /* 0x000fe20000000000 */
[----:B------:R-:W-:Y:S01]  /*34a0*/  UMOV UR17, 0x3ff71547 ;  /* 0x3ff7154700117882 */ /* 0x000fe20000000000 */
[----:B------:R-:W-:-:S05]  /*34b0*/  UMOV UR19, 0x40000040 ;  /* 0x4000004000137882 */ /* 0x000fca0000000000 */
[----:B------:R-:W-:Y:S01]  /*34c0*/  DFMA R4, R4, UR16, R8 ;  /* 0x0000001004047c2b */ /* 0x000fe20008000008 */
[----:B------:R-:W-:Y:S01]  /*34d0*/  UIADD3 UR16, UR29, 0xe00, URZ ;  /* 0x00000e001d107890 */ /* 0x000fe2000fffe03f */
[----:B------:R-:W-:-:S04]  /*34e0*/  UMOV UR17, 0x40000040 ;  /* 0x4000004000117882 */ /* 0x000fc80000000000 */
[----:B------:R-:W1:Y:S01]  /*34f0*/  F2F.F32.F64 R0, R4 ;  /* 0x0000000400007310 */ /* 0x000e620000301000 */
[----:B------:R-:W-:Y:S02]  /*3500*/  WARPGROUP.DEPBAR.LE gsb0, 0x0 ;  /* 0x00008000000079c5 */ /* 0x000fe40000010000 */
[----:B------:R-:W1:Y:S04]  /*3510*/  LDS.64 R6, [R2+0xa8000] ;  /* 0x0a80000002067984 */ /* 0x000e680000000a00 */
[----:B------:R-:W2:Y:S04]  /*3520*/  LDS.64 R8, [R2+0xa8020] ;  /* 0x0a80200002087984 */ /* 0x000ea80000000a00 */
[----:B------:R-:W4:Y:S04]  /*3530*/  LDS.64 R10, [R2+0xa8040] ;  /* 0x0a804000020a7984 */ /* 0x000f280000000a00 */
[----:B------:R-:W-:Y:S01]  /*3540*/  LDS.64 R14, [R2+0xa8080] ;  /* 0x0a808000020e7984 */ /* 0x000fe20000000a00 */
[C---:B-1----:R-:W-:Y:S01]  /*3550*/  FMUL R4, R0.reuse, R6 ;  /* 0x0000000600047220 */ /* 0x042fe20000400000 */
[----:B------:R-:W-:-:S03]  /*3560*/  FMUL R5, R0, R7 ;  /* 0x0000000700057220 */ /* 0x000fc60000400000 */
[----:B------:R-:W-:Y:S02]  /*3570*/  IMAD.MOV.U32 R6, RZ, RZ, R4 ;  /* 0x000000ffff067224 */ /* 0x000fe400078e0004 */
[----:B------:R-:W-:-:S05]  /*3580*/  IMAD.MOV.U32 R7, RZ, RZ, R5 ;  /* 0x000000ffff077224 */ /* 0x000fca00078e0005 */
[----:B------:R2:W-:Y:S02]  /*3590*/  STL.128 [R1], R4 ;  /* 0x0000000401007387 */ /* 0x0005e40000100c00 */
[C---:B--2---:R-:W-:Y:S01]  /*35a0*/  FMUL R4, R0.reuse, R8 ;  /* 0x0000000800047220 */ /* 0x044fe20000400000 */
[----:B------:R-:W-:Y:S02]  /*35b0*/  FMUL R5, R0, R9 ;  /* 0x0000000900057220 */ /* 0x000fe40000400000 */
[----:B------:R-:W1:Y:S01]  /*35c0*/  LDS.64 R8, [R2+0xa8060] ;  /* 0x0a80600002087984 */ /* 0x000e620000000a00 */
[----:B------:R-:W-:Y:S01]  /*35d0*/  WARPGROUP.ARRIVE ;  /* 0x00000000000079c5 */ /* 0x000fe20000000000 */
[----:B------:R-:W-:Y:S01]  /*35e0*/  MOV R6, R4 ;  /* 0x0000000400067202 */ /* 0x000fe20000000f00 */
[----:B------:R-:W-:-:S04]  /*35f0*/  IMAD.MOV.U32 R7, RZ, RZ, R5 ;  /* 0x000000ffff077224 */ /* 0x000fc800078e0005 */
[----:B------:R-:W-:Y:S01]  /*3600*/  HGMMA.64x128x16.F32 R24, gdesc[UR16], R24, gsb0 ;  /* 0x01e00000101879f0 */ /* 0x000fe20008000818 */
[----:B------:R4:W-:Y:S01]  /*3610*/  STL.128 [R1+0x10], R4 ;  /* 0x0000100401007387 */ /* 0x0009e20000100c00 */
[----:B------:R-:W-:Y:S02]  /*3620*/  UIADD3 UR16, UR29, 0xe02, URZ ;  /* 0x00000e021d107890 */ /* 0x000fe4000fffe03f */
[----:B------:R-:W-:Y:S01]  /*3630*/  UIADD3 UR18, UR31, 0xc02, URZ ;  /* 0x00000c021f127890 */ /* 0x000fe2000fffe03f */
[----:B------:R-:W-:Y:S01]  /*3640*/  UMOV UR17, 0x40000040 ;  /* 0x4000004000117882 */ /* 0x000fe20000000000 */
[----:B------:R-:W-:Y:S01]  /*3650*/  UMOV UR19, 0x40000040 ;  /* 0x4000004000137882 */ /* 0x000fe20000000000 */
[C---:B----4-:R-:W-:Y:S01]  /*3660*/  FMUL R4, R0.reuse, R10 ;  /* 0x0000000a00047220 */ /* 0x050fe20000400000 */
[----:B------:R-:W-:-:S03]  /*3670*/  FMUL R5, R0, R11 ;  /* 0x0000000b00057220 */ /* 0x000fc60000400000 */
[----:B------:R-:W-:Y:S02]  /*3680*/  IMAD.MOV.U32 R6, RZ, RZ, R4 ;  /* 0x000000ffff067224 */ /* 0x000fe400078e0004 */
[----:B------:R-:W-:-:S05]  /*3690*/  IMAD.MOV.U32 R7, RZ, RZ, R5 ;  /* 0x000000ffff077224 */ /* 0x000fca00078e0005 */
[----:B------:R2:W-:Y:S01]  /*36a0*/  STL.128 [R1+0x20], R4 ;  /* 0x0000200401007387 */ /* 0x0005e20000100c00 */
[C---:B-1----:R-:W-:Y:S01]  /*36b0*/  FMUL R9, R0.reuse, R9 ;  /* 0x0000000900097220 */ /* 0x042fe20000400000 */
[----:B------:R-:W-:-:S04]  /*36c0*/  FMUL R8, R0, R8 ;  /* 0x0000000800087220 */ /* 0x000fc80000400000 */
[----:B------:R-:W-:Y:S01]  /*36d0*/  IMAD.MOV.U32 R10, RZ, RZ, R8 ;  /* 0x000000ffff0a7224 */ /* 0x000fe200078e0008 */
[----:B------:R-:W-:Y:S01]  /*36e0*/  MOV R11, R9 ;  /* 0x00000009000b7202 */ /* 0x000fe20000000f00 */
[C---:B--2---:R-:W-:Y:S01]  /*36f0*/  FMUL R4, R0.reuse, R14 ;  /* 0x0000000e00047220 */ /* 0x044fe20000400000 */
[----:B------:R-:W-:-:S03]  /*3700*/  FMUL R5, R0, R15 ;  /* 0x0000000f00057220 */ /* 0x000fc60000400000 */
[----:B------:R-:W-:Y:S01]  /*3710*/  STL.128 [R1+0x30], R8 ;  /* 0x0000300801007387 */ /* 0x000fe20000100c00 */
[----:B------:R-:W-:Y:S02]  /*3720*/  IMAD.MOV.U32 R6, RZ, RZ, R4 ;  /* 0x000000ffff067224 */ /* 0x000fe400078e0004 */
[----:B------:R-:W-:-:S05]  /*3730*/  IMAD.MOV.U32 R7, RZ, RZ, R5 ;  /* 0x000000ffff077224 */ /* 0x000fca00078e0005 */
[----:B------:R-:W-:Y:S01]  /*3740*/  STL.128 [R1+0x40], R4 ;  /* 0x0000400401007387 */ /* 0x000fe20000100c00 */
[----:B------:R-:W-:-:S03]  /*3750*/  WARPGROUP.DEPBAR.LE gsb0, 0x0 ;  /* 0x00008000000079c5 */ /* 0x000fc60000010000 */
[----:B------:R-:W1:Y:S04]  /*3760*/  LDS.64 R12, [R2+0xa80a0] ;  /* 0x0a80a000020c7984 */ /* 0x000e680000000a00 */
[----:B------:R-:W2:Y:S04]  /*3770*/  LDS.64 R10, [R2+0xa80c0] ;  /* 0x0a80c000020a7984 */ /* 0x000ea80000000a00 */
[----:B------:R-:W4:Y:S01]  /*3780*/  LDS.64 R8, [R2+0xa80e0] ;  /* 0x0a80e00002087984 */ /* 0x000f220000000a00 */
[C---:B-1----:R-:W-:Y:S01]  /*3790*/  FMUL R4, R0.reuse, R12 ;  /* 0x0000000c00047220 */ /* 0x042fe20000400000 */
[----:B------:R-:W-:-:S02]  /*37a0*/  FMUL R5, R0, R13 ;  /* 0x0000000d00057220 */ /* 0x000fc40000400000 */
[----:B------:R-:W1:Y:S01]  /*37b0*/  LDS.64 R12, [R2+0xa8100] ;  /* 0x0a810000020c7984 */ /* 0x000e620000000a00 */
[----:B------:R-:W-:Y:S01]  /*37c0*/  WARPGROUP.ARRIVE ;  /* 0x00000000000079c5 */ /* 0x000fe20000000000 */
[----:B------:R-:W-:Y:S02]  /*37d0*/  IMAD.MOV.U32 R6, RZ, RZ, R4 ;  /* 0x000000ffff067224 */ /* 0x000fe400078e0004 */
[----:B------:R-:W-:-:S03]  /*37e0*/  IMAD.MOV.U32 R7, RZ, RZ, R5 ;  /* 0x000000ffff077224 */ /* 0x000fc600078e0005 */
[----:B------:R-:W-:Y:S01]  /*37f0*/  HGMMA.64x128x16.F32 R24, gdesc[UR16], R24, gsb0 ;  /* 0x01e00000101879f0 */ /* 0x000fe20008000818 */
[----:B------:R-:W-:Y:S01]  /*3800*/  UIADD3 UR16, UR29, 0xe04, URZ ;  /* 0x00000e041d107890 */ /* 0x000fe2000fffe03f */
[----:B------:R2:W-:Y:S01]  /*3810*/  STL.128 [R1+0x50], R4 ;  /* 0x0000500401007387 */ /* 0x0005e20000100c00 */
[----:B------:R-:W-:Y:S01]  /*3820*/  UIADD3 UR18, UR31, 0xc04, URZ ;  /* 0x00000c041f127890 */ /* 0x000fe2000fffe03f */
[----:B------:R-:W-:Y:S01]  /*3830*/  UMOV UR17, 0x40000040 ;  /* 0x4000004000117882 */ /* 0x000fe20000000000 */
[----:B------:R-:W-:Y:S01]  /*3840*/  UMOV UR19, 0x40000040 ;  /* 0x4000004000137882 */ /* 0x000fe20000000000 */
[C---:B--2---:R-:W-:Y:S01]  /*3850*/  FMUL R4, R0.reuse, R10 ;  /* 0x0000000a00047220 */ /* 0x044fe20000400000 */
[----:B------:R-:W-:-:S04]  /*3860*/  FMUL R5, R0, R11 ;  /* 0x0000000b00057220 */ /* 0x000fc80000400000 */
[----:B------:R-:W-:Y:S01]  /*3870*/  MOV R6, R4 ;  /* 0x0000000400067202 */ /* 0x000fe20000000f00 */
[----:B------:R-:W-:-:S05]  /*3880*/  IMAD.MOV.U32 R7, RZ, RZ, R5 ;  /* 0x000000ffff077224 */ /* 0x000fca00078e0005 */
[----:B------:R4:W-:Y:S02]  /*3890*/  STL.128 [R1+0x60], R4 ;  /* 0x0000600401007387 */ /* 0x0009e40000100c00 */
[C---:B----4-:R-:W-:Y:S01]  /*38a0*/  FMUL R4, R0.reuse, R8 ;  /* 0x0000000800047220 */ /* 0x050fe20000400000 */
[----:B------:R-:W-:-:S03]  /*38b0*/  FMUL R5, R0, R9 ;  /* 0x0000000900057220 */ /* 0x000fc60000400000 */
[----:B------:R-:W-:Y:S02]  /*38c0*/  IMAD.MOV.U32 R6, RZ, RZ, R4 ;  /* 0x000000ffff067224 */ /* 0x000fe400078e0004 */
[----:B------:R-:W-:-:S05]  /*38d0*/  IMAD.MOV.U32 R7, RZ, RZ, R5 ;  /* 0x000000ffff077224 */ /* 0x000fca00078e0005 */
[----:B------:R1:W-:Y:S02]  /*38e0*/  STL.128 [R1+0x70], R4 ;  /* 0x0000700401007387 */ /* 0x0003e40000100c00 */
[C---:B-1----:R-:W-:Y:S01]  /*38f0*/  FMUL R5, R0.reuse, R13 ;  /* 0x0000000d00057220 */ /* 0x042fe20000400000 */
[----:B------:R-:W-:-:S04]  /*3900*/  FMUL R4, R0, R12 ;  /* 0x0000000c00047220 */ /* 0x000fc80000400000 */
[----:B------:R-:W-:Y:S01]  /*3910*/  IMAD.MOV.U32 R6, RZ, RZ, R4 ;  /* 0x000000ffff067224 */ /* 0x000fe200078e0004 */
[----:B------:R-:W-:-:S05]  /*3920*/  MOV R7, R5 ;  /* 0x0000000500077202 */ /* 0x000fca0000000f00 */
[----:B------:R-:W-:Y:S01]  /*3930*/  STL.128 [R1+0x80], R4 ;  /* 0x0000800401007387 */ /* 0x000fe20000100c00 */
[----:B------:R-:W-:-:S03]  /*3940*/  WARPGROUP.DEPBAR.LE gsb0, 0x0 ;  /* 0x00008000000079c5 */ /* 0x000fc60000010000 */
[----:B------:R-:W1:Y:S04]  /*3950*/  LDS.64 R8, [R2+0xa8120] ;  /* 0x0a81200002087984 */ /* 0x000e680000000a00 */
[----:B------:R-:W2:Y:S04]  /*3960*/  LDS.64 R4, [R2+0xa8140] ;  /* 0x0a81400002047984 */ /* 0x000ea80000000a00 */
[----:B------:R-:W4:Y:S01]  /*3970*/  LDS.64 R12, [R2+0xa8160] ;  /* 0x0a816000020c7984 */ /* 0x000f220000000a00 */
[----:B------:R-:W-:-:S06]  /*3980*/  WARPGROUP.ARRIVE ;  /* 0x00000000000079c5 */ /* 0x000fcc0000000000 */
[----:B------:R-:W-:Y:S01]  /*3990*/  HGMMA.64x128x16.F32 R24, gdesc[UR16], R24, gsb0 ;  /* 0x01e00000101879f0 */ /* 0x000fe20008000818 */
[----:B------:R-:W-:Y:S02]  /*39a0*/  ULEA UR17, UR37, UR38, 0x1 ;  /* 0x0000002625117291 */ /* 0x000fe4000f8e083f */
[----:B------:R-:W-:Y:S02]  /*39b0*/  UIADD3 UR16, UR29, 0xe06, URZ ;  /* 0x00000e061d107890 */ /* 0x000fe4000fffe03f */
[----:B------:R-:W-:Y:S02]  /*39c0*/  UIADD3 UR18, UR31, 0xc06, URZ ;  /* 0x00000c061f127890 */ /* 0x000fe4000fffe03f */
[----:B------:R-:W-:Y:S01]  /*39d0*/  ULEA UR29, UR17, UR30, 0x3 ;  /* 0x0000001e111d7291 */ /* 0x000fe2000f8e183f */
[----:B------:R-:W-:Y:S02]  /*39e0*/  UMOV UR19, 0x40000040 ;  /* 0x4000004000137882 */ /* 0x000fe40000000000 */
[----:B------:R-:W-:Y:S01]  /*39f0*/  UMOV UR17, 0x40000040 ;  /* 0x4000004000117882 */ /* 0x000fe20000000000 */
[C---:B-1----:R-:W-:Y:S01]  /*3a00*/  FMUL R8, R0.reuse, R8 ;  /* 0x0000000800087220 */ /* 0x042fe20000400000 */
[C---:B------:R-:W-:Y:S01]  /*3a10*/  FMUL R9, R0.reuse, R9 ;  /* 0x0000000900097220 */ /* 0x040fe20000400000 */
[C---:B--2---:R-:W-:Y:S01]  /*3a20*/  FMUL R4, R0.reuse, R4 ;  /* 0x0000000400047220 */ /* 0x044fe20000400000 */
[----:B------:R-:W-:Y:S01]  /*3a30*/  FMUL R5, R0, R5 ;  /* 0x0000000500057220 */ /* 0x000fe20000400000 */
[----:B------:R-:W-:-:S02]  /*3a40*/  IMAD.MOV.U32 R10, RZ, RZ, R8 ;  /* 0x000000ffff0a7224 */ /* 0x000fc400078e0008 */
[----:B------:R-:W-:Y:S02]  /*3a50*/  IMAD.MOV.U32 R6, RZ, RZ, R4 ;  /* 0x000000ffff067224 */ /* 0x000fe400078e0004 */
[----:B------:R-:W-:Y:S02]  /*3a60*/  IMAD.MOV.U32 R7, RZ, RZ, R5 ;  /* 0x000000ffff077224 */ /* 0x000fe400078e0005 */
[----:B------:R-:W-:-:S03]  /*3a70*/  IMAD.MOV.U32 R11, RZ, RZ, R9 ;  /* 0x000000ffff0b7224 */ /* 0x000fc600078e0009 */
[----:B------:R4:W-:Y:S04]  /*3a80*/  STL.128 [R1+0xa0], R4 ;  /* 0x0000a00401007387 */ /* 0x0009e80000100c00 */
[----:B------:R-:W-:Y:S01]  /*3a90*/  STL.128 [R1+0x90], R8 ;  /* 0x0000900801007387 */ /* 0x000fe20000100c00 */
[C---:B----4-:R-:W-:Y:S01]  /*3aa0*/  FMUL R4, R0.reuse, R12 ;  /* 0x0000000c00047220 */ /* 0x050fe20000400000 */
[----:B------:R-:W-:-:S04]  /*3ab0*/  FMUL R5, R0, R13 ;  /* 0x0000000d00057220 */ /* 0x000fc80000400000 */
[----:B------:R-:W-:Y:S01]  /*3ac0*/  MOV R6, R4 ;  /* 0x0000000400067202 */ /* 0x000fe20000000f00 */
[----:B------:R-:W-:-:S05]  /*3ad0*/  IMAD.MOV.U32 R7, RZ, RZ, R5 ;  /* 0x000000ffff077224 */ /* 0x000fca00078e0005 */
[----:B------:R-:W-:Y:S01]  /*3ae0*/  STL.128 [R1+0xb0], R4 ;  /* 0x0000b00401007387 */ /* 0x000fe20000100c00 */
[----:B------:R-:W-:-:S03]  /*3af0*/  WARPGROUP.DEPBAR.LE gsb0, 0x0 ;  /* 0x00008000000079c5 */ /* 0x000fc60000010000 */
[----:B------:R-:W1:Y:S04]  /*3b00*/  LDS.64 R4, [R2+0xa8180] ;  /* 0x0a81800002047984 */ /* 0x000e680000000a00 */
[----:B------:R-:W2:Y:S04]  /*3b10*/  LDS.64 R8, [R2+0xa81a0] ;  /* 0x0a81a00002087984 */ /* 0x000ea80000000a00 */
[----:B------:R-:W4:Y:S04]  /*3b20*/  LDS.64 R12, [R2+0xa81c0] ;  /* 0x0a81c000020c7984 */ /* 0x000f280000000a00 */
[----:B------:R-:W5:Y:S01]  /*3b30*/  LDS.64 R2, [R2+0xa81e0] ;  /* 0x0a81e00002027984 */ /* 0x000f620000000a00 */
[----:B------:R-:W-:-:S06]  /*3b40*/  WARPGROUP.ARRIVE ;  /* 0x00000000000079c5 */ /* 0x000fcc0000000000 */
[----:B------:R-:W-:Y:S01]  /*3b50*/  HGMMA.64x128x16.F32 R24, gdesc[UR16], R24, gsb0 ;  /* 0x01e00000101879f0 */ /* 0x000fe20008000818 */
[C---:B-1----:R-:W-:Y:S01]  /*3b60*/  FMUL R4, R0.reuse, R4 ;  /* 0x0000000400047220 */ /* 0x042fe20000400000 */
[----:B------:R-:W-:-:S03]  /*3b70*/  FMUL R5, R0, R5 ;  /* 0x0000000500057220 */ /* 0x000fc60000400000 */
[----:B------:R-:W-:Y:S02]  /*3b80*/  IMAD.MOV.U32 R6, RZ, RZ, R4 ;  /* 0x000000ffff067224 */ /* 0x000fe400078e0004 */
[C---:B--2---:R-:W-:Y:S01]  /*3b90*/  FMUL R9, R0.reuse, R9 ;  /* 0x0000000900097220 */ /* 0x044fe20000400000 */
[----:B------:R-:W-:Y:S02]  /*3ba0*/  IMAD.MOV.U32 R7, RZ, RZ, R5 ;  /* 0x000000ffff077224 */ /* 0x000fe400078e0005 */
[----:B------:R-:W-:Y:S02]  /*3bb0*/  FMUL R8, R0, R8 ;  /* 0x0000000800087220 */ /* 0x000fe40000400000 */
[----:B------:R-:W-:Y:S01]  /*3bc0*/  MOV R11, R9 ;  /* 0x00000009000b7202 */ /* 0x000fe20000000f00 */
[----:B------:R4:W-:Y:S01]  /*3bd0*/  STL.128 [R1+0xc0], R4 ;  /* 0x0000c00401007387 */ /* 0x0009e20000100c00 */
[----:B------:R-:W-:-:S05]  /*3be0*/  IMAD.MOV.U32 R10, RZ, RZ, R8 ;  /* 0x000000ffff0a7224 */ /* 0x000fca00078e0008 */
[----:B------:R-:W-:Y:S01]  /*3bf0*/  STL.128 [R1+0xd0], R8 ;  /* 0x0000d00801007387 */ /* 0x000fe20000100c00 */
[C---:B----4-:R-:W-:Y:S01]  /*3c00*/  FMUL R4, R0.reuse, R12 ;  /* 0x0000000c00047220 */ /* 0x050fe20000400000 */
[----:B------:R-:W-:-:S03]  /*3c10*/  FMUL R5, R0, R13 ;  /* 0x0000000d00057220 */ /* 0x000fc60000400000 */
[----:B------:R-:W-:Y:S02]  /*3c20*/  IMAD.MOV.U32 R6, RZ, RZ, R4 ;  /* 0x000000ffff067224 */ /* 0x000fe400078e0004 */
[----:B------:R-:W-:-:S05]  /*3c30*/  IMAD.MOV.U32 R7, RZ, RZ, R5 ;  /* 0x000000ffff077224 */ /* 0x000fca00078e0005 */
[----:B------:R5:W-:Y:S02]  /*3c40*/  STL.128 [R1+0xe0], R4 ;  /* 0x0000e00401007387 */ /* 0x000be40000100c00 */
[C---:B-----5:R-:W-:Y:S01]  /*3c50*/  FMUL R4, R0.reuse, R2 ;  /* 0x0000000200047220 */ /* 0x060fe20000400000 */
[----:B------:R-:W-:Y:S01]  /*3c60*/  FMUL R5, R0, R3 ;  /* 0x0000000300057220 */ /* 0x000fe20000400000 */
[----:B------:R-:W-:Y:S02]  /*3c70*/  MOV R0, UR20 ;  /* 0x0000001400007c02 */ /* 0x000fe40008000f00 */
[----:B------:R-:W-:Y:S02]  /*3c80*/  IMAD.MOV.U32 R6, RZ, RZ, R4 ;  /* 0x000000ffff067224 */ /* 0x000fe400078e0004 */
[----:B------:R-:W-:Y:S01]  /*3c90*/  IMAD.MOV.U32 R7, RZ, RZ, R5 ;  /* 0x000000ffff077224 */ /* 0x000fe200078e0005 */
[----:B------:R-:W-:-:S04]  /*3ca0*/  SHF.L.U32 R0, R0, 0x1f, RZ ;  /* 0x0000001f00007819 */ /* 0x000fc800000006ff */
[----:B------:R1:W-:Y:S01]  /*3cb0*/  STL.128 [R1+0xf0], R4 ;  /* 0x0000f00401007387 */ /* 0x0003e20000100c00 */
[----:B------:R-:W-:Y:S02]  /*3cc0*/  WARPGROUP.DEPBAR.LE gsb0, 0x0 ;  /* 0x00008000000079c5 */ /* 0x000fe40000010000 */
[----:B------:R-:W2:Y:S02]  /*3cd0*/  SYNCS.PHASECHK.TRANS64.TRYWAIT P1, [UR29], R0 ;  /* 0x00000000ff0075a7 */ /* 0x000ea4000802015d */
[----:B-12---:R-:W-:Y:S05]  /*3ce0*/  @!P1 BRA `(.L_x_23) ;  /* 0x000001d000789947 */ /* 0x006fea0003800000 */
.L_x_152:
[----:B------:R-:W2:Y:S04]  /*3cf0*/  LDL.128 R8, [R1] ;  /* 0x0000000001087983 */ /* 0x000ea80000100c00 */
[----:B------:R-:W4:Y:S04]  /*3d00*/  LDL.128 R152, [R1+0x20] ;  /* 0x0000200001987983 */ /* 0x000f280000100c00 */
[----:B------:R-:W3:Y:S04]  /*3d10*/  LDL.128 R156, [R1+0x30] ;  /* 0x00003000019c7983 */ /* 0x000ee80000100c00 */
[----:B------:R-:W3:Y:S04]  /*3d20*/  LDL.128 R4, [R1+0x10] ;  /* 0x0000100001047983 */ /* 0x000ee80000100c00 */
[----:B------:R-:W3:Y:S04]  /*3d30*/  LDL.128 R16, [R1+0x40] ;  /* 0x0000400001107983 */ /* 0x000ee80000100c00 */
[----:B------:R-:W3:Y:S04]  /*3d40*/  LDL.128 R12, [R1+0x50] ;  /* 0x00005000010c7983 */ /* 0x000ee80000100c00 */
[----:B------:R1:W-:Y:S04]  /*3d50*/  STL.128 [R1+0xe00], R148 ;  /* 0x000e009401007387 */ /* 0x0003e80000100c00 */
[----:B------:R-:W3:Y:S04]  /*3d60*/  LDL.LU.128 R164, [R1+0x3e0] ;  /* 0x0003e00001a47983 */ /* 0x000ee80000300c00 */
[----:B------:R-:W3:Y:S04]  /*3d70*/  LDL.LU.128 R168, [R1+0x3f0] ;  /* 0x0003f00001a87983 */ /* 0x000ee80000300c00 */
[----:B------:R-:W3:Y:S04]  /*3d80*/  LDL.LU.128 R172, [R1+0x400] ;  /* 0x0004000001ac7983 */ /* 0x000ee80000300c00 */
[----:B-1----:R-:W3:Y:S04]  /*3d90*/  LDL.LU.128 R148, [R1+0x3a0] ;  /* 0x0003a00001947983 */ /* 0x002ee80000300c00 */
[----:B------:R-:W3:Y:S04]  /*3da0*/  LDL.LU.128 R176, [R1+0x410] ;  /* 0x0004100001b07983 */ /* 0x000ee80000300c00 */
        /* <DEDUP_REMOVED lines=14> */
[----:B------:R-:W3:Y:S04]  /*3e90*/  LDL R3, [R1+0x700] ;  /* 0x0007000001037983 */ /* 0x000ee80000100800 */
[----:B------:R-:W-:Y:S04]  /*3ea0*/  STL [R1+0x7bc], R66 ;  /* 0x0007bc4201007387 */ /* 0x000fe80000100800 */
        /* <DEDUP_REMOVED lines=46> */
[----:B------:R-:W-:Y:S01]  /*4190*/  STL [R1+0x7e0], R56 ;  /* 0x0007e03801007387 */ /* 0x000fe20000100800 */
[----:B--2---:R-:W-:Y:S01]  /*41a0*/  FFMA R88, R88, UR11, -R8 ;  /* 0x0000000b58587c23 */ /* 0x004fe20008000808 */
[----:B------:R-:W-:Y:S01]  /*41b0*/  FFMA R89, R89, UR11, -R9 ;  /* 0x0000000b59597c23 */ /* 0x000fe20008000809 */
[----:B------:R-:W-:Y:S01]  /*41c0*/  FFMA R90, R90, UR11, -R10 ;  /* 0x0000000b5a5a7c23 */ /* 0x000fe2000800080a */
[----:B------:R-:W-:Y:S01]  /*41d0*/  FFMA R91, R91, UR11, -R11 ;  /* 0x0000000b5b5b7c23 */ /* 0x000fe2000800080b */
[----:B------:R-:W-:Y:S04]  /*41e0*/  STL [R1+0x7dc], R58 ;  /* 0x0007dc3a01007387 */ /* 0x000fe80000100800 */
[----:B------:R-:W2:Y:S01]  /*41f0*/  LDL.128 R8, [R1+0x60] ;  /* 0x0000600001087983 */ /* 0x000ea20000100c00 */
[----:B----4-:R-:W-:Y:S01]  /*4200*/  FFMA R155, R99, UR11, -R155 ;  /* 0x0000000b639b7c23 */ /* 0x010fe2000800089b */
[----:B---3--:R-:W-:Y:S01]  /*4210*/  FFMA R99, R101, UR11, -R157 ;  /* 0x0000000b65637c23 */ /* 0x008fe2000800089d */
[----:B------:R-:W-:Y:S01]  /*4220*/  FFMA R101, R103, UR11, -R159 ;  /* 0x0000000b67657c23 */ /* 0x000fe2000800089f */
        /* <DEDUP_REMOVED lines=14> */
[----:B------:R-:W3:Y:S04]  /*4310*/  LDL.128 R4, [R1+0x70] ;  /* 0x0000700001047983 */ /* 0x000ee80000100c00 */
[----:B------:R-:W4:Y:S04]  /*4320*/  LDL.128 R16, [R1+0x80] ;  /* 0x0000800001107983 */ /* 0x000f280000100c00 */
[----:B------:R-:W4:Y:S04]  /*4330*/  LDL.128 R12, [R1+0x90] ;  /* 0x00009000010c7983 */ /* 0x000f280000100c00 */
        /* <DEDUP_REMOVED lines=11> */
[----:B------:R-:W-:-:S02]  /*43f0*/  FFMA R105, R115, UR11, -R11 ;  /* 0x0000000b73697c23 */ /* 0x000fc4000800080b */
[----:B------:R-:W2:Y:S01]  /*4400*/  LDL.128 R8, [R1+0xa0] ;  /* 0x0000a00001087983 */ /* 0x000ea20000100c00 */
[----:B------:R-:W-:Y:S01]  /*4410*/  FFMA R152, R96, UR11, -R152 ;  /* 0x0000000b60987c23 */ /* 0x000fe20008000898 */
[----:B------:R-:W-:Y:S01]  /*4420*/  FFMA R153, R97, UR11, -R153 ;  /* 0x0000000b61997c23 */ /* 0x000fe20008000899 */
[----:B------:R-:W-:Y:S01]  /*4430*/  FFMA R154, R98, UR11, -R154 ;  /* 0x0000000b629a7c23 */ /* 0x000fe2000800089a */
[----:B---3--:R-:W-:Y:S01]  /*4440*/  FFMA R110, R116, UR11, -R4 ;  /* 0x0000000b746e7c23 */ /* 0x008fe20008000804 */
[----:B------:R-:W-:Y:S01]  /*4450*/  FFMA R109, R117, UR11, -R5 ;  /* 0x0000000b756d7c23 */ /* 0x000fe20008000805 */
[----:B------:R-:W-:Y:S01]  /*4460*/  FFMA R108, R118, UR11, -R6 ;  /* 0x0000000b766c7c23 */ /* 0x000fe20008000806 */
[----:B------:R-:W-:Y:S01]  /*4470*/  FFMA R104, R119, UR11, -R7 ;  /* 0x0000000b77687c23 */ /* 0x000fe20008000807 */
[----:B----4-:R-:W-:Y:S01]  /*4480*/  FFMA R120, R120, UR11, -R16 ;  /* 0x0000000b78787c23 */ /* 0x010fe20008000810 */
        /* <DEDUP_REMOVED lines=10> */
[----:B------:R-:W-:Y:S04]  /*4530*/  STL.64 [R1+0xe30], R160 ;  /* 0x000e30a001007387 */ /* 0x000fe80000100a00 */
[----:B------:R-:W-:Y:S04]  /*4540*/  STL.128 [R1+0xe20], R156 ;  /* 0x000e209c01007387 */ /* 0x000fe80000100c00 */
[----:B------:R-:W4:Y:S01]  /*4550*/  LDL.LU.128 R112, [R1+0x310] ;  /* 0x0003100001707983 */ /* 0x000f220000300c00 */
[----:B--2---:R-:W-:Y:S01]  /*4560*/  FFMA R128, R128, UR11, -R8 ;  /* 0x0000000b80807c23 */ /* 0x004fe20008000808 */
[----:B------:R-:W-:Y:S01]  /*4570*/  FFMA R129, R129, UR11, -R9 ;  /* 0x0000000b81817c23 */ /* 0x000fe20008000809 */
[----:B------:R-:W-:Y:S01]  /*4580*/  FFMA R130, R130, UR11, -R10 ;  /* 0x0000000b82827c23 */ /* 0x000fe2000800080a */
[----:B------:R-:W-:Y:S01]  /*4590*/  FFMA R131, R131, UR11, -R11 ;  /* 0x0000000b83837c23 */ /* 0x000fe2000800080b */
[----:B------:R-:W-:Y:S04]  /*45a0*/  STL.128 [R1+0xe10], R152 ;  /* 0x000e109801007387 */ /* 0x000fe80000100c00 */
[----:B------:R-:W2:Y:S04]  /*45b0*/  LDL.128 R8, [R1+0xe0] ;  /* 0x0000e00001087983 */ /* 0x000ea80000100c00 */
[----:B------:R-:W-:Y:S04]  /*45c0*/  STL.128 [R1+0xdb0], R128 ;  /* 0x000db08001007387 */ /* 0x000fe80000100c00 */
[----:B------:R-:W-:Y:S04]  /*45d0*/  STL [R1+0xda8], R127 ;  /* 0x000da87f01007387 */ /* 0x000fe80000100800 */
[----:B------:R1:W-:Y:S04]  /*45e0*/  STL.64 [R1+0xda0], R120 ;  /* 0x000da07801007387 */ /* 0x0003e80000100a00 */
[----:B------:R-:W-:Y:S01]  /*45f0*/  STL [R1+0xd98], R110 ;  /* 0x000d986e01007387 */ /* 0x000fe20000100800 */
        /* <DEDUP_REMOVED lines=12> */
[----:B------:R-:W-:Y:S04]  /*46c0*/  STL.128 [R1+0xdd0], R136 ;  /* 0x000dd08801007387 */ /* 0x000fe80000100c00 */
[----:B------:R-:W-:Y:S04]  /*46d0*/  STL.128 [R1+0xde0], R140 ;  /* 0x000de08c01007387 */ /* 0x000fe80000100c00 */
[----:B------:R-:W-:Y:S04]  /*46e0*/  STL.128 [R1+0xdc0], R132 ;  /* 0x000dc08401007387 */ /* 0x000fe80000100c00 */
[----:B------:R3:W-:Y:S04]  /*46f0*/  STL.64 [R1+0xd90], R108 ;  /* 0x000d906c01007387 */ /* 0x0007e80000100a00 */
[----:B------:R-:W4:Y:S04]  /*4700*/  LDL.LU.128 R116, [R1+0x320] ;  /* 0x0003200001747983 */ /* 0x000f280000300c00 */
[----:B-1----:R-:W4:Y:S04]  /*4710*/  LDL.LU.128 R120, [R1+0x330] ;  /* 0x0003300001787983 */ /* 0x002f280000300c00 */
[----:B---3--:R-:W4:Y:S04]  /*4720*/  LDL.LU.128 R108, [R1+0x300] ;  /* 0x00030000016c7983 */ /* 0x008f280000300c00 */
[----:B------:R-:W4:Y:S04]  /*4730*/  LDL.LU.128 R124, [R1+0x340] ;  /* 0x00034000017c7983 */ /* 0x000f280000300c00 */
[----:B------:R-:W4:Y:S04]  /*4740*/  LDL.LU.128 R128, [R1+0x350] ;  /* 0x0003500001807983 */ /* 0x000f280000300c00 */
[----:B------:R-:W4:Y:S04]  /*4750*/  LDL.LU.128 R132, [R1+0x360] ;  /* 0x0003600001847983 */ /* 0x000f280000300c00 */
[----:B------:R-:W4:Y:S04]  /*4760*/  LDL.LU.128 R136, [R1+0x370] ;  /* 0x0003700001887983 */ /* 0x000f280000300c00 */
[----:B------:R-:W4:Y:S04]  /*4770*/  LDL.LU.128 R140, [R1+0x380] ;  /* 0x00038000018c7983 */ /* 0x000f280000300c00 */
[----:B------:R-:W4:Y:S04]  /*4780*/  LDL.LU.128 R152, [R1+0x3b0] ;  /* 0x0003b00001987983 */ /* 0x000f280000300c00 */
[----:B------:R-:W4:Y:S04]  /*4790*/  LDL.LU.128 R156, [R1+0x3c0] ;  /* 0x0003c000019c7983 */ /* 0x000f280000300c00 */
[----:B------:R-:W4:Y:S01]  /*47a0*/  LDL.LU.128 R160, [R1+0x3d0] ;  /* 0x0003d00001a07983 */ /* 0x000f220000300c00 */
[----:B------:R-:W-:-:S02]  /*47b0*/  FSETP.GEU.AND P6, PT, R88, -126, PT ;  /* 0xc2fc00005800780b */ /* 0x000fc40003fce000 */
[----:B------:R-:W-:Y:S01]  /*47c0*/  FSETP.GEU.AND P1, PT, R89, -126, PT ;  /* 0xc2fc00005900780b */ /* 0x000fe20003f2e000 */
[----:B------:R-:W-:Y:S01]  /*47d0*/  ULOP3.LUT UR29, UR38, 0x1, URZ, 0xc, !UPT ;  /* 0x00000001261d7892 */ /* 0x000fe2000f8e0c3f */
[----:B------:R-:W-:Y:S01]  /*47e0*/  FSETP.GEU.AND P4, PT, R23, -126, PT ;  /* 0xc2fc00001700780b */ /* 0x000fe20003f8e000 */
[----:B------:R-:W-:Y:S01]  /*47f0*/  USHF.L.U32 UR16, UR37, 0x1, URZ ;  /* 0x0000000125107899 */ /* 0x000fe2000800063f */
[----:B------:R-:W-:Y:S01]  /*4800*/  FSETP.GEU.AND P5, PT, R22, -126, PT ;  /* 0xc2fc00001600780b */ /* 0x000fe20003fae000 */
[----:B------:R-:W-:Y:S01]  /*4810*/  ULOP3.LUT UR28, UR28, 0x4000000, URZ, 0xfc, !UPT ;  /* 0x040000001c1c7892 */ /* 0x000fe2000f8efc3f */
[----:B------:R-:W-:Y:S01]  /*4820*/  FSETP.GEU.AND P2, PT, R90, -126, PT ;  /* 0xc2fc00005a00780b */ /* 0x000fe20003f4e000 */
[----:B------:R-:W3:Y:S01]  /*4830*/  LDL.128 R4, [R1+0xf0] ;  /* 0x0000f00001047983 */ /* 0x000ee20000100c00 */
[----:B--2---:R-:W-:-:S05]  /*4840*/  FFMA R144, R144, UR11, -R8 ;  /* 0x0000000b90907c23 */ /* 0x004fca0008000808 */
[----:B------:R1:W-:Y:S04]  /*4850*/  STL.128 [R1+0xdf0], R144 ;  /* 0x000df09001007387 */ /* 0x0003e80000100c00 */
[----:B-1----:R-:W4:Y:S01]  /*4860*/  LDL.LU.128 R144, [R1+0x390] ;  /* 0x0003900001907983 */ /* 0x002f220000300c00 */
[----:B------:R-:W-:Y:S01]  /*4870*/  @!P6 FMUL R88, R88, 0.5 ;  /* 0x3f0000005858e820 */ /* 0x000fe20000400000 */
[----:B------:R-:W-:-:S03]  /*4880*/  @!P1 FMUL R89, R89, 0.5 ;  /* 0x3f00000059599820 */ /* 0x000fc60000400000 */
[----:B------:R-:W1:Y:S08]  /*4890*/  MUFU.EX2 R17, R88 ;  /* 0x0000005800117308 */ /* 0x000e700000000800 */
[----:B------:R-:W2:Y:S01]  /*48a0*/  MUFU.EX2 R16, R89 ;  /* 0x0000005900107308 */ /* 0x000ea20000000800 */
[----:B------:R-:W-:Y:S01]  /*48b0*/  FSETP.GEU.AND P3, PT, R91, -126, PT ;  /* 0xc2fc00005b00780b */ /* 0x000fe20003f6e000 */
[----:B-1----:R-:W-:Y:S01]  /*48c0*/  @!P6 FMUL R17, R17, R17 ;  /* 0x000000111111e220 */ /* 0x002fe20000400000 */
[----:B------:R-:W-:Y:S01]  /*48d0*/  FSETP.GEU.AND P6, PT, R21, -126, PT ;  /* 0xc2fc00001500780b */ /* 0x000fe20003fce000 */
[----:B--2---:R-:W-:Y:S01]  /*48e0*/  @!P1 FMUL R16, R16, R16 ;  /* 0x0000001010109220 */ /* 0x004fe20000400000 */
[----:B------:R-:W-:Y:S01]  /*48f0*/  FSETP.GEU.AND P1, PT, R95, -126, PT ;  /* 0xc2fc00005f00780b */ /* 0x000fe20003f2e000 */
[----:B------:R-:W-:Y:S01]  /*4900*/  @!P4 FMUL R23, R23, 0.5 ;  /* 0x3f0000001717c820 */ /* 0x000fe20000400000 */
[----:B------:R-:W-:Y:S01]  /*4910*/  @!P5 FMUL R22, R22, 0.5 ;  /* 0x3f0000001616d820 */ /* 0x000fe20000400000 */
[----:B------:R-:W-:-:S08]  /*4920*/  @!P2 FMUL R90, R90, 0.5 ;  /* 0x3f0000005a5aa820 */ /* 0x000fd00000400000 */
[----:B------:R-:W-:Y:S01]  /*4930*/  @!P6 FMUL R21, R21, 0.5 ;  /* 0x3f0000001515e820 */ /* 0x000fe20000400000 */
[----:B------:R-:W-:Y:S01]  /*4940*/  @!P3 FMUL R91, R91, 0.5 ;  /* 0x3f0000005b5bb820 */ /* 0x000fe20000400000 */
[----:B------:R-:W1:Y:S01]  /*4950*/  MUFU.EX2 R19, R90 ;  /* 0x0000005a00137308 */ /* 0x000e620000000800 */
[----:B------:R-:W-:-:S07]  /*4960*/  @!P1 FMUL R95, R95, 0.5 ;  /* 0x3f0000005f5f9820 */ /* 0x000fce0000400000 */
[----:B------:R-:W2:Y:S08]  /*4970*/  MUFU.EX2 R18, R91 ;  /* 0x0000005b00127308 */ /* 0x000eb00000000800 */
[----:B------:R-:W3:Y:S08]  /*4980*/  MUFU.EX2 R23, R23 ;  /* 0x0000001700177308 */ /* 0x000ef00000000800 */
[----:B------:R-:W3:Y:S08]  /*4990*/  MUFU.EX2 R22, R22 ;  /* 0x0000001600167308 */ /* 0x000ef00000000800 */
[----:B------:R-:W3:Y:S08]  /*49a0*/  MUFU.EX2 R21, R21 ;  /* 0x0000001500157308 */ /* 0x000ef00000000800 */
[----:B------:R-:W3:Y:S01]  /*49b0*/  MUFU.EX2 R15, R95 ;  /* 0x0000005f000f7308 */ /* 0x000ee20000000800 */
[----:B------:R-:W-:Y:S01]  /*49c0*/  ULOP3.LUT UR16, UR16, 0xfffffffe, UR29, 0xe2, !UPT ;  /* 0xfffffffe10107892 */ /* 0x000fe2000f8ee21d */
[----:B-1----:R-:W-:Y:S01]  /*49d0*/  @!P2 FMUL R19, R19, R19 ;  /* 0x000000131313a220 */ /* 0x002fe20000400000 */
[----:B--2---:R-:W-:Y:S01]  /*49e0*/  @!P3 FMUL R18, R18, R18 ;  /* 0x000000121212b220 */ /* 0x004fe20000400000 */
[----:B---3--:R-:W-:Y:S01]  /*49f0*/  @!P4 FMUL R23, R23, R23 ;  /* 0x000000171717c220 */ /* 0x008fe20000400000 */
[----:B------:R-:W-:Y:S01]  /*4a00*/  ULEA UR16, UR16, UR30, 0x3 ;  /* 0x0000001e10107291 */ /* 0x000fe2000f8e183f */
[----:B------:R-:W-:Y:S01]  /*4a10*/  @!P5 FMUL R22, R22, R22 ;  /* 0x000000161616d220 */ /* 0x000fe20000400000 */
[----:B------:R-:W-:Y:S01]  /*4a20*/  @!P6 FMUL R21, R21, R21 ;  /* 0x000000151515e220 */ /* 0x000fe20000400000 */
[----:B------:R-:W-:Y:S01]  /*4a30*/  F2FP.F16.F32.PACK_AB R88, R16, R17 ;  /* 0x000000111058723e */ /* 0x000fe200000000ff */
[----:B------:R-:W-:Y:S01]  /*4a40*/  ULEA UR17, UR21, UR28, 0xc ;  /* 0x0000001c15117291 */ /* 0x000fe2000f8e603f */
[----:B------:R-:W-:Y:S01]  /*4a50*/  F2FP.F16.F32.PACK_AB R89, R18, R19 ;  /* 0x000000131259723e */ /* 0x000fe200000000ff */
[----:B------:R-:W-:Y:S01]  /*4a60*/  @!P1 FMUL R15, R15, R15 ;  /* 0x0000000f0f0f9220 */ /* 0x000fe20000400000 */
[----:B------:R-:W-:-:S02]  /*4a70*/  F2FP.F16.F32.PACK_AB R90, R22, R23 ;  /* 0x00000017165a723e */ /* 0x000fc400000000ff */
[----:B------:R-:W-:Y:S02]  /*4a80*/  SYNCS.ARRIVE.TRANS64.A1T0 RZ, [UR16], RZ ;  /* 0x000000ffffff79a7 */ /* 0x000fe40008100010 */
[----:B------:R-:W-:Y:S01]  /*4a90*/  F2FP.F16.F32.PACK_AB R91, R15, R21 ;  /* 0x000000150f5b723e */ /* 0x000fe200000000ff */
[----:B------:R-:W-:Y:S01]  /*4aa0*/  UMOV UR18, UR17 ;  /* 0x0000001100127c82 */ /* 0x000fe20008000000 */
[----:B------:R-:W-:Y:S02]  /*4ab0*/  UMOV UR19, 0x40000040 ;  /* 0x4000004000137882 */ /* 0x000fe40000000000 */
[----:B----4-:R-:W-:-:S06]  /*4ac0*/  WARPGROUP.ARRIVE ;  /* 0x00000000000079c5 */ /* 0x010fcc0000000000 */
[----:B------:R-:W-:Y:S01]  /*4ad0*/  HGMMA.64x256x16.F32 R108, R88, gdesc[UR16].tnspB, R108, gsb0 ;  /* 0x43e00010586c7df0 */ /* 0x000fe2000800086c */
[----:B------:R1:W-:Y:S04]  /*4ae0*/  STL.128 [R1+0xd70], R100 ;  /* 0x000d706401007387 */ /* 0x0003e80000100c00 */
[----:B------:R2:W-:Y:S04]  /*4af0*/  STL.128 [R1+0xd60], R96 ;  /* 0x000d606001007387 */ /* 0x0005e80000100c00 */
[----:B-1----:R-:W3:Y:S04]  /*4b00*/  LDL.LU.128 R100, [R1+0xd70] ;  /* 0x000d700001647983 */ /* 0x002ee80000300c00 */
[----:B--2---:R-:W2:Y:S04]  /*4b10*/  LDL.LU.128 R96, [R1+0xd60] ;  /* 0x000d600001607983 */ /* 0x004ea80000300c00 */
[----:B------:R-:W-:Y:S04]  /*4b20*/  STL.128 [R1+0xd80], R104 ;  /* 0x000d806801007387 */ /* 0x000fe80000100c00 */
[----:B------:R1:W-:Y:S04]  /*4b30*/  STL [R1+0xd50], R94 ;  /* 0x000d505e01007387 */ /* 0x0003e80000100800 */
[----:B------:R4:W-:Y:S04]  /*4b40*/  STL.64 [R1+0xd48], R92 ;  /* 0x000d485c01007387 */ /* 0x0009e80000100a00 */
[----:B-1----:R-:W2:Y:S04]  /*4b50*/  LDL.LU R94, [R1+0xd50] ;  /* 0x000d5000015e7983 */ /* 0x002ea80000300800 */
[----:B------:R-:W2:Y:S04]  /*4b60*/  LDL.LU.128 R104, [R1+0xd80] ;  /* 0x000d800001687983 */ /* 0x000ea80000300c00 */
[----:B----4-:R-:W4:Y:S01]  /*4b70*/  LDL.LU.64 R92, [R1+0xd48] ;  /* 0x000d4800015c7983 */ /* 0x010f220000300a00 */
[----:B------:R-:W-:-:S03]  /*4b80*/  WARPGROUP.DEPBAR.LE gsb0, 0x0 ;  /* 0x00008000000079c5 */ /* 0x000fc60000010000 */
[----:B------:R1:W-:Y:S04]  /*4b90*/  STL.128 [R1+0x3b0], R152 ;  /* 0x0003b09801007387 */ /* 0x0003e80000100c00 */
[----:B-1----:R-:W3:Y:S04]  /*4ba0*/  LDL.LU.128 R152, [R1+0xe10] ;  /* 0x000e100001987983 */ /* 0x002ee80000300c00 */
[----:B------:R1:W-:Y:S04]  /*4bb0*/  STL.128 [R1+0x390], R144 ;  /* 0x0003909001007387 */ /* 0x0003e80000100c00 */
[----:B------:R1:W-:Y:S04]  /*4bc0*/  STL.128 [R1+0x3a0], R148 ;  /* 0x0003a09401007387 */ /* 0x0003e80000100c00 */
[----:B------:R1:W-:Y:S04]  /*4bd0*/  STL.128 [R1+0x4a0], R212 ;  /* 0x0004a0d401007387 */ /* 0x0003e80000100c00 */
[----:B------:R-:W-:Y:S04]  /*4be0*/  STL [R1+0x304], R109 ;  /* 0x0003046d01007387 */ /* 0x000fe80000100800 */
[----:B-1----:R-:W4:Y:S04]  /*4bf0*/  LDL.LU.128 R144, [R1+0xdf0] ;  /* 0x000df00001907983 */ /* 0x002f280000300c00 */
[----:B------:R-:W4:Y:S04]  /*4c00*/  LDL.LU.128 R148, [R1+0xe00] ;  /* 0x000e000001947983 */ /* 0x000f280000300c00 */
[----:B------:R-:W-:Y:S01]  /*4c10*/  STL.64 [R1+0x308], R110 ;  /* 0x0003086e01007387 */ /* 0x000fe20000100a00 */
[----:B------:R-:W-:-:S03]  /*4c20*/  IMAD.MOV.U32 R212, RZ, RZ, R108 ;  /* 0x000000ffffd47224 */ /* 0x000fc600078e006c */
[----:B------:R-:W-:Y:S04]  /*4c30*/  STL.128 [R1+0x310], R112 ;  /* 0x0003107001007387 */ /* 0x000fe80000100c00 */
        /* <DEDUP_REMOVED lines=8> */
[----:B------:R1:W-:Y:S04]  /*4cc0*/  STL.128 [R1+0x3d0], R160 ;  /* 0x0003d0a001007387 */ /* 0x0003e80000100c00 */
        /* <DEDUP_REMOVED lines=17> */
[----:B-1----:R-:W4:Y:S04]  /*4de0*/  LDL.LU.64 R160, [R1+0xe30] ;  /* 0x000e300001a07983 */ /* 0x002f280000300a00 */
[----:B------:R-:W4:Y:S04]  /*4df0*/  LDL.LU.128 R156, [R1+0xe20] ;  /* 0x000e2000019c7983 */ /* 0x000f280000300c00 */
[----:B------:R-:W4:Y:S04]  /*4e00*/  LDL.LU.128 R140, [R1+0xde0] ;  /* 0x000de000018c7983 */ /* 0x000f280000300c00 */
[----:B------:R-:W4:Y:S04]  /*4e10*/  LDL.LU.128 R136, [R1+0xdd0] ;  /* 0x000dd00001887983 */ /* 0x000f280000300c00 */
[----:B------:R-:W4:Y:S04]  /*4e20*/  LDL.LU.128 R132, [R1+0xdc0] ;  /* 0x000dc00001847983 */ /* 0x000f280000300c00 */
[----:B------:R-:W4:Y:S04]  /*4e30*/  LDL.LU.128 R128, [R1+0xdb0] ;  /* 0x000db00001807983 */ /* 0x000f280000300c00 */
[----:B------:R-:W4:Y:S04]  /*4e40*/  LDL.LU R127, [R1+0xda8] ;  /* 0x000da800017f7983 */ /* 0x000f280000300800 */
[----:B------:R-:W4:Y:S04]  /*4e50*/  LDL.LU.64 R120, [R1+0xda0] ;  /* 0x000da00001787983 */ /* 0x000f280000300a00 */
[----:B------:R-:W4:Y:S04]  /*4e60*/  LDL.LU R110, [R1+0xd98] ;  /* 0x000d9800016e7983 */ /* 0x000f280000300800 */
[----:B------:R-:W4:Y:S04]  /*4e70*/  LDL.LU.64 R108, [R1+0xd90] ;  /* 0x000d9000016c7983 */ /* 0x000f280000300a00 */
[----:B------:R-:W4:Y:S04]  /*4e80*/  LDL.LU R211, [R1+0x304] ;  /* 0x0003040001d37983 */ /* 0x000f280000300800 */
        /* <DEDUP_REMOVED lines=125> */
[----:B------:R-:W4:Y:S01]  /*5660*/  LDL.LU R0, [R1+0x4fc] ;  /* 0x0004fc0001007983 */ /* 0x000f220000300800 */
[----:B---3--:R-:W-:-:S02]  /*5670*/  FSETP.GEU.AND P6, PT, R152, -126, PT ;  /* 0xc2fc00009800780b */ /* 0x008fc40003fce000 */
[----:B------:R-:W-:-:S11]  /*5680*/  FSETP.GEU.AND P1, PT, R153, -126, PT ;  /* 0xc2fc00009900780b */ /* 0x000fd60003f2e000 */
[----:B------:R-:W-:Y:S02]  /*5690*/  @!P6 FMUL R152, R152, 0.5 ;  /* 0x3f0000009898e820 */ /* 0x000fe40000400000 */
[----:B------:R-:W-:Y:S02]  /*56a0*/  @!P1 FMUL R153, R153, 0.5 ;  /* 0x3f00000099999820 */ /* 0x000fe40000400000 */
[----:B------:R-:W1:Y:S08]  /*56b0*/  MUFU.EX2 R12, R152 ;  /* 0x00000098000c7308 */ /* 0x000e700000000800 */
[----:B------:R-:W3:Y:S01]  /*56c0*/  MUFU.EX2 R8, R153 ;  /* 0x0000009900087308 */ /* 0x000ee20000000800 */
[----:B------:R-:W-:-:S02]  /*56d0*/  FSETP.GEU.AND P4, PT, R100, -126, PT ;  /* 0xc2fc00006400780b */ /* 0x000fc40003f8e000 */
[----:B--2---:R-:W-:Y:S02]  /*56e0*/  FSETP.GEU.AND P5, PT, R99, -126, PT ;  /* 0xc2fc00006300780b */ /* 0x004fe40003fae000 */
[----:B------:R-:W-:Y:S01]  /*56f0*/  FSETP.GEU.AND P2, PT, R154, -126, PT ;  /* 0xc2fc00009a00780b */ /* 0x000fe20003f4e000 */
[----:B-1----:R-:W-:Y:S01]  /*5700*/  @!P6 FMUL R12, R12, R12 ;  /* 0x0000000c0c0ce220 */ /* 0x002fe20000400000 */
[----:B------:R-:W-:Y:S02]  /*5710*/  FSETP.GEU.AND P6, PT, R102, -126, PT ;  /* 0xc2fc00006600780b */ /* 0x000fe40003fce000 */
[----:B------:R-:W-:Y:S01]  /*5720*/  FSETP.GEU.AND P3, PT, R155, -126, PT ;  /* 0xc2fc00009b00780b */ /* 0x000fe20003f6e000 */
[----:B---3--:R-:W-:Y:S01]  /*5730*/  @!P1 FMUL R8, R8, R8 ;  /* 0x0000000808089220 */ /* 0x008fe20000400000 */
[----:B------:R-:W-:-:S03]  /*5740*/  FSETP.GEU.AND P1, PT, R101, -126, PT ;  /* 0xc2fc00006500780b */ /* 0x000fc60003f2e000 */
[----:B------:R-:W-:Y:S02]  /*5750*/  @!P4 FMUL R100, R100, 0.5 ;  /* 0x3f0000006464c820 */ /* 0x000fe40000400000 */
[----:B------:R-:W-:Y:S02]  /*5760*/  @!P5 FMUL R99, R99, 0.5 ;  /* 0x3f0000006363d820 */ /* 0x000fe40000400000 */
[----:B------:R-:W-:Y:S02]  /*5770*/  @!P2 FMUL R154, R154, 0.5 ;  /* 0x3f0000009a9aa820 */ /* 0x000fe40000400000 */
[----:B------:R-:W-:Y:S02]  /*5780*/  @!P6 FMUL R102, R102, 0.5 ;  /* 0x3f0000006666e820 */ /* 0x000fe40000400000 */
[----:B------:R-:W-:Y:S02]  /*5790*/  @!P3 FMUL R155, R155, 0.5 ;  /* 0x3f0000009b9bb820 */ /* 0x000fe40000400000 */
[----:B------:R-:W-:Y:S01]  /*57a0*/  @!P1 FMUL R101, R101, 0.5 ;  /* 0x3f00000065659820 */ /* 0x000fe20000400000 */
[----:B------:R-:W1:Y:S08]  /*57b0*/  MUFU.EX2 R14, R154 ;  /* 0x0000009a000e7308 */ /* 0x000e700000000800 */
[----:B------:R-:W2:Y:S08]  /*57c0*/  MUFU.EX2 R13, R155 ;  /* 0x0000009b000d7308 */ /* 0x000eb00000000800 */
[----:B------:R-:W3:Y:S08]  /*57d0*/  MUFU.EX2 R100, R100 ;  /* 0x0000006400647308 */ /* 0x000ef00000000800 */
[----:B------:R-:W3:Y:S08]  /*57e0*/  MUFU.EX2 R99, R99 ;  /* 0x0000006300637308 */ /* 0x000ef00000000800 */
[----:B------:R-:W3:Y:S08]  /*57f0*/  MUFU.EX2 R102, R102 ;  /* 0x0000006600667308 */ /* 0x000ef00000000800 */
[----:B------:R-:W3:Y:S01]  /*5800*/  MUFU.EX2 R101, R101 ;  /* 0x0000006500657308 */ /* 0x000ee20000000800 */
[----:B----4-:R-:W-:Y:S01]  /*5810*/  FFMA R145, R145, UR11, -R9 ;  /* 0x0000000b91917c23 */ /* 0x010fe20008000809 */
[----:B------:R-:W-:Y:S01]  /*5820*/  FFMA R146, R146, UR11, -R10 ;  /* 0x0000000b92927c23 */ /* 0x000fe2000800080a */
[----:B------:R-:W-:Y:S01]  /*5830*/  FFMA R147, R147, UR11, -R11 ;  /* 0x0000000b93937c23 */ /* 0x000fe2000800080b */
[----:B------:R-:W-:Y:S01]  /*5840*/  FFMA R148, R148, UR11, -R4 ;  /* 0x0000000b94947c23 */ /* 0x000fe20008000804 */
[----:B-1----:R-:W-:Y:S01]  /*5850*/  @!P2 FMUL R14, R14, R14 ;  /* 0x0000000e0e0ea220 */ /* 0x002fe20000400000 */
[----:B--2---:R-:W-:Y:S01]  /*5860*/  @!P3 FMUL R13, R13, R13 ;  /* 0x0000000d0d0db220 */ /* 0x004fe20000400000 */
[----:B---3--:R-:W-:Y:S01]  /*5870*/  @!P4 FMUL R100, R100, R100 ;  /* 0x000000646464c220 */ /* 0x008fe20000400000 */
[----:B------:R-:W-:Y:S01]  /*5880*/  @!P5 FMUL R99, R99, R99 ;  /* 0x000000636363d220 */ /* 0x000fe20000400000 */
[----:B------:R-:W-:Y:S01]  /*5890*/  @!P6 FMUL R102, R102, R102 ;  /* 0x000000666666e220 */ /* 0x000fe20000400000 */
[----:B------:R1:W-:Y:S01]  /*58a0*/  STL.64 [R1+0xd40], R160 ;  /* 0x000d40a001007387 */ /* 0x0003e20000100a00 */
[----:B------:R-:W-:Y:S01]  /*58b0*/  IMAD.MOV.U32 R152, RZ, RZ, R182 ;  /* 0x000000ffff987224 */ /* 0x000fe200078e00b6 */
[----:B------:R-:W-:Y:S01]  /*58c0*/  MOV R155, R179 ;  /* 0x000000b3009b7202 */ /* 0x000fe20000000f00 */
[----:B------:R-:W-:Y:S01]  /*58d0*/  IMAD.MOV.U32 R153, RZ, RZ, R181 ;  /* 0x000000ffff997224 */ /* 0x000fe200078e00b5 */
[----:B------:R2:W-:Y:S01]  /*58e0*/  STL.128 [R1+0xd30], R156 ;  /* 0x000d309c01007387 */ /* 0x0005e20000100c00 */
[----:B------:R-:W-:-:S02]  /*58f0*/  IMAD.MOV.U32 R154, RZ, RZ, R180 ;  /* 0x000000ffff9a7224 */ /* 0x000fc400078e00b4 */
[----:B------:R-:W-:Y:S01]  /*5900*/  @!P1 FMUL R101, R101, R101 ;  /* 0x0000006565659220 */ /* 0x000fe20000400000 */
[----:B------:R3:W-:Y:S01]  /*5910*/  STL.128 [R1+0xd20], R148 ;  /* 0x000d209401007387 */ /* 0x0007e20000100c00 */
[----:B------:R-:W-:Y:S01]  /*5920*/  IMAD.MOV.U32 R179, RZ, RZ, R86 ;  /* 0x000000ffffb37224 */ /* 0x000fe200078e0056 */
[----:B------:R-:W-:Y:S02]  /*5930*/  MOV R181, R84 ;  /* 0x0000005400b57202 */ /* 0x000fe40000000f00 */
[----:B------:R4:W-:Y:S01]  /*5940*/  STL.128 [R1+0xd10], R144 ;  /* 0x000d109001007387 */ /* 0x0009e20000100c00 */
[----:B-1----:R-:W-:Y:S01]  /*5950*/  MOV R160, R174 ;  /* 0x000000ae00a07202 */ /* 0x002fe20000000f00 */
[----:B------:R-:W-:Y:S02]  /*5960*/  IMAD.MOV.U32 R161, RZ, RZ, R173 ;  /* 0x000000ffffa17224 */ /* 0x000fe400078e00ad */
[----:B------:R1:W-:Y:S01]  /*5970*/  STL.128 [R1+0xd00], R140 ;  /* 0x000d008c01007387 */ /* 0x0003e20000100c00 */
[----:B------:R-:W-:-:S03]  /*5980*/  IMAD.MOV.U32 R173, RZ, RZ, R95 ;  /* 0x000000ffffad7224 */ /* 0x000fc600078e005f */
[----:B------:R1:W-:Y:S01]  /*5990*/  STL.128 [R1+0xcf0], R136 ;  /* 0x000cf08801007387 */ /* 0x0003e20000100c00 */
[----:B--2---:R-:W-:Y:S02]  /*59a0*/  IMAD.MOV.U32 R156, RZ, RZ, R178 ;  /* 0x000000ffff9c7224 */ /* 0x004fe400078e00b2 */
[----:B------:R-:W-:Y:S01]  /*59b0*/  IMAD.MOV.U32 R157, RZ, RZ, R177 ;  /* 0x000000ffff9d7224 */ /* 0x000fe200078e00b1 */
[----:B------:R2:W-:Y:S01]  /*59c0*/  STL.128 [R1+0xce0], R132 ;  /* 0x000ce08401007387 */ /* 0x0005e20000100c00 */
[----:B---3--:R-:W-:Y:S01]  /*59d0*/  IMAD.MOV.U32 R148, RZ, RZ, R186 ;  /* 0x000000ffff947224 */ /* 0x008fe200078e00ba */
[----:B------:R-:W-:Y:S01]  /*59e0*/  MOV R150, R184 ;  /* 0x000000b800967202 */ /* 0x000fe20000000f00 */
[----:B------:R-:W-:Y:S01]  /*59f0*/  IMAD.MOV.U32 R149, RZ, RZ, R185 ;  /* 0x000000ffff957224 */ /* 0x000fe200078e00b9 */
[----:B------:R-:W-:Y:S01]  /*5a00*/  STL.128 [R1+0xcd0], R128 ;  /* 0x000cd08001007387 */ /* 0x000fe20000100c00 */
[----:B----4-:R-:W-:Y:S01]  /*5a10*/  IMAD.MOV.U32 R144, RZ, RZ, R190 ;  /* 0x000000ffff907224 */ /* 0x010fe200078e00be */
[----:B------:R-:W-:Y:S01]  /*5a20*/  MOV R145, R189 ;  /* 0x000000bd00917202 */ /* 0x000fe20000000f00 */
[----:B------:R-:W-:Y:S01]  /*5a30*/  IMAD.MOV.U32 R146, RZ, RZ, R188 ;  /* 0x000000ffff927224 */ /* 0x000fe200078e00bc */
[----:B------:R3:W-:Y:S01]  /*5a40*/  STL [R1+0xcc8], R127 ;  /* 0x000cc87f01007387 */ /* 0x0007e20000100800 */
[----:B-1----:R-:W-:Y:S01]  /*5a50*/  MOV R140, R194 ;  /* 0x000000c2008c7202 */ /* 0x002fe20000000f00 */
[----:B------:R-:W-:-:S02]  /*5a60*/  IMAD.MOV.U32 R141, RZ, RZ, R193 ;  /* 0x000000ffff8d7224 */ /* 0x000fc400078e00c1 */
[----:B------:R1:W-:Y:S01]  /*5a70*/  STL.64 [R1+0xcc0], R120 ;  /* 0x000cc07801007387 */ /* 0x0003e20000100a00 */
[----:B------:R-:W-:Y:S01]  /*5a80*/  IMAD.MOV.U32 R136, RZ, RZ, R198 ;  /* 0x000000ffff887224 */ /* 0x000fe200078e00c6 */
[----:B------:R-:W-:Y:S01]  /*5a90*/  MOV R186, R79 ;  /* 0x0000004f00ba7202 */ /* 0x000fe20000000f00 */
[----:B------:R-:W-:Y:S01]  /*5aa0*/  IMAD.MOV.U32 R137, RZ, RZ, R197 ;  /* 0x000000ffff897224 */ /* 0x000fe200078e00c5 */
[----:B------:R4:W-:Y:S01]  /*5ab0*/  STL [R1+0xcb8], R110 ;  /* 0x000cb86e01007387 */ /* 0x0009e20000100800 */
[----:B--2---:R-:W-:Y:S01]  /*5ac0*/  IMAD.MOV.U32 R132, RZ, RZ, R202 ;  /* 0x000000ffff847224 */ /* 0x004fe200078e00ca */
[----:B------:R-:W-:Y:S01]  /*5ad0*/  MOV R135, R199 ;  /* 0x000000c700877202 */ /* 0x000fe20000000f00 */
[----:B---3--:R-:W-:Y:S01]  /*5ae0*/  IMAD.MOV.U32 R127, RZ, RZ, R207 ;  /* 0x000000ffff7f7224 */ /* 0x008fe200078e00cf */
[----:B------:R2:W-:Y:S01]  /*5af0*/  STL.64 [R1+0xcb0], R108 ;  /* 0x000cb06c01007387 */ /* 0x0005e20000100a00 */
[----:B------:R-:W-:Y:S01]  /*5b00*/  IMAD.MOV.U32 R128, RZ, RZ, R206 ;  /* 0x000000ffff807224 */ /* 0x000fe200078e00ce */
[----:B------:R-:W-:Y:S01]  /*5b10*/  MOV R130, R204 ;  /* 0x000000cc00827202 */ /* 0x000fe20000000f00 */
[----:B------:R-:W-:Y:S01]  /*5b20*/  IMAD.MOV.U32 R129, RZ, RZ, R205 ;  /* 0x000000ffff817224 */ /* 0x000fe200078e00cd */
[----:B-1----:R-:W-:Y:S01]  /*5b30*/  MOV R120, R209 ;  /* 0x000000d100787202 */ /* 0x002fe20000000f00 */
[----:B------:R-:W-:-:S02]  /*5b40*/  IMAD.MOV.U32 R121, RZ, RZ, R208 ;  /* 0x000000ffff797224 */ /* 0x000fc400078e00d0 */
[----:B----4-:R-:W-:Y:S02]  /*5b50*/  IMAD.MOV.U32 R110, RZ, RZ, R210 ;  /* 0x000000ffff6e7224 */ /* 0x010fe400078e00d2 */
[----:B------:R-:W-:Y:S02]  /*5b60*/  IMAD.MOV.U32 R131, RZ, RZ, R203 ;  /* 0x000000ffff837224 */ /* 0x000fe400078e00cb */
[----:B------:R-:W-:Y:S01]  /*5b70*/  IMAD.MOV.U32 R133, RZ, RZ, R201 ;  /* 0x000000ffff857224 */ /* 0x000fe200078e00c9 */
[----:B------:R-:W-:Y:S01]  /*5b80*/  MOV R201, R64 ;  /* 0x0000004000c97202 */ /* 0x000fe20000000f00 */
[----:B--2---:R-:W-:Y:S02]  /*5b90*/  IMAD.MOV.U32 R108, RZ, RZ, R212 ;  /* 0x000000ffff6c7224 */ /* 0x004fe400078e00d4 */
[----:B------:R-:W-:Y:S02]  /*5ba0*/  IMAD.MOV.U32 R109, RZ, RZ, R211 ;  /* 0x000000ffff6d7224 */ /* 0x000fe400078e00d3 */
[----:B------:R-:W-:-:S02]  /*5bb0*/  IMAD.MOV.U32 R134, RZ, RZ, R200 ;  /* 0x000000ffff867224 */ /* 0x000fc400078e00c8 */
[----:B------:R-:W-:Y:S01]  /*5bc0*/  IMAD.MOV.U32 R138, RZ, RZ, R196 ;  /* 0x000000ffff8a7224 */ /* 0x000fe200078e00c4 */
[----:B------:R-:W-:Y:S01]  /*5bd0*/  MOV R196, R69 ;  /* 0x0000004500c47202 */ /* 0x000fe20000000f00 */
[----:B------:R-:W-:Y:S02]  /*5be0*/  IMAD.MOV.U32 R139, RZ, RZ, R195 ;  /* 0x000000ffff8b7224 */ /* 0x000fe400078e00c3 */
[----:B------:R-:W-:Y:S02]  /*5bf0*/  IMAD.MOV.U32 R142, RZ, RZ, R192 ;  /* 0x000000ffff8e7224 */ /* 0x000fe400078e00c0 */
[----:B------:R-:W-:Y:S01]  /*5c00*/  IMAD.MOV.U32 R143, RZ, RZ, R191 ;  /* 0x000000ffff8f7224 */ /* 0x000fe200078e00bf */
[----:B------:R-:W-:Y:S01]  /*5c10*/  MOV R191, R74 ;  /* 0x0000004a00bf7202 */ /* 0x000fe20000000f00 */
[----:B------:R-:W-:Y:S02]  /*5c20*/  IMAD.MOV.U32 R147, RZ, RZ, R187 ;  /* 0x000000ffff937224 */ /* 0x000fe400078e00bb */
[----:B------:R-:W-:-:S02]  /*5c30*/  IMAD.MOV.U32 R151, RZ, RZ, R183 ;  /* 0x000000ffff977224 */ /* 0x000fc400078e00b7 */
[----:B------:R-:W-:Y:S01]  /*5c40*/  IMAD.MOV.U32 R158, RZ, RZ, R176 ;  /* 0x000000ffff9e7224 */ /* 0x000fe200078e00b0 */
[----:B------:R-:W-:Y:S01]  /*5c50*/  MOV R176, R89 ;  /* 0x0000005900b07202 */ /* 0x000fe20000000f00 */
[----:B------:R-:W-:Y:S01]  /*5c60*/  IMAD.MOV.U32 R159, RZ, RZ, R175 ;  /* 0x000000ffff9f7224 */ /* 0x000fe200078e00af */
[----:B------:R-:W-:Y:S01]  /*5c70*/  MOV R206, R59 ;  /* 0x0000003b00ce7202 */ /* 0x000fe20000000f00 */
[----:B------:R-:W-:Y:S02]  /*5c80*/  IMAD.MOV.U32 R174, RZ, RZ, R91 ;  /* 0x000000ffffae7224 */ /* 0x000fe400078e005b */
[----:B------:R-:W-:Y:S02]  /*5c90*/  IMAD.MOV.U32 R175, RZ, RZ, R90 ;  /* 0x000000ffffaf7224 */ /* 0x000fe400078e005a */
[----:B------:R-:W-:Y:S02]  /*5ca0*/  IMAD.MOV.U32 R177, RZ, RZ, R88 ;  /* 0x000000ffffb17224 */ /* 0x000fe400078e0058 */
[----:B------:R-:W-:-:S02]  /*5cb0*/  IMAD.MOV.U32 R178, RZ, RZ, R87 ;  /* 0x000000ffffb27224 */ /* 0x000fc400078e0057 */
[----:B------:R-:W-:Y:S02]  /*5cc0*/  IMAD.MOV.U32 R180, RZ, RZ, R85 ;  /* 0x000000ffffb47224 */ /* 0x000fe400078e0055 */
[----:B------:R-:W-:Y:S02]  /*5cd0*/  IMAD.MOV.U32 R182, RZ, RZ, R83 ;  /* 0x000000ffffb67224 */ /* 0x000fe400078e0053 */
[----:B------:R-:W-:Y:S02]  /*5ce0*/  IMAD.MOV.U32 R183, RZ, RZ, R82 ;  /* 0x000000ffffb77224 */ /* 0x000fe400078e0052 */
[----:B------:R-:W-:Y:S02]  /*5cf0*/  IMAD.MOV.U32 R184, RZ, RZ, R81 ;  /* 0x000000ffffb87224 */ /* 0x000fe400078e0051 */
[----:B------:R-:W-:Y:S01]  /*5d00*/  IMAD.MOV.U32 R185, RZ, RZ, R80 ;  /* 0x000000ffffb97224 */ /* 0x000fe200078e0050 */
[----:B------:R-:W-:Y:S01]  /*5d10*/  MOV R211, R54 ;  /* 0x0000003600d37202 */ /* 0x000fe20000000f00 */
[----:B------:R-:W-:-:S02]  /*5d20*/  IMAD.MOV.U32 R187, RZ, RZ, R78 ;  /* 0x000000ffffbb7224 */ /* 0x000fc400078e004e */
[----:B------:R-:W-:Y:S02]  /*5d30*/  IMAD.MOV.U32 R188, RZ, RZ, R77 ;  /* 0x000000ffffbc7224 */ /* 0x000fe400078e004d */
[----:B------:R-:W-:Y:S02]  /*5d40*/  IMAD.MOV.U32 R189, RZ, RZ, R76 ;  /* 0x000000ffffbd7224 */ /* 0x000fe400078e004c */
[----:B------:R-:W-:Y:S02]  /*5d50*/  IMAD.MOV.U32 R190, RZ, RZ, R75 ;  /* 0x000000ffffbe7224 */ /* 0x000fe400078e004b */
[----:B------:R-:W-:Y:S02]  /*5d60*/  IMAD.MOV.U32 R192, RZ, RZ, R73 ;  /* 0x000000ffffc07224 */ /* 0x000fe400078e0049 */
[----:B------:R-:W-:Y:S02]  /*5d70*/  IMAD.MOV.U32 R193, RZ, RZ, R72 ;  /* 0x000000ffffc17224 */ /* 0x000fe400078e0048 */
[----:B------:R-:W-:-:S02]  /*5d80*/  IMAD.MOV.U32 R194, RZ, RZ, R71 ;  /* 0x000000ffffc27224 */ /* 0x000fc400078e0047 */
[----:B------:R-:W-:Y:S02]  /*5d90*/  IMAD.MOV.U32 R195, RZ, RZ, R70 ;  /* 0x000000ffffc37224 */ /* 0x000fe400078e0046 */
[----:B------:R-:W-:Y:S02]  /*5da0*/  IMAD.MOV.U32 R197, RZ, RZ, R68 ;  /* 0x000000ffffc57224 */ /* 0x000fe400078e0044 */
[----:B------:R-:W-:Y:S01]  /*5db0*/  IMAD.MOV.U32 R198, RZ, RZ, R67 ;  /* 0x000000ffffc67224 */ /* 0x000fe200078e0043 */
[----:B------:R-:W-:Y:S01]  /*5dc0*/  MOV R216, R49 ;  /* 0x0000003100d87202 */ /* 0x000fe20000000f00 */
[----:B------:R-:W-:Y:S02]  /*5dd0*/  IMAD.MOV.U32 R199, RZ, RZ, R66 ;  /* 0x000000ffffc77224 */ /* 0x000fe400078e0042 */
[----:B------:R-:W-:Y:S02]  /*5de0*/  IMAD.MOV.U32 R200, RZ, RZ, R65 ;  /* 0x000000ffffc87224 */ /* 0x000fe400078e0041 */
[----:B------:R-:W-:-:S02]  /*5df0*/  IMAD.MOV.U32 R202, RZ, RZ, R63 ;  /* 0x000000ffffca7224 */ /* 0x000fc400078e003f */
[----:B------:R-:W-:Y:S02]  /*5e00*/  IMAD.MOV.U32 R203, RZ, RZ, R62 ;  /* 0x000000ffffcb7224 */ /* 0x000fe400078e003e */
[----:B------:R-:W-:Y:S02]  /*5e10*/  IMAD.MOV.U32 R204, RZ, RZ, R61 ;  /* 0x000000ffffcc7224 */ /* 0x000fe400078e003d */
[----:B------:R-:W-:Y:S02]  /*5e20*/  IMAD.MOV.U32 R205, RZ, RZ, R60 ;  /* 0x000000ffffcd7224 */ /* 0x000fe400078e003c */
[----:B------:R-:W-:Y:S02]  /*5e30*/  IMAD.MOV.U32 R207, RZ, RZ, R58 ;  /* 0x000000ffffcf7224 */ /* 0x000fe400078e003a */
[----:B------:R-:W-:Y:S02]  /*5e40*/  IMAD.MOV.U32 R208, RZ, RZ, R57 ;  /* 0x000000ffffd07224 */ /* 0x000fe400078e0039 */
[----:B------:R-:W-:-:S02]  /*5e50*/  IMAD.MOV.U32 R209, RZ, RZ, R56 ;  /* 0x000000ffffd17224 */ /* 0x000fc400078e0038 */
[----:B------:R-:W-:Y:S01]  /*5e60*/  IMAD.MOV.U32 R210, RZ, RZ, R55 ;  /* 0x000000ffffd27224 */ /* 0x000fe200078e0037 */
[----:B------:R-:W-:Y:S01]  /*5e70*/  MOV R221, R44 ;  /* 0x0000002c00dd7202 */ /* 0x000fe20000000f00 */
[----:B------:R-:W-:Y:S02]  /*5e80*/  IMAD.MOV.U32 R212, RZ, RZ, R53 ;  /* 0x000000ffffd47224 */ /* 0x000fe400078e0035 */
        /* <DEDUP_REMOVED lines=12> */
[----:B------:R-:W-:Y:S01]  /*5f50*/  IMAD.MOV.U32 R227, RZ, RZ, R38 ;  /* 0x000000ffffe37224 */ /* 0x000fe200078e0026 */
[----:B------:R-:W-:Y:S01]  /*5f60*/  F2FP.F16.F32.PACK_AB R88, R8, R12 ;  /* 0x0000000c0858723e */ /* 0x000fe200000000ff */
[----:B------:R-:W-:Y:S01]  /*5f70*/  IMAD.MOV.U32 R228, RZ, RZ, R37 ;  /* 0x000000ffffe47224 */ /* 0x000fe200078e0025 */
[----:B------:R-:W-:Y:S01]  /*5f80*/  F2FP.F16.F32.PACK_AB R89, R13, R14 ;  /* 0x0000000e0d59723e */ /* 0x000fe200000000ff */
[----:B------:R-:W-:Y:S01]  /*5f90*/  IMAD.MOV.U32 R229, RZ, RZ, R36 ;  /* 0x000000ffffe57224 */ /* 0x000fe200078e0024 */
[----:B------:R-:W-:Y:S01]  /*5fa0*/  F2FP.F16.F32.PACK_AB R90, R99, R100 ;  /* 0x00000064635a723e */ /* 0x000fe200000000ff */
[----:B------:R-:W-:Y:S01]  /*5fb0*/  IMAD.MOV.U32 R230, RZ, RZ, R35 ;  /* 0x000000ffffe67224 */ /* 0x000fe200078e0023 */
[----:B------:R-:W-:Y:S02]  /*5fc0*/  F2FP.F16.F32.PACK_AB R91, R101, R102 ;  /* 0x00000066655b723e */ /* 0x000fe400000000ff */
[----:B------:R-:W-:Y:S01]  /*5fd0*/  MOV R231, R34 ;  /* 0x0000002200e77202 */ /* 0x000fe20000000f00 */
[----:B------:R-:W-:Y:S01]  /*5fe0*/  UIADD3 UR18, UR17, 0x80, URZ ;  /* 0x0000008011127890 */ /* 0x000fe2000fffe03f */
[----:B------:R-:W-:-:S02]  /*5ff0*/  IMAD.MOV.U32 R232, RZ, RZ, R33 ;  /* 0x000000ffffe87224 */ /* 0x000fc400078e0021 */
[----:B------:R-:W-:Y:S02]  /*6000*/  IMAD.MOV.U32 R233, RZ, RZ, R32 ;  /* 0x000000ffffe97224 */ /* 0x000fe400078e0020 */
[----:B------:R-:W-:Y:S02]  /*6010*/  IMAD.MOV.U32 R234, RZ, RZ, R20 ;  /* 0x000000ffffea7224 */ /* 0x000fe400078e0014 */
[----:B------:R-:W-:Y:S01]  /*6020*/  IMAD.MOV.U32 R235, RZ, RZ, R0 ;  /* 0x000000ffffeb7224 */ /* 0x000fe200078e0000 */
[----:B------:R-:W-:-:S05]  /*6030*/  UMOV UR19, 0x40000040 ;  /* 0x4000004000137882 */ /* 0x000fca0000000000 */
[----:B------:R-:W-:-:S06]  /*6040*/  WARPGROUP.ARRIVE ;  /* 0x00000000000079c5 */ /* 0x000fcc0000000000 */
[----:B------:R-:W-:Y:S01]  /*6050*/  HGMMA.64x256x16.F32 R108, R88, gdesc[UR16].tnspB, R108, gsb0 ;  /* 0x43e00010586c7df0 */ /* 0x000fe2000800086c */
[----:B------:R1:W-:Y:S04]  /*6060*/  STL.128 [R1+0xca0], R104 ;  /* 0x000ca06801007387 */ /* 0x0003e80000100c00 */
[----:B-1----:R-:W2:Y:S01]  /*6070*/  LDL.LU.128 R104, [R1+0xca0] ;  /* 0x000ca00001687983 */ /* 0x002ea20000300c00 */
[----:B------:R-:W-:-:S03]  /*6080*/  WARPGROUP.DEPBAR.LE gsb0, 0x0 ;  /* 0x00008000000079c5 */ /* 0x000fc60000010000 */
[----:B------:R1:W-:Y:S04]  /*6090*/  STL.128 [R1+0x3d0], R160 ;  /* 0x0003d0a001007387 */ /* 0x0003e80000100c00 */
[----:B------:R3:W-:Y:S04]  /*60a0*/  STL.128 [R1+0x3a0], R148 ;  /* 0x0003a09401007387 */ /* 0x0007e80000100c00 */
[----:B------:R4:W-:Y:S04]  /*60b0*/  STL.128 [R1+0x3c0], R156 ;  /* 0x0003c09c01007387 */ /* 0x0009e80000100c00 */
[----:B------:R-:W-:Y:S04]  /*60c0*/  STL.128 [R1+0x300], R108 ;  /* 0x0003006c01007387 */ /* 0x000fe80000100c00 */
[----:B-1----:R-:W2:Y:S04]  /*60d0*/  LDL.LU.64 R160, [R1+0xd40] ;  /* 0x000d400001a07983 */ /* 0x002ea80000300a00 */
[----:B---3--:R-:W3:Y:S04]  /*60e0*/  LDL.LU.128 R148, [R1+0xd20] ;  /* 0x000d200001947983 */ /* 0x008ee80000300c00 */
[----:B----4-:R-:W4:Y:S04]  /*60f0*/  LDL.LU.128 R156, [R1+0xd30] ;  /* 0x000d3000019c7983 */ /* 0x010f280000300c00 */
[----:B------:R-:W-:Y:S04]  /*6100*/  STL.128 [R1+0x330], R120 ;  /* 0x0003307801007387 */ /* 0x000fe80000100c00 */
[----:B------:R-:W-:Y:S04]  /*6110*/  STL.128 [R1+0x340], R124 ;  /* 0x0003407c01007387 */ /* 0x000fe80000100c00 */
[----:B------:R-:W-:Y:S04]  /*6120*/  STL.128 [R1+0x350], R128 ;  /* 0x0003508001007387 */ /* 0x000fe80000100c00 */
[----:B------:R1:W-:Y:S04]  /*6130*/  STL.128 [R1+0x360], R132 ;  /* 0x0003608401007387 */ /* 0x0003e80000100c00 */
[----:B------:R1:W-:Y:S04]  /*6140*/  STL.128 [R1+0x370], R136 ;  /* 0x0003708801007387 */ /* 0x0003e80000100c00 */
[----:B------:R1:W-:Y:S04]  /*6150*/  STL.128 [R1+0x380], R140 ;  /* 0x0003808c01007387 */ /* 0x0003e80000100c00 */
[----:B------:R1:W-:Y:S04]  /*6160*/  STL.128 [R1+0x390], R144 ;  /* 0x0003909001007387 */ /* 0x0003e80000100c00 */
[----:B-1----:R-:W4:Y:S04]  /*6170*/  LDL.LU.128 R132, [R1+0xce0] ;  /* 0x000ce00001847983 */ /* 0x002f280000300c00 */
[----:B------:R-:W4:Y:S04]  /*6180*/  LDL.LU.128 R136, [R1+0xcf0] ;  /* 0x000cf00001887983 */ /* 0x000f280000300c00 */
[----:B------:R-:W4:Y:S04]  /*6190*/  LDL.LU.128 R140, [R1+0xd00] ;  /* 0x000d0000018c7983 */ /* 0x000f280000300c00 */
[----:B------:R-:W4:Y:S04]  /*61a0*/  LDL.LU.128 R144, [R1+0xd10] ;  /* 0x000d100001907983 */ /* 0x000f280000300c00 */
[----:B------:R-:W4:Y:S04]  /*61b0*/  LDL.LU.128 R128, [R1+0xcd0] ;  /* 0x000cd00001807983 */ /* 0x000f280000300c00 */
[----:B------:R-:W4:Y:S04]  /*61c0*/  LDL.LU R127, [R1+0xcc8] ;  /* 0x000cc800017f7983 */ /* 0x000f280000300800 */
[----:B------:R-:W4:Y:S04]  /*61d0*/  LDL.LU.64 R120, [R1+0xcc0] ;  /* 0x000cc00001787983 */ /* 0x000f280000300a00 */
[----:B------:R-:W4:Y:S04]  /*61e0*/  LDL.LU R110, [R1+0xcb8] ;  /* 0x000cb800016e7983 */ /* 0x000f280000300800 */
[----:B------:R-:W4:Y:S01]  /*61f0*/  LDL.LU.64 R108, [R1+0xcb0] ;  /* 0x000cb000016c7983 */ /* 0x000f220000300a00 */
[----:B------:R-:W-:-:S02]  /*6200*/  FSETP.GEU.AND P6, PT, R2, -126, PT ;  /* 0xc2fc00000200780b */ /* 0x000fc40003fce000 */
[----:B------:R-:W-:Y:S02]  /*6210*/  MOV R0, UR21 ;  /* 0x0000001500007c02 */ /* 0x000fe40008000f00 */
[----:B------:R-:W-:Y:S01]  /*6220*/  FSETP.GEU.AND P5, PT, R103, -126, PT ;  /* 0xc2fc00006700780b */ /* 0x000fe20003fae000 */
[----:B------:R1:W-:Y:S02]  /*6230*/  STL.128 [R1+0x310], R112 ;  /* 0x0003107001007387 */ /* 0x0003e40000100c00 */
[----:B------:R-:W-:Y:S02]  /*6240*/  IMAD R0, R0, 0x80, R3 ;  /* 0x0000008000007824 */ /* 0x000fe400078e0203 */
[----:B------:R-:W-:Y:S01]  /*6250*/  FMUL R17, R17, UR12 ;  /* 0x0000000c11117c20 */ /* 0x000fe20008400000 */
[----:B------:R-:W-:Y:S01]  /*6260*/  FMUL R16, R16, UR12 ;  /* 0x0000000c10107c20 */ /* 0x000fe20008400000 */
[----:B------:R-:W-:Y:S02]  /*6270*/  STL.128 [R1+0x320], R116 ;  /* 0x0003207401007387 */ /* 0x000fe40000100c00 */
[----:B------:R-:W-:Y:S01]  /*6280*/  @!P6 FMUL R2, R2, 0.5 ;  /* 0x3f0000000202e820 */ /* 0x000fe20000400000 */
[----:B------:R-:W-:Y:S01]  /*6290*/  LEA R0, R0, UR36, 0x2 ;  /* 0x0000002400007c11 */ /* 0x000fe2000f8e10ff */
[----:B------:R-:W-:Y:S02]  /*62a0*/  STL.128 [R1+0x3b0], R152 ;  /* 0x0003b09801007387 */ /* 0x000fe40000100c00 */
[----:B------:R-:W-:-:S02]  /*62b0*/  @!P5 FMUL R103, R103, 0.5 ;  /* 0x3f0000006767d820 */ /* 0x000fc40000400000 */
[----:B------:R-:W-:Y:S02]  /*62c0*/  STL.128 [R1+0x3e0], R164 ;  /* 0x0003e0a401007387 */ /* 0x000fe40000100c00 */
[----:B-1----:R-:W1:Y:S02]  /*62d0*/  MUFU.EX2 R112, R103 ;  /* 0x0000006700707308 */ /* 0x002e640000000800 */
[----:B------:R-:W-:Y:S04]  /*62e0*/  STL.128 [R1+0x3f0], R168 ;  /* 0x0003f0a801007387 */ /* 0x000fe80000100c00 */
[----:B------:R-:W-:Y:S04]  /*62f0*/  STL.128 [R1+0x400], R172 ;  /* 0x000400ac01007387 */ /* 0x000fe80000100c00 */
[----:B------:R-:W-:Y:S04]  /*6300*/  STL.128 [R1+0x410], R176 ;  /* 0x000410b001007387 */ /* 0x000fe80000100c00 */
[----:B------:R-:W-:Y:S01]  /*6310*/  STL.128 [R1+0x420], R180 ;  /* 0x000420b401007387 */ /* 0x000fe20000100c00 */
[----:B-1----:R-:W-:-:S03]  /*6320*/  @!P5 FMUL R112, R112, R112 ;  /* 0x000000707070d220 */ /* 0x002fc60000400000 */
        /* <DEDUP_REMOVED lines=13> */
[----:B------:R-:W-:Y:S04]  /*6400*/  STL [R1+0xbf8], R102 ;  /* 0x000bf86601007387 */ /* 0x000fe80000100800 */
[----:B------:R-:W-:Y:S04]  /*6410*/  STL.64 [R1+0xbf0], R100 ;  /* 0x000bf06401007387 */ /* 0x000fe80000100a00 */
[----:B------:R-:W-:Y:S04]  /*6420*/  STL.128 [R1+0xbe0], R96 ;  /* 0x000be06001007387 */ /* 0x000fe80000100c00 */
[----:B------:R-:W-:Y:S04]  /*6430*/  STL.64 [R1+0xbd0], R92 ;  /* 0x000bd05c01007387 */ /* 0x000fe80000100a00 */
[----:B------:R1:W-:Y:S04]  /*6440*/  STL.128 [R1+0xbc0], R28 ;  /* 0x000bc01c01007387 */ /* 0x0003e80000100c00 */
[----:B------:R-:W4:Y:S04]  /*6450*/  LDL.LU.128 R32, [R1+0x310] ;  /* 0x0003100001207983 */ /* 0x000f280000300c00 */
[----:B------:R-:W4:Y:S04]  /*6460*/  LDL.LU.128 R36, [R1+0x320] ;  /* 0x0003200001247983 */ /* 0x000f280000300c00 */
[----:B------:R-:W4:Y:S04]  /*6470*/  LDL.LU.128 R40, [R1+0x330] ;  /* 0x0003300001287983 */ /* 0x000f280000300c00 */
[----:B-1----:R-:W4:Y:S04]  /*6480*/  LDL.LU.128 R28, [R1+0x300] ;  /* 0x00030000011c7983 */ /* 0x002f280000300c00 */
[----:B------:R-:W4:Y:S04]  /*6490*/  LDL.LU.128 R44, [R1+0x340] ;  /* 0x00034000012c7983 */ /* 0x000f280000300c00 */
        /* <DEDUP_REMOVED lines=15> */
[----:B--2---:R-:W-:Y:S01]  /*6590*/  FSETP.GEU.AND P1, PT, R161, -126, PT ;  /* 0xc2fc0000a100780b */ /* 0x004fe20003f2e000 */
[----:B---3--:R-:W-:-:S02]  /*65a0*/  FFMA R149, R149, UR11, -R5 ;  /* 0x0000000b95957c23 */ /* 0x008fc40008000805 */
[----:B------:R1:W2:Y:S10]  /*65b0*/  MUFU.EX2 R5, R2 ;  /* 0x0000000200057308 */ /* 0x0002b40000000800 */
[----:B------:R-:W-:Y:S01]  /*65c0*/  @!P1 FMUL R161, R161, 0.5 ;  /* 0x3f000000a1a19820 */ /* 0x000fe20000400000 */
[----:B-1----:R-:W1:Y:S03]  /*65d0*/  LDS.64 R2, [R0+0xa8000] ;  /* 0x0a80000000027984 */ /* 0x002e660000000a00 */
[----:B------:R-:W3:Y:S01]  /*65e0*/  MUFU.EX2 R4, R161 ;  /* 0x000000a100047308 */ /* 0x000ee20000000800 */
[----:B----4-:R-:W-:Y:S01]  /*65f0*/  FSETP.GEU.AND P4, PT, R157, -126, PT ;  /* 0xc2fc00009d00780b */ /* 0x010fe20003f8e000 */
[----:B--2---:R-:W-:Y:S01]  /*6600*/  @!P6 FMUL R5, R5, R5 ;  /* 0x000000050505e220 */ /* 0x004fe20000400000 */
[----:B------:R-:W-:Y:S01]  /*6610*/  FSETP.GEU.AND P6, PT, R94, -126, PT ;  /* 0xc2fc00005e00780b */ /* 0x000fe20003fce000 */
[----:B---3--:R-:W-:Y:S01]  /*6620*/  @!P1 FMUL R4, R4, R4 ;  /* 0x0000000404049220 */ /* 0x008fe20000400000 */
[----:B------:R-:W-:-:S09]  /*6630*/  FSETP.GEU.AND P1, PT, R107, -126, PT ;  /* 0xc2fc00006b00780b */ /* 0x000fd20003f2e000 */
[----:B------:R-:W-:Y:S02]  /*6640*/  @!P4 FMUL R157, R157, 0.5 ;  /* 0x3f0000009d9dc820 */ /* 0x000fe40000400000 */
[----:B------:R-:W-:Y:S02]  /*6650*/  @!P6 FMUL R94, R94, 0.5 ;  /* 0x3f0000005e5ee820 */ /* 0x000fe40000400000 */
[----:B------:R-:W2:Y:S01]  /*6660*/  MUFU.EX2 R113, R157 ;  /* 0x0000009d00717308 */ /* 0x000ea20000000800 */
[----:B------:R-:W-:-:S07]  /*6670*/  @!P1 FMUL R107, R107, 0.5 ;  /* 0x3f0000006b6b9820 */ /* 0x000fce0000400000 */
[----:B------:R-:W3:Y:S08]  /*6680*/  MUFU.EX2 R111, R94 ;  /* 0x0000005e006f7308 */ /* 0x000ef00000000800 */
[----:B------:R-:W4:Y:S01]  /*6690*/  MUFU.EX2 R107, R107 ;  /* 0x0000006b006b7308 */ /* 0x000f220000000800 */
[----:B-1----:R-:W-:Y:S01]  /*66a0*/  FADD R24, R24, -R2 ;  /* 0x8000000218187221 */ /* 0x002fe20000000000 */
[----:B------:R-:W-:Y:S01]  /*66b0*/  FADD R25, R25, -R3 ;  /* 0x8000000319197221 */ /* 0x000fe20000000000 */
[----:B------:R-:W-:Y:S01]  /*66c0*/  FFMA R11, R150, UR11, -R6 ;  /* 0x0000000b960b7c23 */ /* 0x000fe20008000806 */
[----:B------:R-:W-:Y:S01]  /*66d0*/  FFMA R10, R151, UR11, -R7 ;  /* 0x0000000b970a7c23 */ /* 0x000fe20008000807 */
[----:B------:R-:W-:Y:S01]  /*66e0*/  FMUL R151, R17, R24 ;  /* 0x0000001811977220 */ /* 0x000fe20000400000 */
[----:B------:R-:W-:Y:S01]  /*66f0*/  FMUL R150, R16, R25 ;  /* 0x0000001910967220 */ /* 0x000fe20000400000 */
[----:B--2---:R-:W-:Y:S01]  /*6700*/  @!P4 FMUL R113, R113, R113 ;  /* 0x000000717171c220 */ /* 0x004fe20000400000 */
[----:B------:R-:W-:Y:S01]  /*6710*/  STL.128 [R1+0xc80], R144 ;  /* 0x000c809001007387 */ /* 0x000fe20000100c00 */
[----:B---3--:R-:W-:Y:S01]  /*6720*/  @!P6 FMUL R111, R111, R111 ;  /* 0x0000006f6f6fe220 */ /* 0x008fe20000400000 */
[----:B------:R-:W-:Y:S01]  /*6730*/  FADD R2, R26, -R2 ;  /* 0x800000021a027221 */ /* 0x000fe20000000000 */
[----:B------:R-:W-:Y:S01]  /*6740*/  FADD R3, R27, -R3 ;  /* 0x800000031b037221 */ /* 0x000fe20000000000 */
[----:B------:R-:W-:Y:S01]  /*6750*/  F2FP.F16.F32.PACK_AB R26, R112, R113 ;  /* 0x00000071701a723e */ /* 0x000fe200000000ff */
[----:B------:R-:W-:Y:S01]  /*6760*/  STL.128 [R1+0xc70], R140 ;  /* 0x000c708c01007387 */ /* 0x000fe20000100c00 */
[----:B----4-:R-:W-:-:S03]  /*6770*/  @!P1 FMUL R107, R107, R107 ;  /* 0x0000006b6b6b9220 */ /* 0x010fc60000400000 */
[----:B------:R-:W-:Y:S02]  /*6780*/  STL.128 [R1+0xc90], R148 ;  /* 0x000c909401007387 */ /* 0x000fe40000100c00 */
[----:B------:R-:W-:Y:S02]  /*6790*/  F2FP.F16.F32.PACK_AB R27, R107, R111 ;  /* 0x0000006f6b1b723e */ /* 0x000fe400000000ff */
[----:B------:R-:W-:Y:S04]  /*67a0*/  STL.128 [R1+0xc60], R136 ;  /* 0x000c608801007387 */ /* 0x000fe80000100c00 */
[----:B------:R-:W-:Y:S04]  /*67b0*/  STL.128 [R1+0xc50], R132 ;  /* 0x000c508401007387 */ /* 0x000fe80000100c00 */
[----:B------:R-:W-:Y:S04]  /*67c0*/  STL.128 [R1+0xc40], R128 ;  /* 0x000c408001007387 */ /* 0x000fe80000100c00 */
[----:B------:R-:W-:Y:S04]  /*67d0*/  STL [R1+0xc30], R127 ;  /* 0x000c307f01007387 */ /* 0x000fe80000100800 */
[----:B------:R-:W-:Y:S04]  /*67e0*/  STL.64 [R1+0xc28], R120 ;  /* 0x000c287801007387 */ /* 0x000fe80000100a00 */
[----:B------:R1:W-:Y:S04]  /*67f0*/  STL.64 [R1+0xc20], R112 ;  /* 0x000c207001007387 */ /* 0x0003e80000100a00 */
[----:B------:R2:W-:Y:S04]  /*6800*/  STL.128 [R1+0xc10], R108 ;  /* 0x000c106c01007387 */ /* 0x0005e80000100c00 */
[----:B------:R3:W-:Y:S04]  /*6810*/  STL.128 [R1+0xc00], R104 ;  /* 0x000c006801007387 */ /* 0x0007e80000100c00 */
[----:B------:R-:W4:Y:S04]  /*6820*/  LDL.LU.128 R92, [R1+0x400] ;  /* 0x00040000015c7983 */ /* 0x000f280000300c00 */
[----:B-1----:R-:W4:Y:S04]  /*6830*/  LDL.LU.128 R112, [R1+0x450] ;  /* 0x0004500001707983 */ /* 0x002f280000300c00 */
[----:B--2---:R-:W4:Y:S04]  /*6840*/  LDL.LU.128 R108, [R1+0x440] ;  /* 0x00044000016c7983 */ /* 0x004f280000300c00 */
        /* <DEDUP_REMOVED lines=10> */
[----:B------:R-:W-:-:S11]  /*68f0*/  FSETP.GEU.AND P3, PT, R159, -126, PT ;  /* 0xc2fc00009f00780b */ /* 0x000fd60003f6e000 */
[----:B------:R-:W-:Y:S02]  /*6900*/  @!P2 FMUL R160, R160, 0.5 ;  /* 0x3f000000a0a0a820 */ /* 0x000fe40000400000 */
[----:B------:R-:W-:Y:S02]  /*6910*/  @!P3 FMUL R159, R159, 0.5 ;  /* 0x3f0000009f9fb820 */ /* 0x000fe40000400000 */
[----:B------:R-:W1:Y:S08]  /*6920*/  MUFU.EX2 R7, R160 ;  /* 0x000000a000077308 */ /* 0x000e700000000800 */
[----:B------:R-:W2:Y:S01]  /*6930*/  MUFU.EX2 R6, R159 ;  /* 0x0000009f00067308 */ /* 0x000ea20000000800 */
[----:B------:R-:W-:Y:S01]  /*6940*/  F2FP.F16.F32.PACK_AB R24, R4, R5 ;  /* 0x000000050418723e */ /* 0x000fe200000000ff */
[----:B------:R-:W-:Y:S01]  /*6950*/  UIADD3 UR18, UR17, 0x100, URZ ;  /* 0x0000010011127890 */ /* 0x000fe2000fffe03f */
[----:B-1----:R-:W-:Y:S01]  /*6960*/  @!P2 FMUL R7, R7, R7 ;  /* 0x000000070707a220 */ /* 0x002fe20000400000 */
[----:B--2---:R-:W-:-:S05]  /*6970*/  @!P3 FMUL R6, R6, R6 ;  /* 0x000000060606b220 */ /* 0x004fca0000400000 */
[----:B------:R-:W-:Y:S01]  /*6980*/  F2FP.F16.F32.PACK_AB R25, R6, R7 ;  /* 0x000000070619723e */ /* 0x000fe200000000ff */
[----:B------:R-:W-:-:S03]  /*6990*/  UMOV UR19, 0x40000040 ;  /* 0x4000004000137882 */ /* 0x000fc60000000000 */
[----:B----4-:R-:W-:-:S06]  /*69a0*/  WARPGROUP.ARRIVE ;  /* 0x00000000000079c5 */ /* 0x010fcc0000000000 */
[----:B------:R-:W-:Y:S01]  /*69b0*/  HGMMA.64x256x16.F32 R28, R24, gdesc[UR16].tnspB, R28, gsb0 ;  /* 0x43e00010181c7df0 */ /* 0x000fe2000800081c */
[----:B------:R-:W-:Y:S02]  /*69c0*/  FSETP.GEU.AND P6, PT, R156, -126, PT ;  /* 0xc2fc00009c00780b */ /* 0x000fe40003fce000 */
[----:B------:R-:W-:Y:S01]  /*69d0*/  FSETP.GEU.AND P1, PT, R158, -126, PT ;  /* 0xc2fc00009e00780b */ /* 0x000fe20003f2e000 */
[----:B------:R-:W-:Y:S02]  /*69e0*/  WARPGROUP.DEPBAR.LE gsb0, 0x0 ;  /* 0x00008000000079c5 */ /* 0x000fe40000010000 */
[----:B------:R1:W-:Y:S04]  /*69f0*/  STL.128 [R1+0x430], R104 ;  /* 0x0004306801007387 */ /* 0x0003e80000100c00 */
[----:B------:R2:W-:Y:S04]  /*6a00*/  STL.128 [R1+0x440], R108 ;  /* 0x0004406c01007387 */ /* 0x0005e80000100c00 */
[----:B-1----:R-:W3:Y:S04]  /*6a10*/  LDL.LU.128 R104, [R1+0xc00] ;  /* 0x000c000001687983 */ /* 0x002ee80000300c00 */
[----:B--2---:R-:W2:Y:S01]  /*6a20*/  LDL.LU.128 R108, [R1+0xc10] ;  /* 0x000c1000016c7983 */ /* 0x004ea20000300c00 */
[----:B------:R-:W-:Y:S01]  /*6a30*/  IMAD.MOV.U32 R217, RZ, RZ, R28 ;  /* 0x000000ffffd97224 */ /* 0x000fe200078e001c */
[----:B------:R-:W-:Y:S01]  /*6a40*/  MOV R214, R31 ;  /* 0x0000001f00d67202 */ /* 0x000fe20000000f00 */
[----:B------:R-:W-:-:S02]  /*6a50*/  IMAD.MOV.U32 R216, RZ, RZ, R29 ;  /* 0x000000ffffd87224 */ /* 0x000fc400078e001d */
[----:B------:R-:W-:Y:S02]  /*6a60*/  IMAD.MOV.U32 R215, RZ, RZ, R30 ;  /* 0x000000ffffd77224 */ /* 0x000fe400078e001e */
[----:B------:R-:W4:Y:S04]  /*6a70*/  LDL.LU.128 R28, [R1+0xbc0] ;  /* 0x000bc000011c7983 */ /* 0x000f280000300c00 */
[----:B------:R-:W-:Y:S04]  /*6a80*/  STL.128 [R1+0x470], R120 ;  /* 0x0004707801007387 */ /* 0x000fe80000100c00 */
[----:B------:R-:W-:Y:S04]  /*6a90*/  STL.128 [R1+0x480], R124 ;  /* 0x0004807c01007387 */ /* 0x000fe80000100c00 */
        /* <DEDUP_REMOVED lines=12> */
[----:B------:R-:W4:Y:S04]  /*6b60*/  LDL.LU.128 R128, [R1+0xc40] ;  /* 0x000c400001807983 */ /* 0x000f280000300c00 */
[----:B------:R-:W4:Y:S04]  /*6b70*/  LDL.LU R127, [R1+0xc30] ;  /* 0x000c3000017f7983 */ /* 0x000f280000300800 */
[----:B------:R-:W4:Y:S04]  /*6b80*/  LDL.LU.64 R120, [R1+0xc28] ;  /* 0x000c280001787983 */ /* 0x000f280000300a00 */
[----:B------:R-:W4:Y:S04]  /*6b90*/  LDL.LU.64 R112, [R1+0xc20] ;  /* 0x000c200001707983 */ /* 0x000f280000300a00 */
        /* <DEDUP_REMOVED lines=16> */
[----:B------:R3:W-:Y:S04]  /*6ca0*/  STL.128 [R1+0x460], R116 ;  /* 0x0004607401007387 */ /* 0x0007e80000100c00 */
[----:B------:R3:W-:Y:S04]  /*6cb0*/  STL.128 [R1+0x4f0], R152 ;  /* 0x0004f09801007387 */ /* 0x0007e80000100c00 */
        /* <DEDUP_REMOVED lines=33> */
[----:B-1----:R-:W4:Y:S04]  /*6ed0*/  LDL.LU R95, [R1+0x41c] ;  /* 0x00041c00015f7983 */ /* 0x002f280000300800 */
        /* <DEDUP_REMOVED lines=56> */
[----:B------:R1:W-:Y:S04]  /*7260*/  STL [R1+0x31c], R35 ;  /* 0x00031c2301007387 */ /* 0x0003e80000100800 */
[----:B------:R2:W-:Y:S04]  /*7270*/  STL.128 [R1+0x320], R36 ;  /* 0x0003202401007387 */ /* 0x0005e80000100c00 */
[----:B------:R-:W4:Y:S04]  /*7280*/  LDL.LU R115, [R1+0x31c] ;  /* 0x00031c0001737983 */ /* 0x000f280000300800 */
[----:B---3--:R-:W3:Y:S04]  /*7290*/  LDL.LU R116, [R1+0x320] ;  /* 0x0003200001747983 */ /* 0x008ee80000300800 */
[----:B------:R-:W3:Y:S04]  /*72a0*/  LDL.LU R117, [R1+0x324] ;  /* 0x0003240001757983 */ /* 0x000ee80000300800 */
        /* <DEDUP_REMOVED lines=28> */
[----:B------:R-:W3:Y:S04]  /*7470*/  LDL.LU.128 R96, [R1+0xbe0] ;  /* 0x000be00001607983 */ /* 0x000ee80000300c00 */
[----:B------:R-:W3:Y:S01]  /*7480*/  LDL.LU.64 R92, [R1+0xbd0] ;  /* 0x000bd000015c7983 */ /* 0x000ee20000300a00 */
[----:B------:R-:W-:Y:S01]  /*7490*/  @!P6 FMUL R156, R156, 0.5 ;  /* 0x3f0000009c9ce820 */ /* 0x000fe20000400000 */
[----:B------:R-:W-:Y:S01]  /*74a0*/  @!P1 FMUL R158, R158, 0.5 ;  /* 0x3f0000009e9e9820 */ /* 0x000fe20000400000 */
[----:B------:R-:W-:Y:S01]  /*74b0*/  IMAD.MOV.U32 R213, RZ, RZ, R32 ;  /* 0x000000ffffd57224 */ /* 0x000fe200078e0020 */
[----:B-1----:R-:W3:Y:S01]  /*74c0*/  LDL.LU R35, [R1+0xba0] ;  /* 0x000ba00001237983 */ /* 0x002ee20000300800 */
[----:B------:R-:W1:Y:S01]  /*74d0*/  MUFU.EX2 R103, R156 ;  /* 0x0000009c00677308 */ /* 0x000e620000000800 */
[----:B------:R-:W-:-:S02]  /*74e0*/  IMAD.MOV.U32 R212, RZ, RZ, R33 ;  /* 0x000000ffffd47224 */ /* 0x000fc400078e0021 */
[----:B------:R-:W-:Y:S01]  /*74f0*/  IMAD.MOV.U32 R114, RZ, RZ, R34 ;  /* 0x000000ffff727224 */ /* 0x000fe200078e0022 */
[----:B------:R-:W3:Y:S01]  /*7500*/  LDL.LU R32, [R1+0xbac] ;  /* 0x000bac0001207983 */ /* 0x000ee20000300800 */
[----:B------:R-:W-:-:S03]  /*7510*/  FMUL R19, R19, UR12 ;  /* 0x0000000c13137c20 */ /* 0x000fc60008400000 */
[----:B------:R-:W2:Y:S01]  /*7520*/  MUFU.EX2 R9, R158 ;  /* 0x0000009e00097308 */ /* 0x000ea20000000800 */
[----:B------:R-:W3:Y:S01]  /*7530*/  LDL.LU R33, [R1+0xba8] ;  /* 0x000ba80001217983 */ /* 0x000ee20000300800 */
[----:B------:R-:W-:-:S03]  /*7540*/  FMUL R18, R18, UR12 ;  /* 0x0000000c12127c20 */ /* 0x000fc60008400000 */
[----:B------:R-:W3:Y:S01]  /*7550*/  LDL.LU R34, [R1+0xba4] ;  /* 0x000ba40001227983 */ /* 0x000ee20000300800 */
[----:B------:R-:W-:Y:S01]  /*7560*/  FMUL R126, R19, R2 ;  /* 0x00000002137e7220 */ /* 0x000fe20000400000 */
[----:B------:R-:W-:Y:S02]  /*7570*/  FMUL R125, R18, R3 ;  /* 0x00000003127d7220 */ /* 0x000fe40000400000 */
[----:B------:R-:W4:Y:S04]  /*7580*/  LDS.64 R2, [R0+0xa8020] ;  /* 0x0a80200000027984 */ /* 0x000f280000000a00 */
[----:B------:R-:W3:Y:S04]  /*7590*/  LDL.LU R102, [R1+0xbf8] ;  /* 0x000bf80001667983 */ /* 0x000ee80000300800 */
[----:B------:R-:W3:Y:S01]  /*75a0*/  LDL.LU.64 R100, [R1+0xbf0] ;  /* 0x000bf00001647983 */ /* 0x000ee20000300a00 */
[----:B-1----:R-:W-:Y:S01]  /*75b0*/  @!P6 FMUL R103, R103, R103 ;  /* 0x000000676767e220 */ /* 0x002fe20000400000 */
[----:B--2---:R-:W-:Y:S01]  /*75c0*/  @!P1 FMUL R9, R9, R9 ;  /* 0x0000000909099220 */ /* 0x004fe20000400000 */
[----:B------:R-:W-:Y:S01]  /*75d0*/  FSETP.GEU.AND P4, PT, R110, -126, PT ;  /* 0xc2fc00006e00780b */ /* 0x000fe20003f8e000 */
[----:B------:R-:W-:Y:S01]  /*75e0*/  FMUL R23, R23, UR12 ;  /* 0x0000000c17177c20 */ /* 0x000fe20008400000 */
[----:B------:R-:W-:Y:S01]  /*75f0*/  FSETP.GEU.AND P5, PT, R109, -126, PT ;  /* 0xc2fc00006d00780b */ /* 0x000fe20003fae000 */
[----:B------:R-:W-:Y:S01]  /*7600*/  FMUL R22, R22, UR12 ;  /* 0x0000000c16167c20 */ /* 0x000fe20008400000 */
[----:B------:R-:W-:Y:S01]  /*7610*/  FSETP.GEU.AND P6, PT, R108, -126, PT ;  /* 0xc2fc00006c00780b */ /* 0x000fe20003fce000 */
[----:B------:R-:W2:Y:S01]  /*7620*/  LDL.LU R36, [R1+0xbbc] ;  /* 0x000bbc0001247983 */ /* 0x000ea20000300800 */
[----:B------:R-:W-:-:S02]  /*7630*/  FSETP.GEU.AND P1, PT, R104, -126, PT ;  /* 0xc2fc00006800780b */ /* 0x000fc40003f2e000 */
[----:B------:R-:W-:Y:S01]  /*7640*/  FSETP.GEU.AND P2, PT, R106, -126, PT ;  /* 0xc2fc00006a00780b */ /* 0x000fe20003f4e000 */
[----:B------:R-:W2:Y:S01]  /*7650*/  LDL.LU R37, [R1+0xbb8] ;  /* 0x000bb80001257983 */ /* 0x000ea20000300800 */
[----:B------:R-:W-:-:S03]  /*7660*/  FSETP.GEU.AND P3, PT, R105, -126, PT ;  /* 0xc2fc00006900780b */ /* 0x000fc60003f6e000 */
[----:B------:R-:W-:Y:S01]  /*7670*/  @!P4 FMUL R110, R110, 0.5 ;  /* 0x3f0000006e6ec820 */ /* 0x000fe20000400000 */
[----:B------:R-:W2:Y:S01]  /*7680*/  LDL.LU R38, [R1+0xbb4] ;  /* 0x000bb40001267983 */ /* 0x000ea20000300800 */
[----:B------:R-:W-:Y:S02]  /*7690*/  @!P5 FMUL R109, R109, 0.5 ;  /* 0x3f0000006d6dd820 */ /* 0x000fe40000400000 */
[----:B------:R-:W-:Y:S01]  /*76a0*/  @!P6 FMUL R108, R108, 0.5 ;  /* 0x3f0000006c6ce820 */ /* 0x000fe20000400000 */
[----:B------:R-:W2:Y:S01]  /*76b0*/  LDL.LU R39, [R1+0xbb0] ;  /* 0x000bb00001277983 */ /* 0x000ea20000300800 */
[----:B------:R-:W-:Y:S02]  /*76c0*/  @!P1 FMUL R104, R104, 0.5 ;  /* 0x3f00000068689820 */ /* 0x000fe40000400000 */
[----:B------:R-:W-:Y:S02]  /*76d0*/  @!P2 FMUL R106, R106, 0.5 ;  /* 0x3f0000006a6aa820 */ /* 0x000fe40000400000 */
[----:B------:R-:W-:Y:S01]  /*76e0*/  @!P3 FMUL R105, R105, 0.5 ;  /* 0x3f0000006969b820 */ /* 0x000fe20000400000 */
[----:B------:R-:W1:Y:S08]  /*76f0*/  MUFU.EX2 R110, R110 ;  /* 0x0000006e006e7308 */ /* 0x000e700000000800 */
[----:B------:R-:W1:Y:S08]  /*7700*/  MUFU.EX2 R109, R109 ;  /* 0x0000006d006d7308 */ /* 0x000e700000000800 */
[----:B------:R-:W1:Y:S08]  /*7710*/  MUFU.EX2 R108, R108 ;  /* 0x0000006c006c7308 */ /* 0x000e700000000800 */
[----:B------:R-:W1:Y:S01]  /*7720*/  MUFU.EX2 R104, R104 ;  /* 0x0000006800687308 */ /* 0x000e620000000800 */
[----:B----4-:R-:W-:-:S07]  /*7730*/  FADD R28, R28, -R2 ;  /* 0x800000021c1c7221 */ /* 0x010fce0000000000 */
[----:B------:R-:W4:Y:S01]  /*7740*/  MUFU.EX2 R106, R106 ;  /* 0x0000006a006a7308 */ /* 0x000f220000000800 */
[----:B------:R-:W-:-:S07]  /*7750*/  FADD R29, R29, -R3 ;  /* 0x800000031d1d7221 */ /* 0x000fce0000000000 */
[----:B------:R-:W4:Y:S01]  /*7760*/  MUFU.EX2 R105, R105 ;  /* 0x0000006900697308 */ /* 0x000f220000000800 */
[----:B------:R-:W-:Y:S01]  /*7770*/  FMUL R124, R23, R28 ;  /* 0x0000001c177c7220 */ /* 0x000fe20000400000 */
[----:B------:R-:W-:Y:S01]  /*7780*/  FMUL R123, R22, R29 ;  /* 0x0000001d167b7220 */ /* 0x000fe20000400000 */
[----:B-1----:R-:W-:Y:S01]  /*7790*/  @!P4 FMUL R110, R110, R110 ;  /* 0x0000006e6e6ec220 */ /* 0x002fe20000400000 */
[----:B------:R-:W-:Y:S01]  /*77a0*/  @!P5 FMUL R109, R109, R109 ;  /* 0x0000006d6d6dd220 */ /* 0x000fe20000400000 */
[----:B------:R-:W-:Y:S01]  /*77b0*/  @!P6 FMUL R108, R108, R108 ;  /* 0x0000006c6c6ce220 */ /* 0x000fe20000400000 */
[----:B------:R-:W-:Y:S01]  /*77c0*/  @!P1 FMUL R104, R104, R104 ;  /* 0x0000006868689220 */ /* 0x000fe20000400000 */
[----:B------:R1:W-:Y:S01]  /*77d0*/  STL.128 [R1+0xb90], R148 ;  /* 0x000b909401007387 */ /* 0x0003e20000100c00 */
[----:B----4-:R-:W-:-:S03]  /*77e0*/  @!P2 FMUL R106, R106, R106 ;  /* 0x0000006a6a6aa220 */ /* 0x010fc60000400000 */
[----:B------:R4:W-:Y:S01]  /*77f0*/  STL.128 [R1+0xb80], R144 ;  /* 0x000b809001007387 */ /* 0x0009e20000100c00 */
[----:B------:R-:W-:-:S03]  /*7800*/  F2FP.F16.F32.PACK_AB R26, R109, R110 ;  /* 0x0000006e6d1a723e */ /* 0x000fc600000000ff */
[----:B------:R4:W-:Y:S01]  /*7810*/  STL.128 [R1+0xb70], R140 ;  /* 0x000b708c01007387 */ /* 0x0009e20000100c00 */
[----:B------:R-:W-:Y:S01]  /*7820*/  F2FP.F16.F32.PACK_AB R27, R104, R108 ;  /* 0x0000006c681b723e */ /* 0x000fe200000000ff */
[----:B------:R-:W-:Y:S02]  /*7830*/  @!P3 FMUL R105, R105, R105 ;  /* 0x000000696969b220 */ /* 0x000fe40000400000 */
[----:B------:R4:W-:Y:S01]  /*7840*/  STL.128 [R1+0xb60], R136 ;  /* 0x000b608801007387 */ /* 0x0009e20000100c00 */
[----:B------:R-:W-:-:S03]  /*7850*/  IMAD.MOV.U32 R156, RZ, RZ, R180 ;  /* 0x000000ffff9c7224 */ /* 0x000fc600078e00b4 */
[----:B------:R4:W-:Y:S01]  /*7860*/  STL.128 [R1+0xb50], R132 ;  /* 0x000b508401007387 */ /* 0x0009e20000100c00 */
[----:B-1----:R-:W-:-:S03]  /*7870*/  IMAD.MOV.U32 R148, RZ, RZ, R184 ;  /* 0x000000ffff947224 */ /* 0x002fc600078e00b8 */
[----:B------:R1:W-:Y:S01]  /*7880*/  STL.128 [R1+0xb40], R128 ;  /* 0x000b408001007387 */ /* 0x0003e20000100c00 */
[----:B----4-:R-:W-:-:S03]  /*7890*/  IMAD.MOV.U32 R144, RZ, RZ, R188 ;  /* 0x000000ffff907224 */ /* 0x010fc600078e00bc */
[----:B------:R-:W-:Y:S01]  /*78a0*/  STL.128 [R1+0xb30], R124 ;  /* 0x000b307c01007387 */ /* 0x000fe20000100c00 */
[----:B------:R-:W-:-:S03]  /*78b0*/  IMAD.MOV.U32 R140, RZ, RZ, R192 ;  /* 0x000000ffff8c7224 */ /* 0x000fc600078e00c0 */
[----:B------:R4:W-:Y:S01]  /*78c0*/  STL [R1+0xb20], R123 ;  /* 0x000b207b01007387 */ /* 0x0009e20000100800 */
[----:B------:R-:W-:-:S03]  /*78d0*/  MOV R136, R196 ;  /* 0x000000c400887202 */ /* 0x000fc60000000f00 */
[----:B------:R4:W-:Y:S01]  /*78e0*/  STL.64 [R1+0xb18], R120 ;  /* 0x000b187801007387 */ /* 0x0009e20000100a00 */
[----:B------:R-:W-:Y:S01]  /*78f0*/  IMAD.MOV.U32 R132, RZ, RZ, R200 ;  /* 0x000000ffff847224 */ /* 0x000fe200078e00c8 */
[----:B------:R-:W-:Y:S02]  /*7900*/  MOV R141, R191 ;  /* 0x000000bf008d7202 */ /* 0x000fe40000000f00 */
[----:B------:R4:W-:Y:S01]  /*7910*/  STL.64 [R1+0xb10], R112 ;  /* 0x000b107001007387 */ /* 0x0009e20000100a00 */
[----:B-1----:R-:W-:Y:S01]  /*7920*/  IMAD.MOV.U32 R128, RZ, RZ, R204 ;  /* 0x000000ffff807224 */ /* 0x002fe200078e00cc */
[----:B------:R-:W-:Y:S01]  /*7930*/  MOV R131, R201 ;  /* 0x000000c900837202 */ /* 0x000fe20000000f00 */
[----:B----4-:R-:W-:Y:S01]  /*7940*/  IMAD.MOV.U32 R123, RZ, RZ, R209 ;  /* 0x000000ffff7b7224 */ /* 0x010fe200078e00d1 */
[----:B------:R1:W-:Y:S01]  /*7950*/  STL.128 [R1+0xb00], R108 ;  /* 0x000b006c01007387 */ /* 0x0003e20000100c00 */
[----:B------:R-:W-:Y:S01]  /*7960*/  IMAD.MOV.U32 R124, RZ, RZ, R208 ;  /* 0x000000ffff7c7224 */ /* 0x000fe200078e00d0 */
[----:B------:R-:W-:Y:S01]  /*7970*/  MOV R126, R206 ;  /* 0x000000ce007e7202 */ /* 0x000fe20000000f00 */
        /* <DEDUP_REMOVED lines=13> */
[----:B-1----:R-:W-:Y:S01]  /*7a50*/  MOV R109, R216 ;  /* 0x000000d8006d7202 */ /* 0x002fe20000000f00 */
        /* <DEDUP_REMOVED lines=70> */
[----:B------:R-:W-:Y:S01]  /*7ec0*/  F2FP.F16.F32.PACK_AB R24, R9, R103 ;  /* 0x000000670918723e */ /* 0x000fe200000000ff */
[----:B------:R-:W-:Y:S01]  /*7ed0*/  UIADD3 UR18, UR17, 0x180, URZ ;  /* 0x0000018011127890 */ /* 0x000fe2000fffe03f */
[----:B------:R-:W-:Y:S01]  /*7ee0*/  F2FP.F16.F32.PACK_AB R25, R105, R106 ;  /* 0x0000006a6919723e */ /* 0x000fe200000000ff */
[----:B------:R-:W-:-:S03]  /*7ef0*/  UMOV UR19, 0x40000040 ;  /* 0x4000004000137882 */ /* 0x000fc60000000000 */
[----:B---3--:R-:W-:-:S06]  /*7f00*/  WARPGROUP.ARRIVE ;  /* 0x00000000000079c5 */ /* 0x008fcc0000000000 */
[----:B------:R-:W-:Y:S01]  /*7f10*/  HGMMA.64x256x16.F32 R108, R24, gdesc[UR16].tnspB, R108, gsb0 ;  /* 0x43e00010186c7df0 */ /* 0x000fe2000800086c */
[----:B------:R1:W-:Y:S04]  /*7f20*/  STL.128 [R1+0xad0], R96 ;  /* 0x000ad06001007387 */ /* 0x0003e80000100c00 */
[----:B------:R3:W-:Y:S04]  /*7f30*/  STL.64 [R1+0xac0], R92 ;  /* 0x000ac05c01007387 */ /* 0x0007e80000100a00 */
[----:B-1----:R-:W4:Y:S04]  /*7f40*/  LDL.LU.128 R96, [R1+0xad0] ;  /* 0x000ad00001607983 */ /* 0x002f280000300c00 */
[----:B---3--:R-:W3:Y:S04]  /*7f50*/  LDL.LU.64 R92, [R1+0xac0] ;  /* 0x000ac000015c7983 */ /* 0x008ee80000300a00 */
[----:B------:R1:W-:Y:S04]  /*7f60*/  STL.128 [R1+0xaa0], R32 ;  /* 0x000aa02001007387 */ /* 0x0003e80000100c00 */
[----:B------:R1:W-:Y:S04]  /*7f70*/  STL.128 [R1+0xaf0], R104 ;  /* 0x000af06801007387 */ /* 0x0003e80000100c00 */
[----:B------:R2:W-:Y:S04]  /*7f80*/  STL.128 [R1+0xae0], R100 ;  /* 0x000ae06401007387 */ /* 0x0005e80000100c00 */
[----:B-1----:R-:W4:Y:S04]  /*7f90*/  LDL.LU.128 R32, [R1+0xaa0] ;  /* 0x000aa00001207983 */ /* 0x002f280000300c00 */
[----:B------:R-:W4:Y:S04]  /*7fa0*/  LDL.LU.128 R104, [R1+0xaf0] ;  /* 0x000af00001687983 */ /* 0x000f280000300c00 */
[----:B--2---:R-:W2:Y:S01]  /*7fb0*/  LDL.LU.128 R100, [R1+0xae0] ;  /* 0x000ae00001647983 */ /* 0x004ea20000300c00 */
[----:B------:R-:W-:-:S03]  /*7fc0*/  WARPGROUP.DEPBAR.LE gsb0, 0x0 ;  /* 0x00008000000079c5 */ /* 0x000fc60000010000 */
[----:B------:R1:W-:Y:S04]  /*7fd0*/  STL.128 [R1+0x330], R120 ;  /* 0x0003307801007387 */ /* 0x0003e80000100c00 */
[----:B------:R1:W-:Y:S04]  /*7fe0*/  STL.128 [R1+0x340], R124 ;  /* 0x0003407c01007387 */ /* 0x0003e80000100c00 */
[----:B------:R-:W-:Y:S04]  /*7ff0*/  STL.128 [R1+0x300], R108 ;  /* 0x0003006c01007387 */ /* 0x000fe80000100c00 */
[----:B------:R-:W-:Y:S04]  /*8000*/  STL.128 [R1+0x310], R112 ;  /* 0x0003107001007387 */ /* 0x000fe80000100c00 */
[----:B-1----:R-:W2:Y:S04]  /*8010*/  LDL.LU.64 R120, [R1+0xb18] ;  /* 0x000b180001787983 */ /* 0x002ea80000300a00 */
[----:B------:R-:W2:Y:S04]  /*8020*/  LDL.LU.128 R124, [R1+0xb30] ;  /* 0x000b3000017c7983 */ /* 0x000ea80000300c00 */
[----:B------:R-:W-:Y:S04]  /*8030*/  STL.128 [R1+0x350], R128 ;  /* 0x0003508001007387 */ /* 0x000fe80000100c00 */
[----:B------:R-:W-:Y:S04]  /*8040*/  STL.128 [R1+0x360], R132 ;  /* 0x0003608401007387 */ /* 0x000fe80000100c00 */
[----:B------:R1:W-:Y:S04]  /*8050*/  STL.128 [R1+0x370], R136 ;  /* 0x0003708801007387 */ /* 0x0003e80000100c00 */
[----:B------:R1:W-:Y:S04]  /*8060*/  STL.128 [R1+0x380], R140 ;  /* 0x0003808c01007387 */ /* 0x0003e80000100c00 */
[----:B------:R1:W-:Y:S04]  /*8070*/  STL.128 [R1+0x390], R144 ;  /* 0x0003909001007387 */ /* 0x0003e80000100c00 */
[----:B------:R1:W-:Y:S04]  /*8080*/  STL.128 [R1+0x3a0], R148 ;  /* 0x0003a09401007387 */ /* 0x0003e80000100c00 */
[----:B-1----:R-:W2:Y:S04]  /*8090*/  LDL.LU.128 R136, [R1+0xb60] ;  /* 0x000b600001887983 */ /* 0x002ea80000300c00 */
[----:B------:R-:W2:Y:S04]  /*80a0*/  LDL.LU.128 R140, [R1+0xb70] ;  /* 0x000b7000018c7983 */ /* 0x000ea80000300c00 */
[----:B------:R-:W2:Y:S04]  /*80b0*/  LDL.LU.128 R144, [R1+0xb80] ;  /* 0x000b800001907983 */ /* 0x000ea80000300c00 */
[----:B------:R-:W2:Y:S04]  /*80c0*/  LDL.LU.128 R148, [R1+0xb90] ;  /* 0x000b900001947983 */ /* 0x000ea80000300c00 */
[----:B------:R-:W2:Y:S04]  /*80d0*/  LDL.LU.128 R132, [R1+0xb50] ;  /* 0x000b500001847983 */ /* 0x000ea80000300c00 */
[----:B------:R-:W2:Y:S04]  /*80e0*/  LDL.LU.128 R128, [R1+0xb40] ;  /* 0x000b400001807983 */ /* 0x000ea80000300c00 */
[----:B------:R-:W2:Y:S04]  /*80f0*/  LDL.LU R123, [R1+0xb20] ;  /* 0x000b2000017b7983 */ /* 0x000ea80000300800 */
[----:B------:R-:W2:Y:S04]  /*8100*/  LDL.LU.64 R112, [R1+0xb10] ;  /* 0x000b100001707983 */ /* 0x000ea80000300a00 */
[----:B------:R-:W2:Y:S01]  /*8110*/  LDL.LU.128 R108, [R1+0xb00] ;  /* 0x000b0000016c7983 */ /* 0x000ea20000300c00 */
[----:B------:R-:W-:Y:S01]  /*8120*/  FADD R2, R30, -R2 ;  /* 0x800000021e027221 */ /* 0x000fe20000000000 */
[----:B------:R-:W-:Y:S01]  /*8130*/  FADD R3, R31, -R3 ;  /* 0x800000031f037221 */ /* 0x000fe20000000000 */
[----:B------:R-:W-:Y:S01]  /*8140*/  FMUL R21, R21, UR12 ;  /* 0x0000000c15157c20 */ /* 0x000fe20008400000 */
[----:B------:R-:W-:Y:S01]  /*8150*/  FMUL R15, R15, UR12 ;  /* 0x0000000c0f0f7c20 */ /* 0x000fe20008400000 */
[----:B------:R1:W-:Y:S02]  /*8160*/  STL.128 [R1+0x320], R116 ;  /* 0x0003207401007387 */ /* 0x0003e40000100c00 */
[----:B------:R-:W-:Y:S01]  /*8170*/  FMUL R122, R21, R2 ;  /* 0x00000002157a7220 */ /* 0x000fe20000400000 */
[----:B---3--:R-:W-:-:S02]  /*8180*/  FSETP.GEU.AND P2, PT, R93, -126, PT ;  /* 0xc2fc00005d00780b */ /* 0x008fc40003f4e000 */
[----:B------:R-:W-:Y:S02]  /*8190*/  FSETP.GEU.AND P3, PT, R92, -126, PT ;  /* 0xc2fc00005c00780b */ /* 0x000fe40003f6e000 */
[----:B----4-:R-:W-:Y:S02]  /*81a0*/  FSETP.GEU.AND P4, PT, R98, -126, PT ;  /* 0xc2fc00006200780b */ /* 0x010fe40003f8e000 */
[----:B------:R-:W-:Y:S01]  /*81b0*/  FSETP.GEU.AND P5, PT, R97, -126, PT ;  /* 0xc2fc00006100780b */ /* 0x000fe20003fae000 */
[----:B------:R-:W-:Y:S01]  /*81c0*/  FMUL R12, R12, UR12 ;  /* 0x0000000c0c0c7c20 */ /* 0x000fe20008400000 */
[----:B------:R-:W-:Y:S01]  /*81d0*/  FMUL R8, R8, UR12 ;  /* 0x0000000c08087c20 */ /* 0x000fe20008400000 */
[----:B------:R-:W-:Y:S01]  /*81e0*/  STL.128 [R1+0x3b0], R152 ;  /* 0x0003b09801007387 */ /* 0x000fe20000100c00 */
[----:B-1----:R-:W-:-:S03]  /*81f0*/  FMUL R119, R15, R3 ;  /* 0x000000030f777220 */ /* 0x002fc60000400000 */
[----:B------:R-:W-:Y:S01]  /*8200*/  @!P2 FMUL R93, R93, 0.5 ;  /* 0x3f0000005d5da820 */ /* 0x000fe20000400000 */
[----:B------:R-:W1:Y:S01]  /*8210*/  LDS.64 R2, [R0+0xa8040] ;  /* 0x0a80400000027984 */ /* 0x000e620000000a00 */
[----:B------:R-:W-:Y:S02]  /*8220*/  @!P3 FMUL R92, R92, 0.5 ;  /* 0x3f0000005c5cb820 */ /* 0x000fe40000400000 */
[----:B------:R-:W-:Y:S02]  /*8230*/  @!P4 FMUL R98, R98, 0.5 ;  /* 0x3f0000006262c820 */ /* 0x000fe40000400000 */
[----:B------:R-:W-:Y:S01]  /*8240*/  @!P5 FMUL R97, R97, 0.5 ;  /* 0x3f0000006161d820 */ /* 0x000fe20000400000 */
[----:B------:R-:W3:Y:S01]  /*8250*/  MUFU.EX2 R93, R93 ;  /* 0x0000005d005d7308 */ /* 0x000ee20000000800 */
[----:B------:R-:W-:Y:S04]  /*8260*/  STL.128 [R1+0x3c0], R156 ;  /* 0x0003c09c01007387 */ /* 0x000fe80000100c00 */
[----:B------:R-:W-:Y:S03]  /*8270*/  STL.128 [R1+0x3d0], R160 ;  /* 0x0003d0a001007387 */ /* 0x000fe60000100c00 */
[----:B------:R-:W4:Y:S01]  /*8280*/  MUFU.EX2 R92, R92 ;  /* 0x0000005c005c7308 */ /* 0x000f220000000800 */
[----:B------:R-:W-:Y:S04]  /*8290*/  STL.128 [R1+0x3e0], R164 ;  /* 0x0003e0a401007387 */ /* 0x000fe80000100c00 */
[----:B------:R-:W-:Y:S03]  /*82a0*/  STL.128 [R1+0x3f0], R168 ;  /* 0x0003f0a801007387 */ /* 0x000fe60000100c00 */
[----:B------:R-:W1:Y:S01]  /*82b0*/  MUFU.EX2 R98, R98 ;  /* 0x0000006200627308 */ /* 0x000e620000000800 */
[----:B------:R-:W-:Y:S04]  /*82c0*/  STL.128 [R1+0x400], R172 ;  /* 0x000400ac01007387 */ /* 0x000fe80000100c00 */
[----:B------:R-:W-:Y:S03]  /*82d0*/  STL.128 [R1+0x410], R176 ;  /* 0x000410b001007387 */ /* 0x000fe60000100c00 */
[----:B------:R-:W1:Y:S01]  /*82e0*/  MUFU.EX2 R97, R97 ;  /* 0x0000006100617308 */ /* 0x000e620000000800 */
[----:B---3--:R-:W-:Y:S01]  /*82f0*/  @!P2 FMUL R93, R93, R93 ;  /* 0x0000005d5d5da220 */ /* 0x008fe20000400000 */
[----:B----4-:R-:W-:Y:S01]  /*8300*/  @!P3 FMUL R92, R92, R92 ;  /* 0x0000005c5c5cb220 */ /* 0x010fe20000400000 */
[----:B------:R-:W-:Y:S04]  /*8310*/  STL.128 [R1+0x420], R180 ;  /* 0x000420b401007387 */ /* 0x000fe80000100c00 */
[----:B------:R-:W-:Y:S01]  /*8320*/  STL.128 [R1+0x430], R184 ;  /* 0x000430b801007387 */ /* 0x000fe20000100c00 */
[----:B-1----:R-:W-:Y:S01]  /*8330*/  FADD R32, R32, -R2 ;  /* 0x8000000220207221 */ /* 0x002fe20000000000 */
[----:B------:R-:W-:Y:S01]  /*8340*/  FADD R33, R33, -R3 ;  /* 0x8000000321217221 */ /* 0x000fe20000000000 */
[----:B------:R-:W-:Y:S01]  /*8350*/  @!P4 FMUL R98, R98, R98 ;  /* 0x000000626262c220 */ /* 0x000fe20000400000 */
[----:B------:R-:W-:Y:S01]  /*8360*/  STL.128 [R1+0x440], R188 ;  /* 0x000440bc01007387 */ /* 0x000fe20000100c00 */
[----:B------:R-:W-:Y:S01]  /*8370*/  FMUL R118, R12, R32 ;  /* 0x000000200c767220 */ /* 0x000fe20000400000 */
[----:B------:R-:W-:Y:S01]  /*8380*/  FMUL R117, R8, R33 ;  /* 0x0000002108757220 */ /* 0x000fe20000400000 */
[----:B------:R-:W-:Y:S01]  /*8390*/  @!P5 FMUL R97, R97, R97 ;  /* 0x000000616161d220 */ /* 0x000fe20000400000 */
[----:B------:R-:W-:Y:S01]  /*83a0*/  STL.128 [R1+0x450], R192 ;  /* 0x000450c001007387 */ /* 0x000fe20000100c00 */
[----:B------:R-:W-:-:S03]  /*83b0*/  F2FP.F16.F32.PACK_AB R25, R92, R93 ;  /* 0x0000005d5c19723e */ /* 0x000fc600000000ff */
[----:B------:R-:W-:Y:S01]  /*83c0*/  STL.128 [R1+0x460], R196 ;  /* 0x000460c401007387 */ /* 0x000fe20000100c00 */
[----:B------:R-:W-:-:S03]  /*83d0*/  F2FP.F16.F32.PACK_AB R26, R97, R98 ;  /* 0x00000062611a723e */ /* 0x000fc600000000ff */
        /* <DEDUP_REMOVED lines=9> */
[----:B------:R-:W-:Y:S04]  /*8470*/  STL.64 [R1+0xa20], R118 ;  /* 0x000a207601007387 */ /* 0x000fe80000100a00 */
[----:B------:R-:W-:Y:S04]  /*8480*/  STL [R1+0xa18], R117 ;  /* 0x000a187501007387 */ /* 0x000fe80000100800 */
[----:B------:R-:W-:Y:S04]  /*8490*/  STL.128 [R1+0x9f0], R104 ;  /* 0x0009f06801007387 */ /* 0x000fe80000100c00 */
[----:B--2---:R1:W-:Y:S04]  /*84a0*/  STL.128 [R1+0x9e0], R100 ;  /* 0x0009e06401007387 */ /* 0x0043e80000100c00 */
[----:B------:R-:W2:Y:S04]  /*84b0*/  LDL.LU.128 R40, [R1+0x300] ;  /* 0x0003000001287983 */ /* 0x000ea80000300c00 */
        /* <DEDUP_REMOVED lines=11> */
[----:B-1----:R-:W2:Y:S04]  /*8570*/  LDL.LU.128 R100, [R1+0x3f0] ;  /* 0x0003f00001647983 */ /* 0x002ea80000300c00 */
[----:B------:R-:W2:Y:S04]  /*8580*/  LDL.LU.128 R104, [R1+0x400] ;  /* 0x0004000001687983 */ /* 0x000ea80000300c00 */
[----:B------:R-:W2:Y:S04]  /*8590*/  LDL.LU.128 R116, [R1+0x430] ;  /* 0x0004300001747983 */ /* 0x000ea80000300c00 */
[----:B------:R-:W2:Y:S04]  /*85a0*/  LDL.LU.128 R152, [R1+0x4c0] ;  /* 0x0004c00001987983 */ /* 0x000ea80000300c00 */
[----:B------:R-:W2:Y:S04]  /*85b0*/  LDL.LU.128 R156, [R1+0x4d0] ;  /* 0x0004d000019c7983 */ /* 0x000ea80000300c00 */
[----:B------:R-:W2:Y:S04]  /*85c0*/  LDL.LU.128 R160, [R1+0x4e0] ;  /* 0x0004e00001a07983 */ /* 0x000ea80000300c00 */
[----:B------:R-:W2:Y:S01]  /*85d0*/  LDL.LU.128 R164, [R1+0x4f0] ;  /* 0x0004f00001a47983 */ /* 0x000ea20000300c00 */
[----:B------:R-:W-:-:S02]  /*85e0*/  FSETP.GEU.AND P6, PT, R120, -126, PT ;  /* 0xc2fc00007800780b */ /* 0x000fc40003fce000 */
[----:B------:R-:W-:-:S11]  /*85f0*/  FSETP.GEU.AND P1, PT, R121, -126, PT ;  /* 0xc2fc00007900780b */ /* 0x000fd60003f2e000 */
[----:B------:R-:W-:Y:S02]  /*8600*/  @!P6 FMUL R120, R120, 0.5 ;  /* 0x3f0000007878e820 */ /* 0x000fe40000400000 */
[----:B------:R-:W-:Y:S02]  /*8610*/  @!P1 FMUL R121, R121, 0.5 ;  /* 0x3f00000079799820 */ /* 0x000fe40000400000 */
[----:B------:R-:W1:Y:S08]  /*8620*/  MUFU.EX2 R95, R120 ;  /* 0x00000078005f7308 */ /* 0x000e700000000800 */
[----:B------:R-:W3:Y:S01]  /*8630*/  MUFU.EX2 R94, R121 ;  /* 0x00000079005e7308 */ /* 0x000ee20000000800 */
[----:B-1----:R-:W-:Y:S01]  /*8640*/  @!P6 FMUL R95, R95, R95 ;  /* 0x0000005f5f5fe220 */ /* 0x002fe20000400000 */
[----:B------:R-:W-:Y:S01]  /*8650*/  FSETP.GEU.AND P6, PT, R96, -126, PT ;  /* 0xc2fc00006000780b */ /* 0x000fe20003fce000 */
[----:B---3--:R-:W-:Y:S01]  /*8660*/  @!P1 FMUL R94, R94, R94 ;  /* 0x0000005e5e5e9220 */ /* 0x008fe20000400000 */
[----:B------:R-:W-:-:S11]  /*8670*/  FSETP.GEU.AND P1, PT, R127, -126, PT ;  /* 0xc2fc00007f00780b */ /* 0x000fd60003f2e000 */
[----:B------:R-:W-:Y:S02]  /*8680*/  @!P6 FMUL R96, R96, 0.5 ;  /* 0x3f0000006060e820 */ /* 0x000fe40000400000 */
[----:B------:R-:W-:-:S04]  /*8690*/  @!P1 FMUL R127, R127, 0.5 ;  /* 0x3f0000007f7f9820 */ /* 0x000fc80000400000 */
[----:B------:R-:W1:Y:S08]  /*86a0*/  MUFU.EX2 R96, R96 ;  /* 0x0000006000607308 */ /* 0x000e700000000800 */
[----:B------:R-:W3:Y:S01]  /*86b0*/  MUFU.EX2 R91, R127 ;  /* 0x0000007f005b7308 */ /* 0x000ee20000000800 */
[----:B------:R-:W-:Y:S01]  /*86c0*/  F2FP.F16.F32.PACK_AB R24, R94, R95 ;  /* 0x0000005f5e18723e */ /* 0x000fe200000000ff */
[----:B------:R-:W-:Y:S01]  /*86d0*/  STL.128 [R1+0xa90], R148 ;  /* 0x000a909401007387 */ /* 0x000fe20000100c00 */
[----:B-1----:R-:W-:-:S03]  /*86e0*/  @!P6 FMUL R96, R96, R96 ;  /* 0x000000606060e220 */ /* 0x002fc60000400000 */
[----:B------:R-:W-:Y:S01]  /*86f0*/  STL.128 [R1+0xa80], R144 ;  /* 0x000a809001007387 */ /* 0x000fe20000100c00 */
[----:B---3--:R-:W-:-:S03]  /*8700*/  @!P1 FMUL R91, R91, R91 ;  /* 0x0000005b5b5b9220 */ /* 0x008fc60000400000 */
[----:B------:R-:W-:Y:S02]  /*8710*/  STL.128 [R1+0xa70], R140 ;  /* 0x000a708c01007387 */ /* 0x000fe40000100c00 */
[----:B------:R-:W-:Y:S02]  /*8720*/  F2FP.F16.F32.PACK_AB R27, R91, R96 ;  /* 0x000000605b1b723e */ /* 0x000fe400000000ff */
[----:B------:R-:W-:Y:S04]  /*8730*/  STL.128 [R1+0xa60], R136 ;  /* 0x000a608801007387 */ /* 0x000fe80000100c00 */
[----:B------:R-:W-:Y:S04]  /*8740*/  STL.128 [R1+0xa50], R132 ;  /* 0x000a508401007387 */ /* 0x000fe80000100c00 */
[----:B------:R-:W-:Y:S04]  /*8750*/  STL.128 [R1+0xa40], R128 ;  /* 0x000a408001007387 */ /* 0x000fe80000100c00 */
[----:B------:R-:W-:Y:S04]  /*8760*/  STL [R1+0xa38], R126 ;  /* 0x000a387e01007387 */ /* 0x000fe80000100800 */
[----:B------:R-:W-:Y:S04]  /*8770*/  STL.64 [R1+0xa30], R124 ;  /* 0x000a307c01007387 */ /* 0x000fe80000100a00 */
[----:B------:R-:W-:Y:S04]  /*8780*/  STL.64 [R1+0xa28], R122 ;  /* 0x000a287a01007387 */ /* 0x000fe80000100a00 */
[----:B------:R-:W-:Y:S04]  /*8790*/  STL.64 [R1+0xa10], R112 ;  /* 0x000a107001007387 */ /* 0x000fe80000100a00 */
[----:B------:R1:W-:Y:S04]  /*87a0*/  STL.128 [R1+0xa00], R108 ;  /* 0x000a006c01007387 */ /* 0x0003e80000100c00 */
[----:B------:R3:W-:Y:S04]  /*87b0*/  STL.128 [R1+0x9d0], R96 ;  /* 0x0009d06001007387 */ /* 0x0007e80000100c00 */
[----:B------:R-:W-:Y:S04]  /*87c0*/  STL.128 [R1+0x9c0], R92 ;  /* 0x0009c05c01007387 */ /* 0x000fe80000100c00 */
[----:B------:R4:W-:Y:S04]  /*87d0*/  STL [R1+0x9b0], R91 ;  /* 0x0009b05b01007387 */ /* 0x0009e80000100800 */
[----:B-1----:R-:W2:Y:S04]  /*87e0*/  LDL.LU.128 R108, [R1+0x410] ;  /* 0x00041000016c7983 */ /* 0x002ea80000300c00 */
[----:B---3--:R-:W2:Y:S04]  /*87f0*/  LDL.LU.128 R96, [R1+0x3e0] ;  /* 0x0003e00001607983 */ /* 0x008ea80000300c00 */
[----:B----4-:R-:W2:Y:S04]  /*8800*/  LDL.LU.128 R88, [R1+0x3c0] ;  /* 0x0003c00001587983 */ /* 0x010ea80000300c00 */
        /* <DEDUP_REMOVED lines=10> */
[----:B------:R1:W-:Y:S04]  /*88b0*/  STL.128 [R1+0xab0], R36 ;  /* 0x000ab02401007387 */ /* 0x0003e80000100c00 */
[----:B-1----:R-:W3:Y:S01]  /*88c0*/  LDL.LU.128 R36, [R1+0xab0] ;  /* 0x000ab00001247983 */ /* 0x002ee20000300c00 */
[----:B------:R-:W-:Y:S01]  /*88d0*/  UIADD3 UR18, UR17, 0x200, URZ ;  /* 0x0000020011127890 */ /* 0x000fe2000fffe03f */
[----:B------:R-:W-:Y:S01]  /*88e0*/  UMOV UR19, 0x40000040 ;  /* 0x4000004000137882 */ /* 0x000fe20000000000 */
[----:B--2---:R-:W-:-:S07]  /*88f0*/  WARPGROUP.ARRIVE ;  /* 0x00000000000079c5 */ /* 0x004fce0000000000 */
[----:B------:R-:W-:Y:S01]  /*8900*/  HGMMA.64x256x16.F32 R40, R24, gdesc[UR16].tnspB, R40, gsb0 ;  /* 0x43e0001018287df0 */ /* 0x000fe20008000828 */
[----:B---3--:R1:W-:Y:S04]  /*8910*/  STL.128 [R1+0x9a0], R36 ;  /* 0x0009a02401007387 */ /* 0x0083e80000100c00 */
[----:B-1----:R-:W2:Y:S01]  /*8920*/  LDL.LU.128 R36, [R1+0x9a0] ;  /* 0x0009a00001247983 */ /* 0x002ea20000300c00 */
[----:B------:R-:W-:-:S03]  /*8930*/  WARPGROUP.DEPBAR.LE gsb0, 0x0 ;  /* 0x00008000000079c5 */ /* 0x000fc60000010000 */
[----:B------:R1:W-:Y:S04]  /*8940*/  STL.128 [R1+0x460], R128 ;  /* 0x0004608001007387 */ /* 0x0003e80000100c00 */
[----:B-1----:R-:W3:Y:S04]  /*8950*/  LDL.LU.128 R128, [R1+0xa40] ;  /* 0x000a400001807983 */ /* 0x002ee80000300c00 */
[----:B------:R1:W-:Y:S04]  /*8960*/  STL.128 [R1+0x470], R132 ;  /* 0x0004708401007387 */ /* 0x0003e80000100c00 */
[----:B-1----:R-:W4:Y:S04]  /*8970*/  LDL.LU.128 R132, [R1+0xa50] ;  /* 0x000a500001847983 */ /* 0x002f280000300c00 */
[----:B------:R1:W-:Y:S01]  /*8980*/  STL.128 [R1+0x3f0], R100 ;  /* 0x0003f06401007387 */ /* 0x0003e20000100c00 */
[----:B------:R-:W-:Y:S01]  /*8990*/  IMAD.MOV.U32 R210, RZ, RZ, R44 ;  /* 0x000000ffffd27224 */ /* 0x000fe200078e002c */
[----:B------:R-:W-:-:S02]  /*89a0*/  MOV R209, R45 ;  /* 0x0000002d00d17202 */ /* 0x000fc40000000f00 */
[----:B------:R-:W-:Y:S01]  /*89b0*/  STL.128 [R1+0x410], R108 ;  /* 0x0004106c01007387 */ /* 0x000fe20000100c00 */
[----:B------:R-:W-:Y:S01]  /*89c0*/  IMAD.MOV.U32 R208, RZ, RZ, R46 ;  /* 0x000000ffffd07224 */ /* 0x000fe200078e002e */
[----:B------:R-:W-:Y:S02]  /*89d0*/  MOV R204, R50 ;  /* 0x0000003200cc7202 */ /* 0x000fe40000000f00 */
[----:B------:R-:W-:Y:S01]  /*89e0*/  STL.128 [R1+0x420], R112 ;  /* 0x0004207001007387 */ /* 0x000fe20000100c00 */
[----:B------:R-:W-:-:S03]  /*89f0*/  IMAD.MOV.U32 R207, RZ, RZ, R47 ;  /* 0x000000ffffcf7224 */ /* 0x000fc600078e002f */
[----:B------:R-:W-:Y:S04]  /*8a00*/  STL.128 [R1+0x430], R116 ;  /* 0x0004307401007387 */ /* 0x000fe80000100c00 */
[----:B-1----:R-:W2:Y:S01]  /*8a10*/  LDL.LU.128 R100, [R1+0x9e0] ;  /* 0x0009e00001647983 */ /* 0x002ea20000300c00 */
[----:B------:R-:W-:-:S03]  /*8a20*/  IMAD.MOV.U32 R206, RZ, RZ, R48 ;  /* 0x000000ffffce7224 */ /* 0x000fc600078e0030 */
[----:B------:R1:W-:Y:S01]  /*8a30*/  STL.128 [R1+0x440], R120 ;  /* 0x0004407801007387 */ /* 0x0003e20000100c00 */
[----:B------:R-:W-:-:S03]  /*8a40*/  IMAD.MOV.U32 R205, RZ, RZ, R49 ;  /* 0x000000ffffcd7224 */ /* 0x000fc600078e0031 */
[----:B------:R-:W-:Y:S01]  /*8a50*/  STL.128 [R1+0x450], R124 ;  /* 0x0004507c01007387 */ /* 0x000fe20000100c00 */
[----:B------:R-:W-:-:S03]  /*8a60*/  IMAD.MOV.U32 R203, RZ, RZ, R51 ;  /* 0x000000ffffcb7224 */ /* 0x000fc600078e0033 */
[----:B------:R-:W-:Y:S04]  /*8a70*/  STL.128 [R1+0x480], R136 ;  /* 0x0004808801007387 */ /* 0x000fe80000100c00 */
[----:B------:R-:W-:Y:S04]  /*8a80*/  STL.128 [R1+0x490], R140 ;  /* 0x0004908c01007387 */ /* 0x000fe80000100c00 */
[----:B------:R-:W-:Y:S01]  /*8a90*/  STL.128 [R1+0x4a0], R144 ;  /* 0x0004a09001007387 */ /* 0x000fe20000100c00 */
[----:B-1----:R-:W-:-:S03]  /*8aa0*/  IMAD.MOV.U32 R120, RZ, RZ, R52 ;  /* 0x000000ffff787224 */ /* 0x002fc600078e0034 */
[----:B------:R1:W-:Y:S04]  /*8ab0*/  STL.128 [R1+0x4b0], R148 ;  /* 0x0004b09401007387 */ /* 0x0003e80000100c00 */
[----:B------:R-:W-:Y:S04]  /*8ac0*/  STL.64 [R1+0x338], R54 ;  /* 0x0003383601007387 */ /* 0x000fe80000100a00 */
[----:B------:R-:W-:Y:S04]  /*8ad0*/  STL.128 [R1+0x340], R56 ;  /* 0x0003403801007387 */ /* 0x000fe80000100c00 */
[----:B------:R-:W-:Y:S04]  /*8ae0*/  STL.128 [R1+0x350], R60 ;  /* 0x0003503c01007387 */ /* 0x000fe80000100c00 */
[----:B------:R-:W-:Y:S04]  /*8af0*/  STL.128 [R1+0x360], R64 ;  /* 0x0003604001007387 */ /* 0x000fe80000100c00 */
[----:B------:R-:W-:Y:S04]  /*8b00*/  STL.128 [R1+0x370], R68 ;  /* 0x0003704401007387 */ /* 0x000fe80000100c00 */
[----:B------:R-:W-:Y:S04]  /*8b10*/  STL.128 [R1+0x380], R72 ;  /* 0x0003804801007387 */ /* 0x000fe80000100c00 */
[----:B------:R-:W-:Y:S04]  /*8b20*/  STL.128 [R1+0x390], R76 ;  /* 0x0003904c01007387 */ /* 0x000fe80000100c00 */
[----:B------:R-:W-:Y:S04]  /*8b30*/  STL.128 [R1+0x3a0], R80 ;  /* 0x0003a05001007387 */ /* 0x000fe80000100c00 */
[----:B-1----:R-:W2:Y:S04]  /*8b40*/  LDL.LU.128 R148, [R1+0xa90] ;  /* 0x000a900001947983 */ /* 0x002ea80000300c00 */
[----:B------:R-:W2:Y:S04]  /*8b50*/  LDL.LU.128 R144, [R1+0xa80] ;  /* 0x000a800001907983 */ /* 0x000ea80000300c00 */
[----:B------:R-:W2:Y:S04]  /*8b60*/  LDL.LU.128 R140, [R1+0xa70] ;  /* 0x000a7000018c7983 */ /* 0x000ea80000300c00 */
[----:B------:R-:W2:Y:S04]  /*8b70*/  LDL.LU.128 R136, [R1+0xa60] ;  /* 0x000a600001887983 */ /* 0x000ea80000300c00 */
[----:B------:R-:W2:Y:S04]  /*8b80*/  LDL.LU R126, [R1+0xa38] ;  /* 0x000a3800017e7983 */ /* 0x000ea80000300800 */
[----:B------:R-:W2:Y:S04]  /*8b90*/  LDL.LU.64 R124, [R1+0xa30] ;  /* 0x000a3000017c7983 */ /* 0x000ea80000300a00 */
[----:B------:R-:W2:Y:S04]  /*8ba0*/  LDL.LU.64 R122, [R1+0xa28] ;  /* 0x000a2800017a7983 */ /* 0x000ea80000300a00 */
[----:B------:R-:W2:Y:S04]  /*8bb0*/  LDL.LU.64 R118, [R1+0xa20] ;  /* 0x000a200001767983 */ /* 0x000ea80000300a00 */
[----:B------:R-:W2:Y:S04]  /*8bc0*/  LDL.LU R117, [R1+0xa18] ;  /* 0x000a180001757983 */ /* 0x000ea80000300800 */
[----:B------:R-:W2:Y:S04]  /*8bd0*/  LDL.LU.64 R112, [R1+0xa10] ;  /* 0x000a100001707983 */ /* 0x000ea80000300a00 */
[----:B------:R-:W2:Y:S04]  /*8be0*/  LDL.LU.128 R108, [R1+0xa00] ;  /* 0x000a0000016c7983 */ /* 0x000ea80000300c00 */
[----:B------:R-:W-:Y:S04]  /*8bf0*/  STL [R1+0x334], R53 ;  /* 0x0003343501007387 */ /* 0x000fe80000100800 */
[----:B------:R1:W-:Y:S04]  /*8c00*/  STL.128 [R1+0x3b0], R84 ;  /* 0x0003b05401007387 */ /* 0x0003e80000100c00 */
[----:B------:R-:W-:Y:S04]  /*8c10*/  STL.128 [R1+0x400], R104 ;  /* 0x0004006801007387 */ /* 0x000fe80000100c00 */
[----:B------:R3:W-:Y:S04]  /*8c20*/  STL.128 [R1+0x4c0], R152 ;  /* 0x0004c09801007387 */ /* 0x0007e80000100c00 */
[----:B------:R3:W-:Y:S04]  /*8c30*/  STL.128 [R1+0x4d0], R156 ;  /* 0x0004d09c01007387 */ /* 0x0007e80000100c00 */
[----:B------:R3:W-:Y:S04]  /*8c40*/  STL.128 [R1+0x4e0], R160 ;  /* 0x0004e0a001007387 */ /* 0x0007e80000100c00 */
[----:B------:R3:W-:Y:S04]  /*8c50*/  STL.128 [R1+0x4f0], R164 ;  /* 0x0004f0a401007387 */ /* 0x0007e80000100c00 */
[----:B------:R-:W2:Y:S04]  /*8c60*/  LDL.LU R202, [R1+0x338] ;  /* 0x0003380001ca7983 */ /* 0x000ea80000300800 */
        /* <DEDUP_REMOVED lines=28> */
[----:B-1----:R-:W2:Y:S04]  /*8e30*/  LDL.LU R87, [R1+0x408] ;  /* 0x0004080001577983 */ /* 0x002ea80000300800 */
        /* <DEDUP_REMOVED lines=61> */
[----:B------:R1:W-:Y:S04]  /*9210*/  STL.128 [R1+0x3c0], R88 ;  /* 0x0003c05801007387 */ /* 0x0003e80000100c00 */
[----:B------:R-:W-:Y:S04]  /*9220*/  STL.128 [R1+0x3d0], R92 ;  /* 0x0003d05c01007387 */ /* 0x000fe80000100c00 */
[----:B------:R-:W-:Y:S04]  /*9230*/  STL.128 [R1+0x3e0], R96 ;  /* 0x0003e06001007387 */ /* 0x000fe80000100c00 */
[----:B------:R-:W2:Y:S04]  /*9240*/  LDL.LU R121, [R1+0x334] ;  /* 0x0003340001797983 */ /* 0x000ea80000300800 */
[----:B------:R-:W2:Y:S04]  /*9250*/  LDL.LU R127, [R1+0x34c] ;  /* 0x00034c00017f7983 */ /* 0x000ea80000300800 */
        /* <DEDUP_REMOVED lines=22> */
[----:B------:R-:W3:Y:S01]  /*93c0*/  LDL.LU.128 R104, [R1+0x9f0] ;  /* 0x0009f00001687983 */ /* 0x000ee20000300c00 */
[----:B------:R-:W-:-:S02]  /*93d0*/  FSETP.GEU.AND P6, PT, R128, -126, PT ;  /* 0xc2fc00008000780b */ /* 0x000fc40003fce000 */
[----:B------:R-:W-:Y:S01]  /*93e0*/  FSETP.GEU.AND P1, PT, R129, -126, PT ;  /* 0xc2fc00008100780b */ /* 0x000fe20003f2e000 */
[----:B------:R-:W-:Y:S01]  /*93f0*/  FADD R2, R34, -R2 ;  /* 0x8000000222027221 */ /* 0x000fe20000000000 */
[----:B------:R-:W-:Y:S01]  /*9400*/  FADD R3, R35, -R3 ;  /* 0x8000000323037221 */ /* 0x000fe20000000000 */
[----:B------:R-:W-:Y:S01]  /*9410*/  FMUL R14, R14, UR12 ;  /* 0x0000000c0e0e7c20 */ /* 0x000fe20008400000 */
[----:B------:R-:W-:Y:S01]  /*9420*/  FMUL R13, R13, UR12 ;  /* 0x0000000c0d0d7c20 */ /* 0x000fe20008400000 */
[----:B------:R-:W-:Y:S02]  /*9430*/  FSETP.GEU.AND P2, PT, R130, -126, PT ;  /* 0xc2fc00008200780b */ /* 0x000fe40003f4e000 */
[----:B------:R-:W-:Y:S02]  /*9440*/  FSETP.GEU.AND P3, PT, R131, -126, PT ;  /* 0xc2fc00008300780b */ /* 0x000fe40003f6e000 */
[----:B----4-:R-:W-:Y:S02]  /*9450*/  FSETP.GEU.AND P4, PT, R132, -126, PT ;  /* 0xc2fc00008400780b */ /* 0x010fe40003f8e000 */
[----:B------:R-:W-:Y:S01]  /*9460*/  FSETP.GEU.AND P5, PT, R133, -126, PT ;  /* 0xc2fc00008500780b */ /* 0x000fe20003fae000 */
[----:B------:R-:W-:Y:S01]  /*9470*/  @!P6 FMUL R128, R128, 0.5 ;  /* 0x3f0000008080e820 */ /* 0x000fe20000400000 */
[----:B------:R-:W-:Y:S01]  /*9480*/  @!P1 FMUL R129, R129, 0.5 ;  /* 0x3f00000081819820 */ /* 0x000fe20000400000 */
[----:B--2---:R-:W-:Y:S01]  /*9490*/  FMUL R100, R100, UR12 ;  /* 0x0000000c64647c20 */ /* 0x004fe20008400000 */
[----:B------:R-:W-:Y:S01]  /*94a0*/  MOV R214, R40 ;  /* 0x0000002800d67202 */ /* 0x000fe20000000f00 */
[----:B------:R-:W2:Y:S01]  /*94b0*/  MUFU.EX2 R32, R128 ;  /* 0x0000008000207308 */ /* 0x000ea20000000800 */
[----:B------:R-:W-:Y:S01]  /*94c0*/  FMUL R116, R14, R2 ;  /* 0x000000020e747220 */ /* 0x000fe20000400000 */
[----:B------:R-:W-:Y:S01]  /*94d0*/  FMUL R115, R13, R3 ;  /* 0x000000030d737220 */ /* 0x000fe20000400000 */
[----:B------:R-:W-:Y:S01]  /*94e0*/  @!P2 FMUL R130, R130, 0.5 ;  /* 0x3f0000008282a820 */ /* 0x000fe20000400000 */
[----:B------:R-:W4:Y:S04]  /*94f0*/  LDS.64 R2, [R0+0xa8060] ;  /* 0x0a80600000027984 */ /* 0x000f280000000a00 */
[----:B------:R-:W1:Y:S01]  /*9500*/  MUFU.EX2 R31, R129 ;  /* 0x00000081001f7308 */ /* 0x000e620000000800 */
[----:B------:R-:W-:Y:S01]  /*9510*/  @!P3 FMUL R131, R131, 0.5 ;  /* 0x3f0000008383b820 */ /* 0x000fe20000400000 */
[----:B------:R-:W-:Y:S01]  /*9520*/  @!P4 FMUL R132, R132, 0.5 ;  /* 0x3f0000008484c820 */ /* 0x000fe20000400000 */
[----:B------:R-:W-:Y:S01]  /*9530*/  @!P5 FMUL R133, R133, 0.5 ;  /* 0x3f0000008585d820 */ /* 0x000fe20000400000 */
[----:B------:R-:W-:-:S02]  /*9540*/  IMAD.MOV.U32 R212, RZ, RZ, R42 ;  /* 0x000000ffffd47224 */ /* 0x000fc400078e002a */
[----:B------:R-:W-:Y:S02]  /*9550*/  IMAD.MOV.U32 R213, RZ, RZ, R41 ;  /* 0x000000ffffd57224 */ /* 0x000fe400078e0029 */
[----:B------:R-:W-:Y:S02]  /*9560*/  IMAD.MOV.U32 R211, RZ, RZ, R43 ;  /* 0x000000ffffd37224 */ /* 0x000fe400078e002b */
[----:B--2---:R-:W-:Y:S01]  /*9570*/  @!P6 FMUL R32, R32, R32 ;  /* 0x000000202020e220 */ /* 0x004fe20000400000 */
[C---:B------:R-:W-:Y:S01]  /*9580*/  FSETP.GEU.AND P6, PT, R134.reuse, -126, PT ;  /* 0xc2fc00008600780b */ /* 0x040fe20003fce000 */
[----:B------:R-:W-:Y:S04]  /*9590*/  STL.128 [R1+0x980], R148 ;  /* 0x0009809401007387 */ /* 0x000fe80000100c00 */
[----:B------:R-:W-:Y:S01]  /*95a0*/  STL.128 [R1+0x970], R144 ;  /* 0x0009709001007387 */ /* 0x000fe20000100c00 */
[----:B-1----:R-:W-:Y:S01]  /*95b0*/  @!P1 FMUL R31, R31, R31 ;  /* 0x0000001f1f1f9220 */ /* 0x002fe20000400000 */
[C---:B------:R-:W-:Y:S01]  /*95c0*/  FSETP.GEU.AND P1, PT, R135.reuse, -126, PT ;  /* 0xc2fc00008700780b */ /* 0x040fe20003f2e000 */
[----:B------:R-:W1:Y:S01]  /*95d0*/  MUFU.EX2 R35, R130 ;  /* 0x0000008200237308 */ /* 0x000e620000000800 */
[----:B------:R-:W-:Y:S04]  /*95e0*/  STL.128 [R1+0x960], R140 ;  /* 0x0009608c01007387 */ /* 0x000fe80000100c00 */
[----:B------:R-:W-:Y:S01]  /*95f0*/  @!P6 FMUL R134, R134, 0.5 ;  /* 0x3f0000008686e820 */ /* 0x000fe20000400000 */
[----:B------:R-:W-:Y:S02]  /*9600*/  STL.128 [R1+0x950], R136 ;  /* 0x0009508801007387 */ /* 0x000fe40000100c00 */
[----:B------:R-:W2:Y:S02]  /*9610*/  MUFU.EX2 R34, R131 ;  /* 0x0000008300227308 */ /* 0x000ea40000000800 */
[----:B------:R-:W-:Y:S02]  /*9620*/  STL [R1+0x940], R126 ;  /* 0x0009407e01007387 */ /* 0x000fe40000100800 */
[----:B------:R-:W-:-:S02]  /*9630*/  @!P1 FMUL R135, R135, 0.5 ;  /* 0x3f00000087879820 */ /* 0x000fc40000400000 */
[----:B------:R-:W-:Y:S02]  /*9640*/  STL.64 [R1+0x938], R124 ;  /* 0x0009387c01007387 */ /* 0x000fe40000100a00 */
[----:B------:R-:W2:Y:S01]  /*9650*/  MUFU.EX2 R90, R132 ;  /* 0x00000084005a7308 */ /* 0x000ea20000000800 */
[----:B----4-:R-:W-:Y:S01]  /*9660*/  FADD R36, R36, -R2 ;  /* 0x8000000224247221 */ /* 0x010fe20000000000 */
[----:B------:R-:W-:Y:S01]  /*9670*/  STL.64 [R1+0x930], R122 ;  /* 0x0009307a01007387 */ /* 0x000fe20000100a00 */
[----:B------:R-:W-:Y:S01]  /*9680*/  MOV R128, R197 ;  /* 0x000000c500807202 */ /* 0x000fe20000000f00 */
[----:B------:R-:W-:Y:S02]  /*9690*/  IMAD.MOV.U32 R129, RZ, RZ, R196 ;  /* 0x000000ffff817224 */ /* 0x000fe400078e00c4 */
[----:B------:R-:W-:Y:S02]  /*96a0*/  STL.128 [R1+0x920], R116 ;  /* 0x0009207401007387 */ /* 0x000fe40000100c00 */
[----:B------:R-:W4:Y:S02]  /*96b0*/  MUFU.EX2 R89, R133 ;  /* 0x0000008500597308 */ /* 0x000f240000000800 */
[----:B------:R4:W-:Y:S01]  /*96c0*/  STL.128 [R1+0x900], R108 ;  /* 0x0009006c01007387 */ /* 0x0009e20000100c00 */
[----:B------:R-:W-:Y:S01]  /*96d0*/  UIADD3 UR18, UR17, 0x280, URZ ;  /* 0x0000028011127890 */ /* 0x000fe2000fffe03f */
[----:B------:R-:W-:-:S02]  /*96e0*/  UMOV UR19, 0x40000040 ;  /* 0x4000004000137882 */ /* 0x000fc40000000000 */
[----:B------:R-:W3:Y:S02]  /*96f0*/  LDL.LU.128 R96, [R1+0x9d0] ;  /* 0x0009d00001607983 */ /* 0x000ee40000300c00 */
[----:B------:R-:W4:Y:S02]  /*9700*/  MUFU.EX2 R88, R134 ;  /* 0x0000008600587308 */ /* 0x000f240000000800 */
[----:B------:R-:W3:Y:S04]  /*9710*/  LDL.LU.128 R92, [R1+0x9c0] ;  /* 0x0009c000015c7983 */ /* 0x000ee80000300c00 */
[----:B------:R-:W3:Y:S02]  /*9720*/  LDL.LU R91, [R1+0x9b0] ;  /* 0x0009b000015b7983 */ /* 0x000ee40000300800 */
[----:B------:R-:W4:Y:S01]  /*9730*/  MUFU.EX2 R33, R135 ;  /* 0x0000008700217308 */ /* 0x000f220000000800 */
[----:B------:R-:W-:Y:S01]  /*9740*/  FMUL R114, R100, R36 ;  /* 0x0000002464727220 */ /* 0x000fe20000400000 */
[----:B-1----:R-:W-:Y:S01]  /*9750*/  @!P2 FMUL R35, R35, R35 ;  /* 0x000000232323a220 */ /* 0x002fe20000400000 */
[----:B--2---:R-:W-:Y:S01]  /*9760*/  @!P3 FMUL R34, R34, R34 ;  /* 0x000000222222b220 */ /* 0x004fe20000400000 */
[----:B------:R-:W-:Y:S01]  /*9770*/  @!P4 FMUL R90, R90, R90 ;  /* 0x0000005a5a5ac220 */ /* 0x000fe20000400000 */
[----:B----4-:R-:W-:Y:S01]  /*9780*/  @!P5 FMUL R89, R89, R89 ;  /* 0x000000595959d220 */ /* 0x010fe20000400000 */
[----:B------:R1:W-:Y:S01]  /*9790*/  STL.128 [R1+0x910], R112 ;  /* 0x0009107001007387 */ /* 0x0003e20000100c00 */
[----:B------:R-:W-:-:S02]  /*97a0*/  IMAD.MOV.U32 R108, RZ, RZ, R214 ;  /* 0x000000ffff6c7224 */ /* 0x000fc400078e00d6 */
[----:B------:R-:W-:Y:S01]  /*97b0*/  @!P6 FMUL R88, R88, R88 ;  /* 0x000000585858e220 */ /* 0x000fe20000400000 */
[----:B------:R-:W-:Y:S01]  /*97c0*/  IMAD.MOV.U32 R109, RZ, RZ, R213 ;  /* 0x000000ffff6d7224 */ /* 0x000fe200078e00d5 */
[----:B------:R-:W-:Y:S01]  /*97d0*/  MOV R110, R212 ;  /* 0x000000d4006e7202 */ /* 0x000fe20000000f00 */
[----:B------:R-:W-:Y:S01]  /*97e0*/  IMAD.MOV.U32 R111, RZ, RZ, R211 ;  /* 0x000000ffff6f7224 */ /* 0x000fe200078e00d3 */
[----:B------:R-:W-:Y:S01]  /*97f0*/  MOV R122, R202 ;  /* 0x000000ca007a7202 */ /* 0x000fe20000000f00 */
[----:B------:R-:W-:Y:S01]  /*9800*/  IMAD.MOV.U32 R116, RZ, RZ, R206 ;  /* 0x000000ffff747224 */ /* 0x000fe200078e00ce */
[----:B------:R-:W-:Y:S01]  /*9810*/  MOV R133, R192 ;  /* 0x000000c000857202 */ /* 0x000fe20000000f00 */
[----:B------:R-:W2:Y:S01]  /*9820*/  LDL.LU R40, [R1+0x99c] ;  /* 0x00099c0001287983 */ /* 0x000ea20000300800 */
[----:B------:R-:W-:Y:S01]  /*9830*/  @!P1 FMUL R33, R33, R33 ;  /* 0x0000002121219220 */ /* 0x000fe20000400000 */
[----:B------:R-:W-:Y:S01]  /*9840*/  IMAD.MOV.U32 R117, RZ, RZ, R205 ;  /* 0x000000ffff757224 */ /* 0x000fe200078e00cd */
[----:B------:R-:W-:Y:S01]  /*9850*/  MOV R138, R187 ;  /* 0x000000bb008a7202 */ /* 0x000fe20000000f00 */
[----:B------:R-:W-:Y:S01]  /*9860*/  IMAD.MOV.U32 R118, RZ, RZ, R204 ;  /* 0x000000ffff767224 */ /* 0x000fe200078e00cc */
[----:B------:R-:W-:Y:S01]  /*9870*/  MOV R143, R182 ;  /* 0x000000b6008f7202 */ /* 0x000fe20000000f00 */
[----:B-1----:R-:W-:Y:S01]  /*9880*/  IMAD.MOV.U32 R112, RZ, RZ, R210 ;  /* 0x000000ffff707224 */ /* 0x002fe200078e00d2 */
        /* <DEDUP_REMOVED lines=12> */
[----:B------:R-:W4:Y:S01]  /*9950*/  LDL.LU R42, [R1+0x998] ;  /* 0x00099800012a7983 */ /* 0x000f220000300800 */
[----:B------:R-:W-:-:S02]  /*9960*/  IMAD.MOV.U32 R126, RZ, RZ, R198 ;  /* 0x000000ffff7e7224 */ /* 0x000fc400078e00c6 */
[----:B------:R-:W-:Y:S01]  /*9970*/  IMAD.MOV.U32 R130, RZ, RZ, R195 ;  /* 0x000000ffff827224 */ /* 0x000fe200078e00c3 */
[----:B------:R-:W-:Y:S01]  /*9980*/  MOV R195, R66 ;  /* 0x0000004200c37202 */ /* 0x000fe20000000f00 */
[----:B------:R-:W-:Y:S01]  /*9990*/  IMAD.MOV.U32 R131, RZ, RZ, R194 ;  /* 0x000000ffff837224 */ /* 0x000fe200078e00c2 */
[----:B------:R-:W4:Y:S01]  /*99a0*/  LDL.LU R41, [R1+0x994] ;  /* 0x0009940001297983 */ /* 0x000f220000300800 */
[----:B------:R-:W-:Y:S01]  /*99b0*/  IMAD.MOV.U32 R132, RZ, RZ, R193 ;  /* 0x000000ffff847224 */ /* 0x000fe200078e00c1 */
[----:B------:R-:W-:Y:S01]  /*99c0*/  MOV R220, R28 ;  /* 0x0000001c00dc7202 */ /* 0x000fe20000000f00 */
[----:B------:R-:W-:Y:S01]  /*99d0*/  IMAD.MOV.U32 R134, RZ, RZ, R191 ;  /* 0x000000ffff867224 */ /* 0x000fe200078e00bf */
[----:B------:R-:W4:Y:S01]  /*99e0*/  LDL.LU R43, [R1+0x990] ;  /* 0x00099000012b7983 */ /* 0x000f220000300800 */
[----:B------:R-:W-:Y:S01]  /*99f0*/  IMAD.MOV.U32 R135, RZ, RZ, R190 ;  /* 0x000000ffff877224 */ /* 0x000fe200078e00be */
[----:B------:R-:W-:Y:S01]  /*9a00*/  MOV R190, R71 ;  /* 0x0000004700be7202 */ /* 0x000fe20000000f00 */
        /* <DEDUP_REMOVED lines=68> */
[----:B------:R-:W-:Y:S02]  /*9e50*/  F2FP.F16.F32.PACK_AB R24, R31, R32 ;  /* 0x000000201f18723e */ /* 0x000fe400000000ff */
[----:B------:R-:W-:Y:S02]  /*9e60*/  F2FP.F16.F32.PACK_AB R25, R34, R35 ;  /* 0x000000232219723e */ /* 0x000fe400000000ff */
[----:B------:R-:W-:Y:S02]  /*9e70*/  F2FP.F16.F32.PACK_AB R26, R89, R90 ;  /* 0x0000005a591a723e */ /* 0x000fe400000000ff */
[----:B------:R-:W-:-:S04]  /*9e80*/  F2FP.F16.F32.PACK_AB R27, R33, R88 ;  /* 0x00000058211b723e */ /* 0x000fc800000000ff */
[----:B---3--:R-:W-:-:S06]  /*9e90*/  WARPGROUP.ARRIVE ;  /* 0x00000000000079c5 */ /* 0x008fcc0000000000 */
[----:B------:R-:W-:Y:S01]  /*9ea0*/  HGMMA.64x256x16.F32 R108, R24, gdesc[UR16].tnspB, R108, gsb0 ;  /* 0x43e00010186c7df0 */ /* 0x000fe2000800086c */
[----:B------:R-:W-:Y:S04]  /*9eb0*/  STL.128 [R1+0x8f0], R104 ;  /* 0x0008f06801007387 */ /* 0x000fe80000100c00 */
[----:B------:R1:W-:Y:S01]  /*9ec0*/  STL.64 [R1+0x8e8], R102 ;  /* 0x0008e86601007387 */ /* 0x0003e20000100a00 */
[----:B------:R-:W-:-:S03]  /*9ed0*/  WARPGROUP.DEPBAR.LE gsb0, 0x0 ;  /* 0x00008000000079c5 */ /* 0x000fc60000010000 */
[----:B------:R3:W-:Y:S04]  /*9ee0*/  STL.128 [R1+0x370], R136 ;  /* 0x0003708801007387 */ /* 0x0007e80000100c00 */
[----:B-1----:R-:W2:Y:S04]  /*9ef0*/  LDL.LU.64 R102, [R1+0x8e8] ;  /* 0x0008e80001667983 */ /* 0x002ea80000300a00 */
[----:B------:R-:W4:Y:S01]  /*9f00*/  LDL.LU.128 R104, [R1+0x8f0] ;  /* 0x0008f00001687983 */ /* 0x000f220000300c00 */
[----:B------:R-:W-:Y:S01]  /*9f10*/  FADD R37, R37, -R3 ;  /* 0x8000000325257221 */ /* 0x000fe20000000000 */
[----:B------:R-:W-:Y:S01]  /*9f20*/  FADD R2, R38, -R2 ;  /* 0x8000000226027221 */ /* 0x000fe20000000000 */
[----:B------:R-:W-:Y:S01]  /*9f30*/  UIADD3 UR18, UR17, 0x300, URZ ;  /* 0x0000030011127890 */ /* 0x000fe2000fffe03f */
[----:B------:R-:W4:Y:S04]  /*9f40*/  LDL.LU R44, [R1+0x810] ;  /* 0x00081000012c7983 */ /* 0x000f280000300800 */
[----:B---3--:R-:W3:Y:S04]  /*9f50*/  LDL.LU.128 R136, [R1+0x950] ;  /* 0x0009500001887983 */ /* 0x008ee80000300c00 */
[----:B------:R1:W-:Y:S01]  /*9f60*/  STL.128 [R1+0x380], R140 ;  /* 0x0003808c01007387 */ /* 0x0003e20000100c00 */
[----:B------:R-:W-:-:S03]  /*9f70*/  UMOV UR19, 0x40000040 ;  /* 0x4000004000137882 */ /* 0x000fc60000000000 */
[----:B------:R-:W4:Y:S04]  /*9f80*/  LDL.LU R46, [R1+0x80c] ;  /* 0x00080c00012e7983 */ /* 0x000f280000300800 */
[----:B------:R-:W4:Y:S04]  /*9f90*/  LDL.LU R45, [R1+0x808] ;  /* 0x00080800012d7983 */ /* 0x000f280000300800 */
[----:B------:R-:W4:Y:S04]  /*9fa0*/  LDL.LU R47, [R1+0x804] ;  /* 0x00080400012f7983 */ /* 0x000f280000300800 */
[----:B-1----:R-:W2:Y:S04]  /*9fb0*/  LDL.LU.128 R140, [R1+0x960] ;  /* 0x00096000018c7983 */ /* 0x002ea80000300c00 */
[----:B------:R-:W-:Y:S04]  /*9fc0*/  STL.128 [R1+0x300], R108 ;  /* 0x0003006c01007387 */ /* 0x000fe80000100c00 */
[----:B------:R-:W-:Y:S04]  /*9fd0*/  STL.128 [R1+0x310], R112 ;  /* 0x0003107001007387 */ /* 0x000fe80000100c00 */
[----:B------:R-:W-:Y:S04]  /*9fe0*/  STL.128 [R1+0x320], R116 ;  /* 0x0003207401007387 */ /* 0x000fe80000100c00 */
[----:B------:R1:W-:Y:S04]  /*9ff0*/  STL.128 [R1+0x330], R120 ;  /* 0x0003307801007387 */ /* 0x0003e80000100c00 */
[----:B------:R1:W-:Y:S04]  /*a000*/  STL.128 [R1+0x340], R124 ;  /* 0x0003407c01007387 */ /* 0x0003e80000100c00 */
[----:B------:R1:W-:Y:S04]  /*a010*/  STL.128 [R1+0x390], R144 ;  /* 0x0003909001007387 */ /* 0x0003e80000100c00 */
[----:B------:R1:W-:Y:S04]  /*a020*/  STL.128 [R1+0x3a0], R148 ;  /* 0x0003a09401007387 */ /* 0x0003e80000100c00 */
[----:B-1----:R-:W4:Y:S04]  /*a030*/  LDL.LU.64 R122, [R1+0x930] ;  /* 0x00093000017a7983 */ /* 0x002f280000300a00 */
[----:B------:R-:W4:Y:S04]  /*a040*/  LDL.LU R126, [R1+0x940] ;  /* 0x00094000017e7983 */ /* 0x000f280000300800 */
[----:B------:R-:W4:Y:S04]  /*a050*/  LDL.LU.128 R144, [R1+0x970] ;  /* 0x0009700001907983 */ /* 0x000f280000300c00 */
[----:B------:R-:W4:Y:S04]  /*a060*/  LDL.LU.128 R148, [R1+0x980] ;  /* 0x0009800001947983 */ /* 0x000f280000300c00 */
[----:B------:R-:W4:Y:S04]  /*a070*/  LDL.LU.64 R124, [R1+0x938] ;  /* 0x00093800017c7983 */ /* 0x000f280000300a00 */
[----:B------:R-:W4:Y:S04]  /*a080*/  LDL.LU.128 R116, [R1+0x920] ;  /* 0x0009200001747983 */ /* 0x000f280000300c00 */
[----:B------:R-:W4:Y:S04]  /*a090*/  LDL.LU.128 R112, [R1+0x910] ;  /* 0x0009100001707983 */ /* 0x000f280000300c00 */
[----:B------:R-:W4:Y:S04]  /*a0a0*/  LDL.LU.128 R108, [R1+0x900] ;  /* 0x00090000016c7983 */ /* 0x000f280000300c00 */
[----:B------:R1:W-:Y:S04]  /*a0b0*/  STL [R1+0x8e0], R101 ;  /* 0x0008e06501007387 */ /* 0x0003e80000100800 */
[----:B------:R1:W-:Y:S01]  /*a0c0*/  STL.128 [R1+0x350], R128 ;  /* 0x0003508001007387 */ /* 0x0003e20000100c00 */
[----:B------:R-:W-:Y:S01]  /*a0d0*/  FMUL R99, R99, UR12 ;  /* 0x0000000c63637c20 */ /* 0x000fe20008400000 */
[----:B------:R-:W-:Y:S01]  /*a0e0*/  FMUL R5, R5, UR12 ;  /* 0x0000000c05057c20 */ /* 0x000fe20008400000 */
[----:B------:R-:W-:Y:S01]  /*a0f0*/  FMUL R4, R4, UR12 ;  /* 0x0000000c04047c20 */ /* 0x000fe20008400000 */
[----:B------:R-:W4:Y:S04]  /*a100*/  LDL.LU R48, [R1+0x800] ;  /* 0x0008000001307983 */ /* 0x000f280000300800 */
[----:B-1----:R-:W4:Y:S04]  /*a110*/  LDL.LU R101, [R1+0x8e0] ;  /* 0x0008e00001657983 */ /* 0x002f280000300800 */
[----:B------:R1:W-:Y:S04]  /*a120*/  STL.128 [R1+0x360], R132 ;  /* 0x0003608401007387 */ /* 0x0003e80000100c00 */
        /* <DEDUP_REMOVED lines=44> */
[----:B------:R-:W4:Y:S04]  /*a3f0*/  LDL.LU R50, [R1+0x7fc] ;  /* 0x0007fc0001327983 */ /* 0x000f280000300800 */
[----:B------:R-:W4:Y:S04]  /*a400*/  LDL.LU R49, [R1+0x7f8] ;  /* 0x0007f80001317983 */ /* 0x000f280000300800 */
[----:B------:R-:W4:Y:S04]  /*a410*/  LDL.LU R51, [R1+0x7f4] ;  /* 0x0007f40001337983 */ /* 0x000f280000300800 */
[----:B------:R-:W4:Y:S04]  /*a420*/  LDL.LU R52, [R1+0x7f0] ;  /* 0x0007f00001347983 */ /* 0x000f280000300800 */
[----:B------:R-:W4:Y:S01]  /*a430*/  LDL.LU R54, [R1+0x7ec] ;  /* 0x0007ec0001367983 */ /* 0x000f220000300800 */
[----:B---3--:R-:W-:-:S03]  /*a440*/  FSETP.GEU.AND P6, PT, R136, -126, PT ;  /* 0xc2fc00008800780b */ /* 0x008fc60003fce000 */
[----:B------:R-:W3:Y:S01]  /*a450*/  LDL.LU R53, [R1+0x7e8] ;  /* 0x0007e80001357983 */ /* 0x000ee20000300800 */
[----:B------:R-:W-:-:S03]  /*a460*/  FSETP.GEU.AND P1, PT, R137, -126, PT ;  /* 0xc2fc00008900780b */ /* 0x000fc60003f2e000 */
[----:B------:R-:W3:Y:S04]  /*a470*/  LDL.LU R55, [R1+0x7e4] ;  /* 0x0007e40001377983 */ /* 0x000ee80000300800 */
[----:B------:R-:W3:Y:S02]  /*a480*/  LDL.LU R56, [R1+0x7e0] ;  /* 0x0007e00001387983 */ /* 0x000ee40000300800 */
[----:B------:R-:W-:Y:S02]  /*a490*/  @!P6 FMUL R136, R136, 0.5 ;  /* 0x3f0000008888e820 */ /* 0x000fe40000400000 */
[----:B------:R-:W3:Y:S02]  /*a4a0*/  LDL.LU R58, [R1+0x7dc] ;  /* 0x0007dc00013a7983 */ /* 0x000ee40000300800 */
[----:B------:R-:W-:Y:S01]  /*a4b0*/  @!P1 FMUL R137, R137, 0.5 ;  /* 0x3f00000089899820 */ /* 0x000fe20000400000 */
[----:B------:R-:W1:Y:S01]  /*a4c0*/  MUFU.EX2 R30, R136 ;  /* 0x00000088001e7308 */ /* 0x000e620000000800 */
[----:B------:R-:W3:Y:S04]  /*a4d0*/  LDL.LU R57, [R1+0x7d8] ;  /* 0x0007d80001397983 */ /* 0x000ee80000300800 */
[----:B------:R-:W3:Y:S03]  /*a4e0*/  LDL.LU R59, [R1+0x7d4] ;  /* 0x0007d400013b7983 */ /* 0x000ee60000300800 */
[----:B------:R-:W1:Y:S01]  /*a4f0*/  MUFU.EX2 R29, R137 ;  /* 0x00000089001d7308 */ /* 0x000e620000000800 */
[----:B------:R-:W-:Y:S01]  /*a500*/  FSETP.GEU.AND P2, PT, R138, -126, PT ;  /* 0xc2fc00008a00780b */ /* 0x000fe20003f4e000 */
[----:B------:R-:W3:Y:S01]  /*a510*/  LDL.LU R60, [R1+0x7d0] ;  /* 0x0007d000013c7983 */ /* 0x000ee20000300800 */
[----:B------:R-:W-:-:S02]  /*a520*/  FSETP.GEU.AND P3, PT, R139, -126, PT ;  /* 0xc2fc00008b00780b */ /* 0x000fc40003f6e000 */
[----:B--2---:R-:W-:Y:S01]  /*a530*/  FSETP.GEU.AND P4, PT, R140, -126, PT ;  /* 0xc2fc00008c00780b */ /* 0x004fe20003f8e000 */
[----:B------:R-:W2:Y:S01]  /*a540*/  LDL.LU R62, [R1+0x7cc] ;  /* 0x0007cc00013e7983 */ /* 0x000ea20000300800 */
[----:B------:R-:W-:Y:S01]  /*a550*/  FSETP.GEU.AND P5, PT, R141, -126, PT ;  /* 0xc2fc00008d00780b */ /* 0x000fe20003fae000 */
[----:B-1----:R-:W-:Y:S01]  /*a560*/  @!P6 FMUL R30, R30, R30 ;  /* 0x0000001e1e1ee220 */ /* 0x002fe20000400000 */
[----:B------:R-:W-:Y:S01]  /*a570*/  FSETP.GEU.AND P6, PT, R142, -126, PT ;  /* 0xc2fc00008e00780b */ /* 0x000fe20003fce000 */
[----:B------:R-:W2:Y:S04]  /*a580*/  LDL.LU R61, [R1+0x7c8] ;  /* 0x0007c800013d7983 */ /* 0x000ea80000300800 */
[----:B------:R-:W2:Y:S01]  /*a590*/  LDL.LU R63, [R1+0x7c4] ;  /* 0x0007c400013f7983 */ /* 0x000ea20000300800 */
[----:B------:R-:W-:Y:S01]  /*a5a0*/  @!P1 FMUL R29, R29, R29 ;  /* 0x0000001d1d1d9220 */ /* 0x000fe20000400000 */
[----:B------:R-:W-:Y:S01]  /*a5b0*/  FSETP.GEU.AND P1, PT, R143, -126, PT ;  /* 0xc2fc00008f00780b */ /* 0x000fe20003f2e000 */
[----:B------:R-:W-:Y:S01]  /*a5c0*/  @!P2 FMUL R138, R138, 0.5 ;  /* 0x3f0000008a8aa820 */ /* 0x000fe20000400000 */
[----:B------:R-:W-:Y:S01]  /*a5d0*/  @!P3 FMUL R139, R139, 0.5 ;  /* 0x3f0000008b8bb820 */ /* 0x000fe20000400000 */
[----:B------:R-:W-:Y:S01]  /*a5e0*/  @!P4 FMUL R140, R140, 0.5 ;  /* 0x3f0000008c8cc820 */ /* 0x000fe20000400000 */
[----:B------:R-:W-:-:S02]  /*a5f0*/  @!P5 FMUL R141, R141, 0.5 ;  /* 0x3f0000008d8dd820 */ /* 0x000fc40000400000 */
[----:B------:R-:W-:Y:S01]  /*a600*/  @!P6 FMUL R142, R142, 0.5 ;  /* 0x3f0000008e8ee820 */ /* 0x000fe20000400000 */
[----:B------:R-:W1:Y:S01]  /*a610*/  MUFU.EX2 R28, R138 ;  /* 0x0000008a001c7308 */ /* 0x000e620000000800 */
[----:B------:R-:W2:Y:S04]  /*a620*/  LDL.LU R64, [R1+0x7c0] ;  /* 0x0007c00001407983 */ /* 0x000ea80000300800 */
[----:B------:R-:W2:Y:S01]  /*a630*/  LDL.LU R66, [R1+0x7bc] ;  /* 0x0007bc0001427983 */ /* 0x000ea20000300800 */
[----:B------:R-:W-:Y:S02]  /*a640*/  @!P1 FMUL R143, R143, 0.5 ;  /* 0x3f0000008f8f9820 */ /* 0x000fe40000400000 */
[----:B------:R1:W1:Y:S01]  /*a650*/  MUFU.EX2 R23, R139 ;  /* 0x0000008b00177308 */ /* 0x0002620000000800 */
[----:B----4-:R-:W-:Y:S04]  /*a660*/  STL [R1+0x8b0], R126 ;  /* 0x0008b07e01007387 */ /* 0x010fe80000100800 */
[----:B------:R-:W-:Y:S03]  /*a670*/  STL.128 [R1+0x8c0], R144 ;  /* 0x0008c09001007387 */ /* 0x000fe60000100c00 */
[----:B------:R-:W4:Y:S01]  /*a680*/  MUFU.EX2 R22, R140 ;  /* 0x0000008c00167308 */ /* 0x000f220000000800 */
[----:B------:R-:W-:Y:S04]  /*a690*/  STL.128 [R1+0x8d0], R148 ;  /* 0x0008d09401007387 */ /* 0x000fe80000100c00 */
[----:B------:R-:W-:Y:S03]  /*a6a0*/  STL.64 [R1+0x8a8], R124 ;  /* 0x0008a87c01007387 */ /* 0x000fe60000100a00 */
[----:B------:R-:W4:Y:S01]  /*a6b0*/  MUFU.EX2 R21, R141 ;  /* 0x0000008d00157308 */ /* 0x000f220000000800 */
[----:B------:R1:W-:Y:S04]  /*a6c0*/  STL.64 [R1+0x8a0], R122 ;  /* 0x0008a07a01007387 */ /* 0x0003e80000100a00 */
[----:B------:R1:W-:Y:S03]  /*a6d0*/  STL.128 [R1+0x890], R116 ;  /* 0x0008907401007387 */ /* 0x0003e60000100c00 */
[----:B------:R-:W4:Y:S01]  /*a6e0*/  MUFU.EX2 R19, R142 ;  /* 0x0000008e00137308 */ /* 0x000f220000000800 */
[----:B------:R1:W-:Y:S04]  /*a6f0*/  STL.128 [R1+0x880], R112 ;  /* 0x0008807001007387 */ /* 0x0003e80000100c00 */
[----:B------:R1:W-:Y:S03]  /*a700*/  STL.128 [R1+0x870], R108 ;  /* 0x0008706c01007387 */ /* 0x0003e60000100c00 */
[----:B------:R1:W4:Y:S02]  /*a710*/  MUFU.EX2 R18, R143 ;  /* 0x0000008f00127308 */ /* 0x0003240000000800 */
        /* <DEDUP_REMOVED lines=8> */
[----:B------:R-:W3:Y:S01]  /*a7a0*/  LDL.LU.128 R148, [R1+0x3a0] ;  /* 0x0003a00001947983 */ /* 0x000ee20000300c00 */
[----:B------:R-:W-:Y:S01]  /*a7b0*/  @!P2 FMUL R28, R28, R28 ;  /* 0x0000001c1c1ca220 */ /* 0x000fe20000400000 */
[----:B------:R-:W-:Y:S01]  /*a7c0*/  @!P3 FMUL R23, R23, R23 ;  /* 0x000000171717b220 */ /* 0x000fe20000400000 */
[----:B----4-:R-:W-:Y:S01]  /*a7d0*/  @!P4 FMUL R22, R22, R22 ;  /* 0x000000161616c220 */ /* 0x010fe20000400000 */
[----:B------:R-:W-:Y:S01]  /*a7e0*/  @!P5 FMUL R21, R21, R21 ;  /* 0x000000151515d220 */ /* 0x000fe20000400000 */
[----:B------:R-:W-:Y:S01]  /*a7f0*/  @!P6 FMUL R19, R19, R19 ;  /* 0x000000131313e220 */ /* 0x000fe20000400000 */
[----:B------:R-:W-:Y:S01]  /*a800*/  @!P1 FMUL R18, R18, R18 ;  /* 0x0000001212129220 */ /* 0x000fe20000400000 */
[----:B------:R-:W-:Y:S01]  /*a810*/  FADD R3, R39, -R3 ;  /* 0x8000000327037221 */ /* 0x000fe20000000000 */
[----:B------:R-:W-:Y:S01]  /*a820*/  FMUL R102, R102, UR12 ;  /* 0x0000000c66667c20 */ /* 0x000fe20008400000 */
[----:B------:R-:W-:Y:S01]  /*a830*/  FMUL R101, R101, UR12 ;  /* 0x0000000c65657c20 */ /* 0x000fe20008400000 */
[----:B------:R-:W-:Y:S01]  /*a840*/  F2FP.F16.F32.PACK_AB R24, R29, R30 ;  /* 0x0000001e1d18723e */ /* 0x000fe200000000ff */
[----:B------:R-:W4:Y:S01]  /*a850*/  LDL.LU R65, [R1+0x7b8] ;  /* 0x0007b80001417983 */ /* 0x000f220000300800 */
[----:B------:R-:W-:-:S02]  /*a860*/  F2FP.F16.F32.PACK_AB R25, R23, R28 ;  /* 0x0000001c1719723e */ /* 0x000fc400000000ff */
[----:B------:R-:W-:Y:S01]  /*a870*/  F2FP.F16.F32.PACK_AB R26, R21, R22 ;  /* 0x00000016151a723e */ /* 0x000fe200000000ff */
[----:B------:R-:W4:Y:S01]  /*a880*/  LDL.LU R67, [R1+0x7b4] ;  /* 0x0007b40001437983 */ /* 0x000f220000300800 */
[----:B------:R-:W-:Y:S01]  /*a890*/  F2FP.F16.F32.PACK_AB R27, R18, R19 ;  /* 0x00000013121b723e */ /* 0x000fe200000000ff */
[----:B------:R-:W-:Y:S01]  /*a8a0*/  FMUL R102, R102, R2 ;  /* 0x0000000266667220 */ /* 0x000fe20000400000 */
[----:B------:R-:W-:Y:S01]  /*a8b0*/  FMUL R101, R101, R3 ;  /* 0x0000000365657220 */ /* 0x000fe20000400000 */
[----:B------:R-:W4:Y:S04]  /*a8c0*/  LDL.LU R68, [R1+0x7b0] ;  /* 0x0007b00001447983 */ /* 0x000f280000300800 */
[----:B------:R-:W1:Y:S01]  /*a8d0*/  LDS.64 R2, [R0+0xa8080] ;  /* 0x0a80800000027984 */ /* 0x000e620000000a00 */
[----:B------:R-:W-:-:S03]  /*a8e0*/  FMUL R39, R99, R37 ;  /* 0x0000002563277220 */ /* 0x000fc60000400000 */
[----:B------:R1:W-:Y:S04]  /*a8f0*/  STL.128 [R1+0x860], R104 ;  /* 0x0008606801007387 */ /* 0x0003e80000100c00 */
[----:B------:R1:W-:Y:S04]  /*a900*/  STL.64 [R1+0x850], R102 ;  /* 0x0008506601007387 */ /* 0x0003e80000100a00 */
[----:B------:R3:W-:Y:S04]  /*a910*/  STL [R1+0x84c], R101 ;  /* 0x00084c6501007387 */ /* 0x0007e80000100800 */
[----:B------:R3:W-:Y:S04]  /*a920*/  STL [R1+0x848], R98 ;  /* 0x0008486201007387 */ /* 0x0007e80000100800 */
[----:B------:R3:W-:Y:S04]  /*a930*/  STL.64 [R1+0x840], R96 ;  /* 0x0008406001007387 */ /* 0x0007e80000100a00 */
[----:B------:R3:W-:Y:S04]  /*a940*/  STL.128 [R1+0x830], R92 ;  /* 0x0008305c01007387 */ /* 0x0007e80000100c00 */
[----:B------:R3:W-:Y:S04]  /*a950*/  STL.128 [R1+0x820], R88 ;  /* 0x0008205801007387 */ /* 0x0007e80000100c00 */
[----:B-1----:R-:W2:Y:S04]  /*a960*/  LDL.LU.128 R104, [R1+0x860] ;  /* 0x0008600001687983 */ /* 0x002ea80000300c00 */
[----:B------:R-:W4:Y:S04]  /*a970*/  LDL.LU.64 R102, [R1+0x850] ;  /* 0x0008500001667983 */ /* 0x000f280000300a00 */
[----:B------:R-:W2:Y:S04]  /*a980*/  LDL.LU R70, [R1+0x7ac] ;  /* 0x0007ac0001467983 */ /* 0x000ea80000300800 */
[----:B------:R-:W2:Y:S04]  /*a990*/  LDL.LU R69, [R1+0x7a8] ;  /* 0x0007a80001457983 */ /* 0x000ea80000300800 */
[----:B------:R-:W2:Y:S04]  /*a9a0*/  LDL.LU R71, [R1+0x7a4] ;  /* 0x0007a40001477983 */ /* 0x000ea80000300800 */
[----:B------:R-:W2:Y:S04]  /*a9b0*/  LDL.LU R72, [R1+0x7a0] ;  /* 0x0007a00001487983 */ /* 0x000ea80000300800 */
[----:B------:R-:W2:Y:S04]  /*a9c0*/  LDL.LU R74, [R1+0x79c] ;  /* 0x00079c00014a7983 */ /* 0x000ea80000300800 */
[----:B------:R-:W2:Y:S04]  /*a9d0*/  LDL.LU R73, [R1+0x798] ;  /* 0x0007980001497983 */ /* 0x000ea80000300800 */
[----:B------:R-:W2:Y:S01]  /*a9e0*/  LDL.LU R75, [R1+0x794] ;  /* 0x00079400014b7983 */ /* 0x000ea20000300800 */
[----:B---3--:R-:W-:Y:S01]  /*a9f0*/  WARPGROUP.ARRIVE ;  /* 0x00000000000079c5 */ /* 0x008fe20000000000 */
[--C-:B------:R-:W-:Y:S01]  /*aa00*/  FADD R40, R40, -R2.reuse ;  /* 0x8000000228287221 */ /* 0x100fe20000000000 */
[----:B------:R-:W-:Y:S01]  /*aa10*/  FADD R41, R41, -R3 ;  /* 0x8000000329297221 */ /* 0x000fe20000000000 */
[----:B------:R-:W3:Y:S03]  /*aa20*/  LDL.LU R101, [R1+0x84c] ;  /* 0x00084c0001657983 */ /* 0x000ee60000300800 */
[----:B------:R-:W-:Y:S01]  /*aa30*/  HGMMA.64x256x16.F32 R108, R24, gdesc[UR16].tnspB, R108, gsb0 ;  /* 0x43e00010186c7df0 */ /* 0x000fe2000800086c */
[----:B------:R-:W-:Y:S01]  /*aa40*/  FADD R2, R42, -R2 ;  /* 0x800000022a027221 */ /* 0x000fe20000000000 */
[----:B------:R-:W3:Y:S01]  /*aa50*/  LDL.LU R98, [R1+0x848] ;  /* 0x0008480001627983 */ /* 0x000ee20000300800 */
[----:B------:R-:W-:Y:S01]  /*aa60*/  FMUL R40, R5, R40 ;  /* 0x0000002805287220 */ /* 0x000fe20000400000 */
[----:B------:R-:W-:-:S02]  /*aa70*/  FMUL R41, R4, R41 ;  /* 0x0000002904297220 */ /* 0x000fc40000400000 */
[----:B------:R-:W3:Y:S04]  /*aa80*/  LDL.LU.64 R96, [R1+0x840] ;  /* 0x0008400001607983 */ /* 0x000ee80000300a00 */
[----:B------:R-:W3:Y:S04]  /*aa90*/  LDL.LU.128 R92, [R1+0x830] ;  /* 0x00083000015c7983 */ /* 0x000ee80000300c00 */
[----:B------:R-:W3:Y:S01]  /*aaa0*/  LDL.LU.128 R88, [R1+0x820] ;  /* 0x0008200001587983 */ /* 0x000ee20000300c00 */
[----:B------:R-:W-:-:S03]  /*aab0*/  WARPGROUP.DEPBAR.LE gsb0, 0x0 ;  /* 0x00008000000079c5 */ /* 0x000fc60000010000 */
[----:B------:R1:W-:Y:S04]  /*aac0*/  STL.128 [R1+0x390], R144 ;  /* 0x0003909001007387 */ /* 0x0003e80000100c00 */
[----:B-1----:R-:W4:Y:S04]  /*aad0*/  LDL.LU.128 R144, [R1+0x8c0] ;  /* 0x0008c00001907983 */ /* 0x002f280000300c00 */
[----:B------:R1:W-:Y:S04]  /*aae0*/  STL.128 [R1+0x3a0], R148 ;  /* 0x0003a09401007387 */ /* 0x0003e80000100c00 */
[----:B-1----:R-:W2:Y:S01]  /*aaf0*/  LDL.LU.128 R148, [R1+0x8d0] ;  /* 0x0008d00001947983 */ /* 0x002ea20000300c00 */
[----:B------:R-:W-:Y:S01]  /*ab00*/  IMAD.MOV.U32 R12, RZ, RZ, R112 ;  /* 0x000000ffff0c7224 */ /* 0x000fe200078e0070 */
[----:B------:R-:W-:Y:S01]  /*ab10*/  MOV R84, R110 ;  /* 0x0000006e00547202 */ /* 0x000fe20000000f00 */
[----:B------:R-:W-:-:S02]  /*ab20*/  IMAD.MOV.U32 R82, RZ, RZ, R108 ;  /* 0x000000ffff527224 */ /* 0x000fc400078e006c */
[----:B------:R-:W-:Y:S02]  /*ab30*/  IMAD.MOV.U32 R83, RZ, RZ, R109 ;  /* 0x000000ffff537224 */ /* 0x000fe400078e006d */
[----:B------:R-:W-:Y:S02]  /*ab40*/  IMAD.MOV.U32 R85, RZ, RZ, R111 ;  /* 0x000000ffff557224 */ /* 0x000fe400078e006f */
[----:B------:R-:W-:Y:S01]  /*ab50*/  IMAD.MOV.U32 R86, RZ, RZ, R113 ;  /* 0x000000ffff567224 */ /* 0x000fe200078e0071 */
[----:B------:R-:W3:Y:S01]  /*ab60*/  LDL.LU.128 R108, [R1+0x870] ;  /* 0x00087000016c7983 */ /* 0x000ee20000300c00 */
[----:B------:R-:W-:Y:S02]  /*ab70*/  IMAD.MOV.U32 R87, RZ, RZ, R114 ;  /* 0x000000ffff577224 */ /* 0x000fe400078e0072 */
[----:B------:R-:W-:Y:S02]  /*ab80*/  IMAD.MOV.U32 R20, RZ, RZ, R115 ;  /* 0x000000ffff147224 */ /* 0x000fe400078e0073 */
[----:B------:R-:W3:Y:S01]  /*ab90*/  LDL.LU.128 R112, [R1+0x880] ;  /* 0x0008800001707983 */ /* 0x000ee20000300c00 */
[----:B------:R-:W-:Y:S01]  /*aba0*/  IMAD.MOV.U32 R16, RZ, RZ, R119 ;  /* 0x000000ffff107224 */ /* 0x000fe200078e0077 */
[----:B------:R-:W-:Y:S01]  /*abb0*/  MOV R14, R117 ;  /* 0x00000075000e7202 */ /* 0x000fe20000000f00 */
[----:B------:R-:W-:Y:S01]  /*abc0*/  IMAD.MOV.U32 R15, RZ, RZ, R118 ;  /* 0x000000ffff0f7224 */ /* 0x000fe200078e0076 */
[----:B------:R-:W-:Y:S01]  /*abd0*/  STL [R1+0x334], R121 ;  /* 0x0003347901007387 */ /* 0x000fe20000100800 */
[----:B------:R-:W-:-:S02]  /*abe0*/  IMAD.MOV.U32 R13, RZ, RZ, R116 ;  /* 0x000000ffff0d7224 */ /* 0x000fc400078e0074 */
[----:B------:R-:W-:Y:S01]  /*abf0*/  IMAD.MOV.U32 R37, RZ, RZ, R123 ;  /* 0x000000ffff257224 */ /* 0x000fe200078e007b */
[----:B------:R1:W-:Y:S01]  /*ac00*/  STL.128 [R1+0x340], R124 ;  /* 0x0003407c01007387 */ /* 0x0003e20000100c00 */
        /* <DEDUP_REMOVED lines=26> */
[----:B------:R-:W3:Y:S04]  /*adb0*/  LDL.LU.128 R116, [R1+0x890] ;  /* 0x0008900001747983 */ /* 0x000ee80000300c00 */
[----:B-1----:R-:W3:Y:S04]  /*adc0*/  LDL.LU R126, [R1+0x8b0] ;  /* 0x0008b000017e7983 */ /* 0x002ee80000300800 */
[----:B------:R-:W3:Y:S04]  /*add0*/  LDL.LU.64 R124, [R1+0x8a8] ;  /* 0x0008a800017c7983 */ /* 0x000ee80000300a00 */
[----:B------:R-:W3:Y:S04]  /*ade0*/  LDL.LU.64 R122, [R1+0x8a0] ;  /* 0x0008a000017a7983 */ /* 0x000ee80000300a00 */
        /* <DEDUP_REMOVED lines=112> */
[----:B------:R-:W3:Y:S01]  /*b4f0*/  LDL.LU R4, [R1+0x4fc] ;  /* 0x0004fc0001047983 */ /* 0x000ee20000300800 */
[----:B------:R-:W-:Y:S01]  /*b500*/  FMUL R7, R7, UR12 ;  /* 0x0000000c07077c20 */ /* 0x000fe20008400000 */
[----:B------:R-:W-:Y:S01]  /*b510*/  FADD R3, R43, -R3 ;  /* 0x800000032b037221 */ /* 0x000fe20000000000 */
[----:B------:R-:W-:Y:S01]  /*b520*/  FMUL R6, R6, UR12 ;  /* 0x0000000c06067c20 */ /* 0x000fe20008400000 */
[----:B----4-:R-:W-:Y:S01]  /*b530*/  FSETP.GEU.AND P6, PT, R144, -126, PT ;  /* 0xc2fc00009000780b */ /* 0x010fe20003fce000 */
[----:B------:R-:W-:Y:S01]  /*b540*/  FMUL R38, R7, R2 ;  /* 0x0000000207267220 */ /* 0x000fe20000400000 */
[----:B------:R-:W-:Y:S01]  /*b550*/  MOV R7, R37 ;  /* 0x0000002500077202 */ /* 0x000fe20000000f00 */
[----:B------:R-:W-:Y:S01]  /*b560*/  FMUL R37, R6, R3 ;  /* 0x0000000306257220 */ /* 0x000fe20000400000 */
[----:B------:R-:W-:Y:S01]  /*b570*/  FSETP.GEU.AND P1, PT, R145, -126, PT ;  /* 0xc2fc00009100780b */ /* 0x000fe20003f2e000 */
[----:B------:R-:W1:Y:S01]  /*b580*/  LDS.64 R2, [R0+0xa80a0] ;  /* 0x0a80a00000027984 */ /* 0x000e620000000a00 */
[----:B------:R-:W-:Y:S01]  /*b590*/  IMAD.MOV.U32 R6, RZ, RZ, R17 ;  /* 0x000000ffff067224 */ /* 0x000fe200078e0011 */
[----:B------:R-:W-:-:S02]  /*b5a0*/  FSETP.GEU.AND P2, PT, R146, -126, PT ;  /* 0xc2fc00009200780b */ /* 0x000fc40003f4e000 */
[----:B------:R-:W-:Y:S02]  /*b5b0*/  FSETP.GEU.AND P3, PT, R147, -126, PT ;  /* 0xc2fc00009300780b */ /* 0x000fe40003f6e000 */
[----:B--2---:R-:W-:Y:S02]  /*b5c0*/  FSETP.GEU.AND P4, PT, R148, -126, PT ;  /* 0xc2fc00009400780b */ /* 0x004fe40003f8e000 */
[----:B------:R-:W-:Y:S01]  /*b5d0*/  FSETP.GEU.AND P5, PT, R149, -126, PT ;  /* 0xc2fc00009500780b */ /* 0x000fe20003fae000 */
[----:B------:R-:W-:Y:S01]  /*b5e0*/  @!P6 FMUL R144, R144, 0.5 ;  /* 0x3f0000009090e820 */ /* 0x000fe20000400000 */
[----:B---3--:R-:W-:Y:S01]  /*b5f0*/  FMUL R113, R113, UR12 ;  /* 0x0000000c71717c20 */ /* 0x008fe20008400000 */
[----:B------:R-:W-:Y:S01]  /*b600*/  FMUL R111, R111, UR12 ;  /* 0x0000000c6f6f7c20 */ /* 0x000fe20008400000 */
[----:B------:R-:W-:Y:S01]  /*b610*/  @!P1 FMUL R145, R145, 0.5 ;  /* 0x3f00000091919820 */ /* 0x000fe20000400000 */
[----:B------:R2:W3:Y:S01]  /*b620*/  MUFU.EX2 R17, R144 ;  /* 0x0000009000117308 */ /* 0x0004e20000000800 */
[----:B------:R-:W-:Y:S01]  /*b630*/  FMUL R112, R112, UR12 ;  /* 0x0000000c70707c20 */ /* 0x000fe20008400000 */
[----:B------:R4:W-:Y:S04]  /*b640*/  STL.128 [R1+0x730], R116 ;  /* 0x0007307401007387 */ /* 0x0009e80000100c00 */
[----:B------:R-:W-:Y:S01]  /*b650*/  STL.64 [R1+0x758], R150 ;  /* 0x0007589601007387 */ /* 0x000fe20000100a00 */
[----:B--2---:R-:W-:-:S03]  /*b660*/  IMAD.MOV.U32 R144, RZ, RZ, R16 ;  /* 0x000000ffff907224 */ /* 0x004fc600078e0010 */
[----:B------:R-:W-:Y:S01]  /*b670*/  STL [R1+0x750], R126 ;  /* 0x0007507e01007387 */ /* 0x000fe20000100800 */
[----:B------:R-:W2:Y:S03]  /*b680*/  MUFU.EX2 R16, R145 ;  /* 0x0000009100107308 */ /* 0x000ea60000000800 */
[----:B------:R4:W-:Y:S01]  /*b690*/  STL.64 [R1+0x748], R124 ;  /* 0x0007487c01007387 */ /* 0x0009e20000100a00 */
[----:B---3--:R-:W-:Y:S01]  /*b6a0*/  @!P6 FMUL R17, R17, R17 ;  /* 0x000000111111e220 */ /* 0x008fe20000400000 */
[----:B------:R-:W-:Y:S02]  /*b6b0*/  FSETP.GEU.AND P6, PT, R11, -126, PT ;  /* 0xc2fc00000b00780b */ /* 0x000fe40003fce000 */
[----:B------:R3:W-:Y:S04]  /*b6c0*/  STL.64 [R1+0x740], R122 ;  /* 0x0007407a01007387 */ /* 0x0007e80000100a00 */
[----:B------:R-:W-:Y:S01]  /*b6d0*/  STL.64 [R1+0x728], R114 ;  /* 0x0007287201007387 */ /* 0x000fe20000100a00 */
[----:B------:R-:W-:Y:S01]  /*b6e0*/  UIADD3 UR18, UR17, 0x380, URZ ;  /* 0x0000038011127890 */ /* 0x000fe2000fffe03f */
[----:B------:R-:W-:-:S02]  /*b6f0*/  UMOV UR19, 0x40000040 ;  /* 0x4000004000137882 */ /* 0x000fc40000000000 */
[----:B------:R-:W3:Y:S01]  /*b700*/  LDL.LU R76, [R1+0x790] ;  /* 0x00079000014c7983 */ /* 0x000ee20000300800 */
[----:B--2---:R-:W-:Y:S01]  /*b710*/  @!P1 FMUL R16, R16, R16 ;  /* 0x0000001010109220 */ /* 0x004fe20000400000 */
[----:B------:R-:W-:Y:S01]  /*b720*/  FSETP.GEU.AND P1, PT, R10, -126, PT ;  /* 0xc2fc00000a00780b */ /* 0x000fe20003f2e000 */
[--C-:B-1----:R-:W-:Y:S01]  /*b730*/  FADD R44, R44, -R2.reuse ;  /* 0x800000022c2c7221 */ /* 0x102fe20000000000 */
[----:B------:R-:W-:Y:S01]  /*b740*/  FADD R46, R46, -R2 ;  /* 0x800000022e2e7221 */ /* 0x000fe20000000000 */
[--C-:B------:R-:W-:Y:S01]  /*b750*/  FADD R45, R45, -R3.reuse ;  /* 0x800000032d2d7221 */ /* 0x100fe20000000000 */
[----:B------:R-:W-:Y:S01]  /*b760*/  FADD R47, R47, -R3 ;  /* 0x800000032f2f7221 */ /* 0x000fe20000000000 */
[----:B------:R-:W2:Y:S04]  /*b770*/  LDL.LU R77, [R1+0x788] ;  /* 0x00078800014d7983 */ /* 0x000ea80000300800 */
[----:B------:R-:W1:Y:S01]  /*b780*/  LDS.64 R2, [R0+0xa80c0] ;  /* 0x0a80c00000027984 */ /* 0x000e620000000a00 */
[----:B------:R-:W-:Y:S01]  /*b790*/  @!P2 FMUL R146, R146, 0.5 ;  /* 0x3f0000009292a820 */ /* 0x000fe20000400000 */
[----:B------:R-:W-:Y:S01]  /*b7a0*/  @!P3 FMUL R147, R147, 0.5 ;  /* 0x3f0000009393b820 */ /* 0x000fe20000400000 */
[----:B------:R-:W-:-:S02]  /*b7b0*/  IMAD.MOV.U32 R145, RZ, RZ, R15 ;  /* 0x000000ffff917224 */ /* 0x000fc400078e000f */
[----:B------:R-:W-:Y:S01]  /*b7c0*/  @!P4 FMUL R148, R148, 0.5 ;  /* 0x3f0000009494c820 */ /* 0x000fe20000400000 */
[----:B------:R4:W1:Y:S01]  /*b7d0*/  MUFU.EX2 R15, R146 ;  /* 0x00000092000f7308 */ /* 0x0008620000000800 */
[----:B------:R-:W-:Y:S01]  /*b7e0*/  @!P6 FMUL R11, R11, 0.5 ;  /* 0x3f0000000b0be820 */ /* 0x000fe20000400000 */
[----:B------:R-:W-:Y:S01]  /*b7f0*/  @!P1 FMUL R10, R10, 0.5 ;  /* 0x3f0000000a0a9820 */ /* 0x000fe20000400000 */
[----:B------:R-:W-:Y:S01]  /*b800*/  @!P5 FMUL R149, R149, 0.5 ;  /* 0x3f0000009595d820 */ /* 0x000fe20000400000 */
[----:B------:R-:W2:Y:S04]  /*b810*/  LDL.LU R80, [R1+0x780] ;  /* 0x0007800001507983 */ /* 0x000ea80000300800 */
[----:B------:R-:W2:Y:S01]  /*b820*/  LDL.LU R78, [R1+0x78c] ;  /* 0x00078c00014e7983 */ /* 0x000ea20000300800 */
[----:B----4-:R-:W-:-:S02]  /*b830*/  IMAD.MOV.U32 R146, RZ, RZ, R14 ;  /* 0x000000ffff927224 */ /* 0x010fc400078e000e */
[----:B------:R4:W1:Y:S01]  /*b840*/  MUFU.EX2 R14, R147 ;  /* 0x00000093000e7308 */ /* 0x0008620000000800 */
[----:B------:R-:W2:Y:S04]  /*b850*/  LDL.LU R79, [R1+0x784] ;  /* 0x00078400014f7983 */ /* 0x000ea80000300800 */
[----:B------:R-:W2:Y:S01]  /*b860*/  LDL.LU R81, [R1+0x77c] ;  /* 0x00077c0001517983 */ /* 0x000ea20000300800 */
[----:B----4-:R-:W-:Y:S02]  /*b870*/  MOV R147, R13 ;  /* 0x0000000d00937202 */ /* 0x010fe40000000f00 */
[----:B------:R4:W1:Y:S08]  /*b880*/  MUFU.EX2 R13, R148 ;  /* 0x00000094000d7308 */ /* 0x0008700000000800 */
[----:B------:R-:W1:Y:S01]  /*b890*/  MUFU.EX2 R11, R11 ;  /* 0x0000000b000b7308 */ /* 0x000e620000000800 */
[----:B----4-:R-:W-:-:S07]  /*b8a0*/  IMAD.MOV.U32 R148, RZ, RZ, R12 ;  /* 0x000000ffff947224 */ /* 0x010fce00078e000c */
[----:B------:R-:W4:Y:S08]  /*b8b0*/  MUFU.EX2 R12, R149 ;  /* 0x00000095000c7308 */ /* 0x000f300000000800 */
[----:B------:R-:W3:Y:S01]  /*b8c0*/  MUFU.EX2 R10, R10 ;  /* 0x0000000a000a7308 */ /* 0x000ee20000000800 */
[----:B------:R-:W-:Y:S01]  /*b8d0*/  FMUL R113, R113, R44 ;  /* 0x0000002c71717220 */ /* 0x000fe20000400000 */
[----:B------:R-:W-:Y:S01]  /*b8e0*/  FMUL R111, R111, R46 ;  /* 0x0000002e6f6f7220 */ /* 0x000fe20000400000 */
[----:B------:R-:W-:Y:S01]  /*b8f0*/  FMUL R43, R112, R45 ;  /* 0x0000002d702b7220 */ /* 0x000fe20000400000 */
[----:B-1----:R-:W-:Y:S01]  /*b900*/  @!P2 FMUL R15, R15, R15 ;  /* 0x0000000f0f0fa220 */ /* 0x002fe20000400000 */
[----:B------:R-:W-:Y:S01]  /*b910*/  @!P3 FMUL R14, R14, R14 ;  /* 0x0000000e0e0eb220 */ /* 0x000fe20000400000 */
[----:B------:R-:W-:Y:S01]  /*b920*/  @!P4 FMUL R13, R13, R13 ;  /* 0x0000000d0d0dc220 */ /* 0x000fe20000400000 */
[----:B------:R-:W-:Y:S01]  /*b930*/  @!P6 FMUL R11, R11, R11 ;  /* 0x0000000b0b0be220 */ /* 0x000fe20000400000 */
[----:B------:R-:W-:-:S02]  /*b940*/  IMAD.MOV.U32 R112, RZ, RZ, R148 ;  /* 0x000000ffff707224 */ /* 0x000fc400078e0094 */
[----:B----4-:R-:W-:Y:S01]  /*b950*/  @!P5 FMUL R12, R12, R12 ;  /* 0x0000000c0c0cd220 */ /* 0x010fe20000400000 */
[----:B------:R-:W-:Y:S01]  /*b960*/  MOV R116, R147 ;  /* 0x0000009300747202 */ /* 0x000fe20000000f00 */
[----:B------:R-:W-:Y:S01]  /*b970*/  IMAD.MOV.U32 R117, RZ, RZ, R146 ;  /* 0x000000ffff757224 */ /* 0x000fe200078e0092 */
[----:B------:R-:W-:Y:S01]  /*b980*/  STL [R1+0x720], R113 ;  /* 0x0007207101007387 */ /* 0x000fe20000100800 */
[----:B------:R-:W-:Y:S01]  /*b990*/  IMAD.MOV.U32 R118, RZ, RZ, R145 ;  /* 0x000000ffff767224 */ /* 0x000fe200078e0091 */
[----:B------:R-:W-:Y:S01]  /*b9a0*/  MOV R145, R231 ;  /* 0x000000e700917202 */ /* 0x000fe20000000f00 */
[----:B------:R-:W-:Y:S02]  /*b9b0*/  IMAD.MOV.U32 R119, RZ, RZ, R144 ;  /* 0x000000ffff777224 */ /* 0x000fe400078e0090 */
[----:B---3--:R-:W-:Y:S01]  /*b9c0*/  @!P1 FMUL R10, R10, R10 ;  /* 0x0000000a0a0a9220 */ /* 0x008fe20000400000 */
[----:B------:R1:W-:Y:S01]  /*b9d0*/  STL.128 [R1+0x710], R108 ;  /* 0x0007106c01007387 */ /* 0x0003e20000100c00 */
        /* <DEDUP_REMOVED lines=10> */
[----:B-1----:R-:W-:Y:S01]  /*ba80*/  MOV R111, R85 ;  /* 0x00000055006f7202 */ /* 0x002fe20000000f00 */
        /* <DEDUP_REMOVED lines=8> */
[----:B------:R-:W-:Y:S01]  /*bb10*/  FADD R7, R48, -R2 ;  /* 0x8000000230077221 */ /* 0x000fe20000000000 */
[----:B------:R-:W-:Y:S01]  /*bb20*/  FADD R6, R49, -R3 ;  /* 0x8000000331067221 */ /* 0x000fe20000000000 */
[----:B------:R-:W3:Y:S04]  /*bb30*/  LDL.LU R84, [R1+0x770] ;  /* 0x0007700001547983 */ /* 0x000ee80000300800 */
[----:B------:R-:W4:Y:S04]  /*bb40*/  LDL.LU R85, [R1+0x76c] ;  /* 0x00076c0001557983 */ /* 0x000f280000300800 */
[----:B------:R-:W4:Y:S04]  /*bb50*/  LDL.LU R82, [R1+0x778] ;  /* 0x0007780001527983 */ /* 0x000f280000300800 */
[----:B------:R-:W4:Y:S04]  /*bb60*/  LDL.LU R83, [R1+0x774] ;  /* 0x0007740001537983 */ /* 0x000f280000300800 */
[----:B------:R-:W4:Y:S04]  /*bb70*/  LDL.LU R86, [R1+0x768] ;  /* 0x0007680001567983 */ /* 0x000f280000300800 */
[----:B------:R-:W4:Y:S04]  /*bb80*/  LDL.LU R87, [R1+0x764] ;  /* 0x0007640001577983 */ /* 0x000f280000300800 */
[----:B------:R1:W5:Y:S01]  /*bb90*/  LDL.LU R20, [R1+0x760] ;  /* 0x0007600001147983 */ /* 0x0003620000300800 */
[----:B------:R-:W-:-:S02]  /*bba0*/  IMAD.MOV.U32 R225, RZ, RZ, R100 ;  /* 0x000000ffffe17224 */ /* 0x000fc400078e0064 */
[----:B------:R-:W-:Y:S02]  /*bbb0*/  IMAD.MOV.U32 R226, RZ, RZ, R99 ;  /* 0x000000ffffe27224 */ /* 0x000fe400078e0063 */
[----:B------:R-:W-:Y:S01]  /*bbc0*/  IMAD.MOV.U32 R227, RZ, RZ, R42 ;  /* 0x000000ffffe37224 */ /* 0x000fe200078e002a */
[----:B------:R-:W-:Y:S01]  /*bbd0*/  MOV R228, R36 ;  /* 0x0000002400e47202 */ /* 0x000fe20000000f00 */
[----:B------:R-:W-:Y:S01]  /*bbe0*/  IMAD.MOV.U32 R229, RZ, RZ, R27 ;  /* 0x000000ffffe57224 */ /* 0x000fe200078e001b */
[----:B------:R-:W-:Y:S01]  /*bbf0*/  F2FP.F16.F32.PACK_AB R27, R10, R11 ;  /* 0x0000000b0a1b723e */ /* 0x000fe200000000ff */
[----:B------:R-:W-:Y:S01]  /*bc00*/  IMAD.MOV.U32 R230, RZ, RZ, R26 ;  /* 0x000000ffffe67224 */ /* 0x000fe200078e001a */
[----:B------:R-:W-:Y:S01]  /*bc10*/  F2FP.F16.F32.PACK_AB R26, R12, R13 ;  /* 0x0000000d0c1a723e */ /* 0x000fe200000000ff */
[----:B------:R-:W-:Y:S01]  /*bc20*/  IMAD.MOV.U32 R231, RZ, RZ, R25 ;  /* 0x000000ffffe77224 */ /* 0x000fe200078e0019 */
[----:B------:R-:W-:Y:S01]  /*bc30*/  F2FP.F16.F32.PACK_AB R25, R14, R15 ;  /* 0x0000000f0e19723e */ /* 0x000fe200000000ff */
[----:B------:R-:W-:Y:S01]  /*bc40*/  IMAD.MOV.U32 R232, RZ, RZ, R24 ;  /* 0x000000ffffe87224 */ /* 0x000fe200078e0018 */
[----:B------:R-:W-:-:S02]  /*bc50*/  F2FP.F16.F32.PACK_AB R24, R16, R17 ;  /* 0x000000111018723e */ /* 0x000fc400000000ff */
[----:B------:R-:W-:Y:S01]  /*bc60*/  MOV R233, R8 ;  /* 0x0000000800e97202 */ /* 0x000fe20000000f00 */
[----:B------:R-:W-:Y:S02]  /*bc70*/  IMAD.MOV.U32 R234, RZ, RZ, R5 ;  /* 0x000000ffffea7224 */ /* 0x000fe400078e0005 */
[----:B------:R-:W-:Y:S02]  /*bc80*/  IMAD.MOV.U32 R235, RZ, RZ, R4 ;  /* 0x000000ffffeb7224 */ /* 0x000fe400078e0004 */
[----:B------:R-:W-:Y:S01]  /*bc90*/  FADD R36, R50, -R2 ;  /* 0x8000000232247221 */ /* 0x000fe20000000000 */
[----:B------:R-:W-:Y:S01]  /*bca0*/  FADD R8, R51, -R3 ;  /* 0x8000000333087221 */ /* 0x000fe20000000000 */
[----:B------:R-:W1:Y:S04]  /*bcb0*/  LDS.64 R4, [R0+0xa80e0] ;  /* 0x0a80e00000047984 */ /* 0x000e680000000a00 */
[----:B------:R-:W1:Y:S01]  /*bcc0*/  LDS.64 R2, [R0+0xa8100] ;  /* 0x0a81000000027984 */ /* 0x000e620000000a00 */
[----:B------:R-:W-:-:S06]  /*bcd0*/  WARPGROUP.ARRIVE ;  /* 0x00000000000079c5 */ /* 0x000fcc0000000000 */
[----:B------:R-:W-:Y:S01]  /*bce0*/  HGMMA.64x256x16.F32 R108, R24, gdesc[UR16].tnspB, R108, gsb0 ;  /* 0x43e00010186c7df0 */ /* 0x000fe2000800086c */
[----:B------:R-:W-:Y:S01]  /*bcf0*/  FMUL R103, R103, UR12 ;  /* 0x0000000c67677c20 */ /* 0x000fe20008400000 */
[----:B------:R-:W-:Y:S01]  /*bd00*/  FMUL R9, R9, UR12 ;  /* 0x0000000c09097c20 */ /* 0x000fe20008400000 */
[----:B------:R-:W-:Y:S01]  /*bd10*/  FMUL R106, R106, UR12 ;  /* 0x0000000c6a6a7c20 */ /* 0x000fe20008400000 */
[----:B------:R-:W-:Y:S01]  /*bd20*/  FMUL R105, R105, UR12 ;  /* 0x0000000c69697c20 */ /* 0x000fe20008400000 */
[----:B------:R-:W-:Y:S01]  /*bd30*/  FMUL R93, R93, UR12 ;  /* 0x0000000c5d5d7c20 */ /* 0x000fe20008400000 */
[----:B------:R-:W-:Y:S01]  /*bd40*/  FMUL R92, R92, UR12 ;  /* 0x0000000c5c5c7c20 */ /* 0x000fe20008400000 */
[----:B------:R-:W-:Y:S01]  /*bd50*/  F2FP.F16.F32.PACK_AB R45, R41, R40 ;  /* 0x00000028292d723e */ /* 0x000fe200000000ff */
[----:B------:R-:W-:Y:S01]  /*bd60*/  FMUL R41, R103, R7 ;  /* 0x0000000767297220 */ /* 0x000fe20000400000 */
[----:B------:R-:W-:Y:S01]  /*bd70*/  FMUL R9, R9, R6 ;  /* 0x0000000609097220 */ /* 0x000fe20000400000 */
[----:B------:R-:W-:Y:S01]  /*bd80*/  FMUL R36, R106, R36 ;  /* 0x000000246a247220 */ /* 0x000fe20000400000 */
[----:B------:R-:W-:-:S05]  /*bd90*/  FMUL R40, R105, R8 ;  /* 0x0000000869287220 */ /* 0x000fca0000400000 */
[----:B------:R-:W-:Y:S01]  /*bda0*/  F2FP.F16.F32.PACK_AB R40, R40, R36 ;  /* 0x000000242828723e */ /* 0x000fe200000000ff */
[----:B-1----:R-:W-:Y:S01]  /*bdb0*/  FADD R52, R52, -R4 ;  /* 0x8000000434347221 */ /* 0x002fe20000000000 */
[--C-:B------:R-:W-:Y:S01]  /*bdc0*/  FADD R56, R56, -R2.reuse ;  /* 0x8000000238387221 */ /* 0x100fe20000000000 */
[--C-:B------:R-:W-:Y:S01]  /*bdd0*/  FADD R57, R57, -R3.reuse ;  /* 0x8000000339397221 */ /* 0x100fe20000000000 */
[----:B------:R-:W-:Y:S01]  /*bde0*/  FADD R2, R58, -R2 ;  /* 0x800000023a027221 */ /* 0x000fe20000000000 */
[----:B------:R-:W-:Y:S01]  /*bdf0*/  FADD R3, R59, -R3 ;  /* 0x800000033b037221 */ /* 0x000fe20000000000 */
[----:B------:R-:W-:Y:S01]  /*be00*/  FADD R54, R54, -R4 ;  /* 0x8000000436367221 */ /* 0x000fe20000000000 */
[--C-:B------:R-:W-:Y:S01]  /*be10*/  FADD R53, R53, -R5.reuse ;  /* 0x8000000535357221 */ /* 0x100fe20000000000 */
[----:B------:R-:W-:Y:S01]  /*be20*/  FADD R55, R55, -R5 ;  /* 0x8000000537377221 */ /* 0x000fe20000000000 */
[----:B------:R-:W-:Y:S01]  /*be30*/  FMUL R2, R93, R2 ;  /* 0x000000025d027220 */ /* 0x000fe20000400000 */
[----:B------:R-:W-:-:S05]  /*be40*/  FMUL R3, R92, R3 ;  /* 0x000000035c037220 */ /* 0x000fca0000400000 */
[----:B------:R-:W-:Y:S01]  /*be50*/  F2FP.F16.F32.PACK_AB R36, R3, R2 ;  /* 0x000000020324723e */ /* 0x000fe200000000ff */
[----:B------:R-:W-:Y:S02]  /*be60*/  WARPGROUP.DEPBAR.LE gsb0, 0x0 ;  /* 0x00008000000079c5 */ /* 0x000fe40000010000 */
[----:B------:R1:W-:Y:S04]  /*be70*/  STL.128 [R1+0x300], R108 ;  /* 0x0003006c01007387 */ /* 0x0003e80000100c00 */
[----:B------:R2:W-:Y:S04]  /*be80*/  STL.128 [R1+0x310], R112 ;  /* 0x0003107001007387 */ /* 0x0005e80000100c00 */
[----:B------:R2:W-:Y:S04]  /*be90*/  STL.128 [R1+0x320], R116 ;  /* 0x0003207401007387 */ /* 0x0005e80000100c00 */
[----:B------:R-:W2:Y:S04]  /*bea0*/  LDS.64 R6, [R0+0xa8120] ;  /* 0x0a81200000067984 */ /* 0x000ea80000000a00 */
[----:B-1----:R-:W4:Y:S04]  /*beb0*/  LDL.LU.128 R108, [R1+0x710] ;  /* 0x00071000016c7983 */ /* 0x002f280000300c00 */
[----:B--2---:R-:W2:Y:S04]  /*bec0*/  LDL.LU.64 R114, [R1+0x728] ;  /* 0x0007280001727983 */ /* 0x004ea80000300a00 */
[----:B------:R1:W-:Y:S04]  /*bed0*/  STL.128 [R1+0x330], R120 ;  /* 0x0003307801007387 */ /* 0x0003e80000100c00 */
[----:B------:R1:W-:Y:S04]  /*bee0*/  STL.128 [R1+0x340], R124 ;  /* 0x0003407c01007387 */ /* 0x0003e80000100c00 */
[----:B------:R1:W-:Y:S04]  /*bef0*/  STL.128 [R1+0x3a0], R148 ;  /* 0x0003a09401007387 */ /* 0x0003e80000100c00 */
[----:B------:R-:W2:Y:S04]  /*bf00*/  LDL.LU.128 R116, [R1+0x730] ;  /* 0x0007300001747983 */ /* 0x000ea80000300c00 */
[----:B-1----:R-:W2:Y:S04]  /*bf10*/  LDL.LU.64 R122, [R1+0x740] ;  /* 0x00074000017a7983 */ /* 0x002ea80000300a00 */
[----:B------:R-:W2:Y:S04]  /*bf20*/  LDL.LU R126, [R1+0x750] ;  /* 0x00075000017e7983 */ /* 0x000ea80000300800 */
[----:B------:R-:W2:Y:S04]  /*bf30*/  LDL.LU.64 R150, [R1+0x758] ;  /* 0x0007580001967983 */ /* 0x000ea80000300a00 */
[----:B------:R-:W2:Y:S04]  /*bf40*/  LDL.LU.64 R124, [R1+0x748] ;  /* 0x00074800017c7983 */ /* 0x000ea80000300a00 */
[----:B------:R-:W2:Y:S04]  /*bf50*/  LDL.LU R113, [R1+0x720] ;  /* 0x0007200001717983 */ /* 0x000ea80000300800 */
[----:B------:R-:W1:Y:S04]  /*bf60*/  LDS.64 R4, [R0+0xa8140] ;  /* 0x0a81400000047984 */ /* 0x000e680000000a00 */
[----:B------:R-:W3:Y:S01]  /*bf70*/  LDS.64 R2, [R0+0xa8180] ;  /* 0x0a81800000027984 */ /* 0x000ee20000000a00 */
[--C-:B------:R-:W-:Y:S01]  /*bf80*/  FADD R60, R60, -R6.reuse ;  /* 0x800000063c3c7221 */ /* 0x100fe20000000000 */
[--C-:B------:R-:W-:Y:S01]  /*bf90*/  FADD R61, R61, -R7.reuse ;  /* 0x800000073d3d7221 */ /* 0x100fe20000000000 */
[----:B------:R-:W-:Y:S01]  /*bfa0*/  FADD R6, R62, -R6 ;  /* 0x800000063e067221 */ /* 0x000fe20000000000 */
[----:B------:R-:W-:Y:S01]  /*bfb0*/  FADD R7, R63, -R7 ;  /* 0x800000073f077221 */ /* 0x000fe20000000000 */
[----:B------:R-:W-:Y:S01]  /*bfc0*/  FMUL R96, R96, UR12 ;  /* 0x0000000c60607c20 */ /* 0x000fe20008400000 */
[----:B------:R-:W-:Y:S01]  /*bfd0*/  FMUL R91, R91, UR12 ;  /* 0x0000000c5b5b7c20 */ /* 0x000fe20008400000 */
[----:B------:R-:W-:Y:S01]  /*bfe0*/  FMUL R35, R35, UR12 ;  /* 0x0000000c23237c20 */ /* 0x000fe20008400000 */
[----:B------:R-:W-:Y:S01]  /*bff0*/  FMUL R34, R34, UR12 ;  /* 0x0000000c22227c20 */ /* 0x000fe20008400000 */
[----:B------:R-:W-:Y:S01]  /*c000*/  F2FP.F16.F32.PACK_AB R41, R9, R41 ;  /* 0x000000290929723e */ /* 0x000fe200000000ff */
[----:B------:R-:W-:Y:S01]  /*c010*/  FMUL R96, R96, R6 ;  /* 0x0000000660607220 */ /* 0x000fe20000400000 */
[----:B------:R-:W3:Y:S01]  /*c020*/  LDS.64 R8, [R0+0xa8160] ;  /* 0x0a81600000087984 */ /* 0x000ee20000000a00 */
[----:B------:R-:W-:-:S03]  /*c030*/  FMUL R27, R91, R7 ;  /* 0x000000075b1b7220 */ /* 0x000fc60000400000 */
[----:B------:R-:W4:Y:S01]  /*c040*/  LDS.64 R6, [R0+0xa81a0] ;  /* 0x0a81a00000067984 */ /* 0x000f220000000a00 */
[--C-:B-1----:R-:W-:Y:S01]  /*c050*/  FADD R64, R64, -R4.reuse ;  /* 0x8000000440407221 */ /* 0x102fe20000000000 */
[--C-:B------:R-:W-:Y:S01]  /*c060*/  FADD R65, R65, -R5.reuse ;  /* 0x8000000541417221 */ /* 0x100fe20000000000 */
[----:B------:R-:W-:Y:S01]  /*c070*/  FADD R4, R66, -R4 ;  /* 0x8000000442047221 */ /* 0x000fe20000000000 */
[----:B------:R-:W-:Y:S01]  /*c080*/  FADD R5, R67, -R5 ;  /* 0x8000000543057221 */ /* 0x000fe20000000000 */
[--C-:B---3--:R-:W-:Y:S01]  /*c090*/  FADD R72, R72, -R2.reuse ;  /* 0x8000000248487221 */ /* 0x108fe20000000000 */
[----:B------:R-:W-:Y:S01]  /*c0a0*/  FADD R74, R74, -R2 ;  /* 0x800000024a4a7221 */ /* 0x000fe20000000000 */
[----:B------:R-:W-:Y:S01]  /*c0b0*/  FMUL R35, R35, R4 ;  /* 0x0000000423237220 */ /* 0x000fe20000400000 */
[----:B------:R-:W-:Y:S01]  /*c0c0*/  FMUL R25, R34, R5 ;  /* 0x0000000522197220 */ /* 0x000fe20000400000 */
[--C-:B------:R-:W-:Y:S01]  /*c0d0*/  FADD R73, R73, -R3.reuse ;  /* 0x8000000349497221 */ /* 0x100fe20000000000 */
[----:B------:R-:W-:Y:S01]  /*c0e0*/  FADD R75, R75, -R3 ;  /* 0x800000034b4b7221 */ /* 0x000fe20000000000 */
[----:B------:R-:W1:Y:S04]  /*c0f0*/  LDS.64 R4, [R0+0xa81c0] ;  /* 0x0a81c00000047984 */ /* 0x000e680000000a00 */
[----:B------:R-:W3:Y:S04]  /*c100*/  LDS.64 R2, [R0+0xa81e0] ;  /* 0x0a81e00000027984 */ /* 0x000ee80000000a00 */
        /* <DEDUP_REMOVED lines=25> */
[----:B------:R2:W-:Y:S01]  /*c2a0*/  STL.128 [R1+0x4f0], R232 ;  /* 0x0004f0e801007387 */ /* 0x0005e20000100c00 */
[----:B------:R-:W-:Y:S01]  /*c2b0*/  UIADD3 UR37, UR37, 0x1, URZ ;  /* 0x0000000125257890 */ /* 0x000fe2000fffe03f */
[----:B------:R-:W-:Y:S01]  /*c2c0*/  ISETP.NE.AND P2, PT, RZ, UR8, PT ;  /* 0x00000008ff007c0c */ /* 0x000fe2000bf45270 */
[----:B------:R-:W-:Y:S01]  /*c2d0*/  FMUL R107, R107, UR12 ;  /* 0x0000000c6b6b7c20 */ /* 0x000fe20008400000 */
[--C-:B------:R-:W-:Y:S01]  /*c2e0*/  FADD R68, R68, -R8.reuse ;  /* 0x8000000844447221 */ /* 0x100fe20000000000 */
[--C-:B------:R-:W-:Y:S01]  /*c2f0*/  FADD R69, R69, -R9.reuse ;  /* 0x8000000945457221 */ /* 0x100fe20000000000 */
[----:B------:R-:W-:Y:S01]  /*c300*/  UISETP.NE.AND UP0, UPT, UR37, 0x2, UPT ;  /* 0x000000022500788c */ /* 0x000fe2000bf05270 */
[----:B------:R-:W-:Y:S01]  /*c310*/  FADD R8, R70, -R8 ;  /* 0x8000000846087221 */ /* 0x000fe20000000000 */
[----:B------:R-:W-:Y:S01]  /*c320*/  FADD R9, R71, -R9 ;  /* 0x8000000947097221 */ /* 0x000fe20000000000 */
[----:B------:R-:W-:Y:S01]  /*c330*/  FMUL R88, R88, UR12 ;  /* 0x0000000c58587c20 */ /* 0x000fe20008400000 */
[----:B------:R-:W-:Y:S01]  /*c340*/  FMUL R33, R33, UR12 ;  /* 0x0000000c21217c20 */ /* 0x000fe20008400000 */
[----:B----4-:R-:W-:Y:S01]  /*c350*/  FADD R76, R76, -R6 ;  /* 0x800000064c4c7221 */ /* 0x010fe20000000000 */
[----:B------:R-:W-:Y:S01]  /*c360*/  FADD R77, R77, -R7 ;  /* 0x800000074d4d7221 */ /* 0x000fe20000000000 */
[----:B-1----:R-:W-:Y:S01]  /*c370*/  FADD R80, R80, -R4 ;  /* 0x8000000450507221 */ /* 0x002fe20000000000 */
[----:B---3--:R-:W-:Y:S01]  /*c380*/  FADD R84, R84, -R2 ;  /* 0x8000000254547221 */ /* 0x008fe20000000000 */
[----:B------:R-:W-:Y:S01]  /*c390*/  FADD R85, R85, -R3 ;  /* 0x8000000355557221 */ /* 0x000fe20000000000 */
[----:B------:R-:W-:Y:S01]  /*c3a0*/  FMUL R104, R104, UR12 ;  /* 0x0000000c68687c20 */ /* 0x000fe20008400000 */
        /* <DEDUP_REMOVED lines=12> */
[----:B------:R-:W-:Y:S01]  /*c470*/  FADD R6, R78, -R6 ;  /* 0x800000064e067221 */ /* 0x000fe20000000000 */
[----:B------:R-:W-:Y:S01]  /*c480*/  FADD R7, R79, -R7 ;  /* 0x800000074f077221 */ /* 0x000fe20000000000 */
[----:B------:R-:W-:Y:S01]  /*c490*/  FMUL R22, R22, UR12 ;  /* 0x0000000c16167c20 */ /* 0x000fe20008400000 */
[----:B------:R-:W-:Y:S01]  /*c4a0*/  FMUL R21, R21, UR12 ;  /* 0x0000000c15157c20 */ /* 0x000fe20008400000 */
[----:B------:R-:W-:Y:S01]  /*c4b0*/  FMUL R19, R19, UR12 ;  /* 0x0000000c13137c20 */ /* 0x000fe20008400000 */
[----:B------:R-:W-:Y:S01]  /*c4c0*/  FMUL R18, R18, UR12 ;  /* 0x0000000c12127c20 */ /* 0x000fe20008400000 */
[--C-:B------:R-:W-:Y:S01]  /*c4d0*/  FADD R81, R81, -R5.reuse ;  /* 0x8000000551517221 */ /* 0x100fe20000000000 */
        /* <DEDUP_REMOVED lines=12> */
[----:B------:R-:W-:Y:S01]  /*c5a0*/  FMUL R42, R107, R47 ;  /* 0x0000002f6b2a7220 */ /* 0x000fe20000400000 */
[----:B------:R-:W-:Y:S01]  /*c5b0*/  USEL UR16, URZ, 0x1, UP0 ;  /* 0x000000013f107887 */ /* 0x000fe20008000000 */
[----:B------:R-:W-:Y:S01]  /*c5c0*/  F2FP.F16.F32.PACK_AB R44, R37, R38 ;  /* 0x00000026252c723e */ /* 0x000fe200000000ff */
[----:B------:R-:W-:Y:S01]  /*c5d0*/  FMUL R88, R88, R8 ;  /* 0x0000000858587220 */ /* 0x000fe20000400000 */
        /* <DEDUP_REMOVED lines=26> */
[----:B------:R-:W-:-:S02]  /*c780*/  USEL UR37, UR37, URZ, UP0 ;  /* 0x0000003f25257287 */ /* 0x000fc40008000000 */
[----:B------:R-:W-:Y:S01]  /*c790*/  ULOP3.LUT UR20, UR20, UR16, URZ, 0x3c, !UPT ;  /* 0x0000001014147292 */ /* 0x000fe2000f8e3c3f */
[----:B------:R-:W-:Y:S02]  /*c7a0*/  F2FP.F16.F32.PACK_AB R46, R101, R102 ;  /* 0x00000066652e723e */ /* 0x000fe400000000ff */
[----:B------:R-:W-:Y:S02]  /*c7b0*/  F2FP.F16.F32.PACK_AB R37, R37, R56 ;  /* 0x000000382525723e */ /* 0x000fe400000000ff */
[----:B------:R-:W-:Y:S02]  /*c7c0*/  F2FP.F16.F32.PACK_AB R31, R61, R60 ;  /* 0x0000003c3d1f723e */ /* 0x000fe400000000ff */
[----:B------:R-:W-:Y:S02]  /*c7d0*/  F2FP.F16.F32.PACK_AB R27, R27, R96 ;  /* 0x000000601b1b723e */ /* 0x000fe400000000ff */
[----:B------:R-:W-:Y:S01]  /*c7e0*/  F2FP.F16.F32.PACK_AB R26, R26, R32 ;  /* 0x000000201a1a723e */ /* 0x000fe200000000ff */
[----:B------:R-:W-:Y:S01]  /*c7f0*/  FMUL R110, R110, UR12 ;  /* 0x0000000c6e6e7c20 */ /* 0x000fe20008400000 */
[----:B------:R-:W-:Y:S01]  /*c800*/  FMUL R109, R109, UR12 ;  /* 0x0000000c6d6d7c20 */ /* 0x000fe20008400000 */
[----:B------:R-:W-:Y:S01]  /*c810*/  FMUL R108, R108, UR12 ;  /* 0x0000000c6c6c7c20 */ /* 0x000fe20008400000 */
[----:B--2---:R-:W-:Y:S01]  /*c820*/  F2FP.F16.F32.PACK_AB R47, R39, R114 ;  /* 0x00000072272f723e */ /* 0x004fe200000000ff */
[----:B------:R-:W-:Y:S01]  /*c830*/  FMUL R52, R110, R52 ;  /* 0x000000346e347220 */ /* 0x000fe20000400000 */
[----:B------:R-:W-:Y:S01]  /*c840*/  FMUL R39, R109, R53 ;  /* 0x000000356d277220 */ /* 0x000fe20000400000 */
[----:B------:R-:W-:Y:S01]  /*c850*/  FMUL R54, R108, R54 ;  /* 0x000000366c367220 */ /* 0x000fe20000400000 */
[----:B------:R-:W-:-:S02]  /*c860*/  F2FP.F16.F32.PACK_AB R42, R42, R111 ;  /* 0x0000006f2a2a723e */ /* 0x000fc400000000ff */
[----:B------:R-:W-:Y:S02]  /*c870*/  F2FP.F16.F32.PACK_AB R25, R25, R35 ;  /* 0x000000231919723e */ /* 0x000fe400000000ff */
[----:B------:R-:W-:Y:S02]  /*c880*/  F2FP.F16.F32.PACK_AB R39, R39, R52 ;  /* 0x000000342727723e */ /* 0x000fe400000000ff */
[----:B------:R-:W-:Y:S02]  /*c890*/  F2FP.F16.F32.PACK_AB R38, R38, R54 ;  /* 0x000000362626723e */ /* 0x000fe400000000ff */
[----:B------:R-:W-:Y:S02]  /*c8a0*/  F2FP.F16.F32.PACK_AB R24, R24, R68 ;  /* 0x000000441818723e */ /* 0x000fe400000000ff */
[----:B------:R-:W-:Y:S02]  /*c8b0*/  F2FP.F16.F32.PACK_AB R23, R33, R88 ;  /* 0x000000582117723e */ /* 0x000fe400000000ff */
        /* <DEDUP_REMOVED lines=14> */
[----:B------:R-:W-:Y:S01]  /*c9a0*/  F2FP.F16.F32.PACK_AB R0, R0, R11 ;  /* 0x0000000b0000723e */ /* 0x000fe200000000ff */
[----:B------:R-:W-:Y:S06]  /*c9b0*/  @P2 BRA `(.L_x_24) ;  /* 0x0000000000182947 */ /* 0x000fec0003800000 */
[----:B------:R-:W-:Y:S01]  /*c9c0*/  ULEA UR16, UR37, UR38, 0x1 ;  /* 0x0000002625107291 */ /* 0x000fe2000f8e083f */
[----:B------:R-:W-:-:S03]  /*c9d0*/  IMAD.U32 R7, RZ, RZ, UR20 ;  /* 0x00000014ff077e24 */ /* 0x000fc6000f8e00ff */
[----:B------:R-:W-:Y:S02]  /*c9e0*/  ULEA UR16, UR16, UR36, 0x3 ;  /* 0x0000002410107291 */ /* 0x000fe4000f8e183f */
[----:B------:R-:W-:-:S07]  /*c9f0*/  SHF.L.U32 R7, R7, 0x1f, RZ ;  /* 0x0000001f07077819 */ /* 0x000fce00000006ff */
[----:B------:R-:W1:Y:S02]  /*ca00*/  SYNCS.PHASECHK.TRANS64.TRYWAIT P1, [UR16+0xa88a0], R7 ;  /* 0x0a88a007ff0075a7 */ /* 0x000e640008020150 */
[----:B-1----:R-:W-:Y:S05]  /*ca10*/  @!P1 BRA `(.L_x_25) ;  /* 0x0000014400449947 */ /* 0x002fea0003800000 */
.L_x_24:
[----:B-----5:R2:W-:Y:S04]  /*ca20*/  STS [R20+0x20000], R100 ;  /* 0x0200006414007388 */ /* 0x0205e80000000800 */
[----:B------:R2:W-:Y:S04]  /*ca30*/  STS [R20+0x20800], R99 ;  /* 0x0208006314007388 */ /* 0x0005e80000000800 */
        /* <DEDUP_REMOVED lines=29> */
[----:B------:R2:W-:Y:S01]  /*cc10*/  STS [R20+0x20f80], R0 ;  /* 0x020f800014007388 */ /* 0x0005e20000000800 */
[----:B------:R-:W-:Y:S01]  /*cc20*/  @!PT LDS RZ, [RZ] ;  /* 0x00000000fffff984 */ /* 0x000fe20000000800 */
[----:B------:R-:W-:Y:S01]  /*cc30*/  @!PT LDS RZ, [RZ] ;  /* 0x00000000fffff984 */ /* 0x000fe20000000800 */
[----:B------:R-:W-:Y:S01]  /*cc40*/  @!PT LDS RZ, [RZ] ;  /* 0x00000000fffff984 */ /* 0x000fe20000000800 */
[----:B------:R-:W-:Y:S01]  /*cc50*/  @!PT LDS RZ, [RZ] ;  /* 0x00000000fffff984 */ /* 0x000fe20000000800 */
[----:B------:R3:W-:Y:S06]  /*cc60*/  MEMBAR.ALL.CTA ;  /* 0x0000000000007992 */ /* 0x0007ec0000008000 */
[----:B---3--:R-:W3:Y:S01]  /*cc70*/  FENCE.VIEW.ASYNC.S ;  /* 0x00000000000073c6 */ /* 0x008ee20000000000 */
[----:B------:R-:W-:Y:S05]  /*cc80*/  @P2 BRA `(.L_x_26) ;  /* 0x0000000000242947 */ /* 0x000fea0003800000 */
[----:B------:R-:W-:Y:S02]  /*cc90*/  USHF.L.U32 UR16, UR37, 0x1, URZ ;  /* 0x0000000125107899 */ /* 0x000fe4000800063f */
[----:B------:R-:W-:Y:S02]  /*cca0*/  UIADD3 UR37, UR37, 0x1, URZ ;  /* 0x0000000125257890 */ /* 0x000fe4000fffe03f */
[----:B------:R-:W-:Y:S02]  /*ccb0*/  ULOP3.LUT UR16, UR16, 0xfffffffe, UR29, 0xe2, !UPT ;  /* 0xfffffffe10107892 */ /* 0x000fe4000f8ee21d */
[----:B------:R-:W-:Y:S02]  /*ccc0*/  UISETP.NE.AND UP0, UPT, UR37, 0x2, UPT ;  /* 0x000000022500788c */ /* 0x000fe4000bf05270 */
[----:B------:R-:W-:Y:S02]  /*ccd0*/  ULEA UR16, UR16, UR36, 0x3 ;  /* 0x0000002410107291 */ /* 0x000fe4000f8e183f */
[----:B------:R-:W-:-:S07]  /*cce0*/  USEL UR37, UR37, URZ, UP0 ;  /* 0x0000003f25257287 */ /* 0x000fce0008000000 */
[----:B---3--:R-:W-:Y:S01]  /*ccf0*/  SYNCS.ARRIVE.TRANS64.A1T0 RZ, [UR16+0xa88a0], RZ ;  /* 0x0a88a0ffffff79a7 */ /* 0x008fe20008100010 */
[----:B------:R-:W-:-:S04]  /*cd00*/  USEL UR16, URZ, 0x1, UP0 ;  /* 0x000000013f107887 */ /* 0x000fc80008000000 */
[----:B------:R-:W-:-:S12]  /*cd10*/  ULOP3.LUT UR20, UR20, UR16, URZ, 0x3c, !UPT ;  /* 0x0000001014147292 */ /* 0x000fd8000f8e3c3f */
.L_x_26:
[----:B------:R-:W-:-:S06]  /*cd20*/  UISETP.NE.AND UP0, UPT, UR8, 0x1, UPT ;  /* 0x000000010800788c */ /* 0x000fcc000bf05270 */
[----:B------:R-:W-:-:S13]  /*cd30*/  PLOP3.LUT P1, PT, PT, PT, UP0, 0x80, 0x0 ;  /* 0x000000000000781c */ /* 0x000fda0003f2f008 */
[----:B------:R-:W-:Y:S05]  /*cd40*/  @!P1 BRA `(.L_x_27) ;  /* 0x0000000800489947 */ /* 0x000fea0003800000 */
[----:B--2---:R-:W3:Y:S04]  /*cd50*/  LDL.LU.128 R24, [R1+0x500] ;  /* 0x0005000001187983 */ /* 0x004ee80000300c00 */
        /* <DEDUP_REMOVED lines=31> */
[----:B------:R-:W-:-:S02]  /*cf50*/  UIADD3 UR16, UR36, 0x20000, URZ ;  /* 0x0002000024107890 */ /* 0x000fc4000fffe03f */
[----:B------:R-:W-:Y:S02]  /*cf60*/  ULEA UR28, UR23, UR28, 0xc ;  /* 0x0000001c171c7291 */ /* 0x000fe4000f8e603f */
[----:B------:R-:W-:Y:S01]  /*cf70*/  USHF.R.U32.HI UR16, URZ, 0x4, UR16 ;  /* 0x000000043f107899 */ /* 0x000fe20008011610 */
[----:B------:R-:W-:Y:S01]  /*cf80*/  UMOV UR19, 0x40000040 ;  /* 0x4000004000137882 */ /* 0x000fe20000000000 */
[----:B------:R-:W-:Y:S02]  /*cf90*/  UMOV UR17, 0x80 ;  /* 0x0000008000117882 */ /* 0x000fe40000000000 */
[----:B------:R-:W-:Y:S01]  /*cfa0*/  ULOP3.LUT UR16, UR16, 0x3fff, URZ, 0xc0, !UPT ;  /* 0x00003fff10107892 */ /* 0x000fe2000f8ec03f */
[----:B------:R-:W-:Y:S01]  /*cfb0*/  UMOV UR18, UR28 ;  /* 0x0000001c00127c82 */ /* 0x000fe20008000000 */
[----:B------:R-:W-:Y:S02]  /*cfc0*/  UISETP.NE.AND UP0, UPT, UR9, 0x3, UPT ;  /* 0x000000030900788c */ /* 0x000fe4000bf05270 */
[----:B------:R-:W-:-:S04]  /*cfd0*/  ULOP3.LUT UR16, UR16, 0x80000, URZ, 0xfc, !UPT ;  /* 0x0008000010107892 */ /* 0x000fc8000f8efc3f */
[----:B------:R-:W-:Y:S01]  /*cfe0*/  ULEA UR23, UR8, UR16, 0xa ;  /* 0x0000001008177291 */ /* 0x000fe2000f8e503f */
[----:B------:R-:W-:-:S06]  /*cff0*/  PLOP3.LUT P2, PT, PT, PT, UP0, 0x80, 0x0 ;  /* 0x000000000000781c */ /* 0x000fcc0003f4f008 */
[----:B------:R-:W-:Y:S01]  /*d000*/  UMOV UR16, UR23 ;  /* 0x0000001700107c82 */ /* 0x000fe20008000000 */
[----:B---3--:R-:W-:-:S06]  /*d010*/  WARPGROUP.ARRIVE ;  /* 0x00000000000079c5 */ /* 0x008fcc0000000000 */
[----:B------:R-:W-:Y:S01]  /*d020*/  HGMMA.64x256x16.F32 R24, gdesc[UR16].tnspB, R24, gsb0 ;  /* 0x43e00000101879f0 */ /* 0x000fe20008000818 */
[----:B------:R-:W-:Y:S02]  /*d030*/  UIADD3 UR18, UR28, 0x80, URZ ;  /* 0x000000801c127890 */ /* 0x000fe4000fffe03f */
[----:B------:R-:W-:Y:S01]  /*d040*/  UIADD3 UR16, UR23, 0x10, URZ ;  /* 0x0000001017107890 */ /* 0x000fe2000fffe03f */
[----:B------:R-:W-:Y:S01]  /*d050*/  UMOV UR19, 0x40000040 ;  /* 0x4000004000137882 */ /* 0x000fe20000000000 */
[----:B------:R-:W-:Y:S01]  /*d060*/  UMOV UR17, 0x80 ;  /* 0x0000008000117882 */ /* 0x000fe20000000000 */
[----:B------:R-:W-:Y:S02]  /*d070*/  WARPGROUP.DEPBAR.LE gsb0, 0x0 ;  /* 0x00008000000079c5 */ /* 0x000fe40000010000 */
[----:B------:R-:W-:-:S15]  /*d080*/  WARPGROUP.ARRIVE ;  /* 0x00000000000079c5 */ /* 0x000fde0000000000 */
[----:B------:R-:W-:-:S05]  /*d090*/  NOP ;  /* 0x0000000000007918 */ /* 0x000fca0000000000 */
        /* <DEDUP_REMOVED lines=48> */
[----:B------:R-:W-:Y:S03]  /*d3a0*/  HGMMA.64x256x16.F32 R24, gdesc[UR16].tnspB, R24, gsb0 ;  /* 0x43e00000101879f0 */ /* 0x000fe60008000818 */
[----:B------:R-:W-:Y:S02]  /*d3b0*/  WARPGROUP.DEPBAR.LE gsb0, 0x0 ;  /* 0x00008000000079c5 */ /* 0x000fe40000010000 */
        /* <DEDUP_REMOVED lines=32> */
[----:B------:R-:W-:Y:S05]  /*d5c0*/  @!P2 BRA `(.L_x_28) ;  /* 0x000000000004a947 */ /* 0x000fea0003800000 */
[----:B------:R-:W-:Y:S01]  /*d5d0*/  BPT.TRAP 0x1 ;  /* 0x000000040000795c */ /* 0x000fe20000300000 */
.L_x_28:
[----:B------:R-:W-:Y:S01]  /*d5e0*/  ULEA UR16, UR6, UR36, 0x3 ;  /* 0x0000002406107291 */ /* 0x000fe2000f8e183f */
[----:B------:R-:W-:-:S05]  /*d5f0*/  IMAD.U32 R0, RZ, RZ, UR13 ;  /* 0x0000000dff007e24 */ /* 0x000fca000f8e00ff */
[----:B------:R-:W-:-:S04]  /*d600*/  SHF.L.U32 R0, R0, 0x1f, RZ ;  /* 0x0000001f00007819 */ /* 0x000fc800000006ff */
[----:B------:R-:W3:Y:S02]  /*d610*/  SYNCS.PHASECHK.TRANS64.TRYWAIT P1, [UR16+0xa8890], R0 ;  /* 0x0a889000ff0075a7 */ /* 0x000ee40008020150 */
[----:B---3--:R-:W-:Y:S05]  /*d620*/  @!P1 BRA `(.L_x_29) ;  /* 0x0000013800589947 */ /* 0x008fea0003800000 */
.L_x_153:
[----:B------:R-:W-:Y:S05]  /*d630*/  @!P2 BRA `(.L_x_30) ;  /* 0x000000000004a947 */ /* 0x000fea0003800000 */
[----:B------:R-:W-:Y:S01]  /*d640*/  BPT.TRAP 0x1 ;  /* 0x000000040000795c */ /* 0x000fe20000300000 */
.L_x_30:
[----:B------:R-:W-:Y:S01]  /*d650*/  SYNCS.ARRIVE.TRANS64.A1T0 RZ, [UR16+0xa8880], RZ ;  /* 0x0a8880ffffff79a7 */ /* 0x000fe20008100010 */
[----:B------:R-:W-:Y:S05]  /*d660*/  BRA `(.L_x_31) ;  /* 0x000000a0003c7947 */ /* 0x000fea0003800000 */
.L_x_27:
[----:B------:R-:W-:Y:S01]  /*d670*/  ULEA UR16, UR37, UR38, 0x1 ;  /* 0x0000002625107291 */ /* 0x000fe2000f8e083f */
[----:B--2---:R-:W-:-:S03]  /*d680*/  MOV R0, UR20 ;  /* 0x0000001400007c02 */ /* 0x004fc60008000f00 */
[----:B------:R-:W-:Y:S01]  /*d690*/  ULEA UR16, UR16, UR30, 0x3 ;  /* 0x0000001e10107291 */ /* 0x000fe2000f8e183f */
[----:B------:R-:W-:-:S08]  /*d6a0*/  SHF.L.U32 R0, R0, 0x1f, RZ ;  /* 0x0000001f00007819 */ /* 0x000fd000000006ff */
[----:B---3--:R-:W2:Y:S02]  /*d6b0*/  SYNCS.PHASECHK.TRANS64.TRYWAIT P1, [UR16], R0 ;  /* 0x00000000ff0075a7 */ /* 0x008ea40008020150 */
[----:B--2---:R-:W-:Y:S05]  /*d6c0*/  @!P1 BRA `(.L_x_32) ;  /* 0x0000013800489947 */ /* 0x004fea0003800000 */
.L_x_154:
[----:B------:R-:W-:Y:S01]  /*d6d0*/  UIADD3 UR16, UR36, 0x20000, URZ ;  /* 0x0002000024107890 */ /* 0x000fe2000fffe03f */
[----:B------:R-:W-:Y:S01]  /*d6e0*/  WARPGROUP.ARRIVE ;  /* 0x00000000000079c5 */ /* 0x000fe20000000000 */
[----:B------:R-:W-:Y:S01]  /*d6f0*/  ULOP3.LUT UR32, UR25, 0x2000000, URZ, 0xfc, !UPT ;  /* 0x0200000019207892 */ /* 0x000fe2000f8efc3f */
[----:B------:R3:W-:Y:S01]  /*d700*/  STL [R1+0x870], R20 ;  /* 0x0008701401007387 */ /* 0x0007e20000100800 */
[----:B------:R-:W-:Y:S02]  /*d710*/  USHF.R.U32.HI UR16, URZ, 0x4, UR16 ;  /* 0x000000043f107899 */ /* 0x000fe40008011610 */
[----:B------:R-:W-:Y:S02]  /*d720*/  ULOP3.LUT UR33, UR24, 0x1000, URZ, 0x3c, !UPT ;  /* 0x0000100018217892 */ /* 0x000fe4000f8e3c3f */
[----:B------:R-:W-:Y:S02]  /*d730*/  ULOP3.LUT UR25, UR16, 0x3fff, URZ, 0xc0, !UPT ;  /* 0x00003fff10197892 */ /* 0x000fe4000f8ec03f */
[----:B------:R-:W-:-:S02]  /*d740*/  UIADD3 UR18, UR33, UR32, URZ ;  /* 0x0000002021127290 */ /* 0x000fc4000fffe03f */
[----:B------:R-:W-:Y:S01]  /*d750*/  ULOP3.LUT UR31, UR25, 0x800000, URZ, 0xfc, !UPT ;  /* 0x00800000191f7892 */ /* 0x000fe2000f8efc3f */
[----:B------:R-:W-:Y:S01]  /*d760*/  UMOV UR19, 0x40000040 ;  /* 0x4000004000137882 */ /* 0x000fe20000000000 */
[----:B------:R-:W-:-:S05]  /*d770*/  UMOV UR17, 0x8 ;  /* 0x0000000800117882 */ /* 0x000fca0000000000 */
[----:B------:R-:W-:Y:S02]  /*d780*/  UMOV UR16, UR31 ;  /* 0x0000001f00107c82 */ /* 0x000fe40008000000 */
[----:B------:R-:W-:Y:S01]  /*d790*/  HGMMA.64x256x16.F32 R24, gdesc[UR16].tnspA.tnspB, RZ, !UPT, gsb0 ;  /* 0x63e00000101879f0 */ /* 0x000fe2000c0008ff */
[----:B------:R-:W-:Y:S01]  /*d7a0*/  UIADD3 UR16, UR31, 0x40, URZ ;  /* 0x000000401f107890 */ /* 0x000fe2000fffe03f */
[----:B------:R-:W-:Y:S01]  /*d7b0*/  UMOV UR17, 0x8 ;  /* 0x0000000800117882 */ /* 0x000fe20000000000 */
[----:B------:R-:W-:Y:S02]  /*d7c0*/  WARPGROUP.DEPBAR.LE gsb0, 0x0 ;  /* 0x00008000000079c5 */ /* 0x000fe40000010000 */
        /* <DEDUP_REMOVED lines=43> */
[----:B------:R-:W-:Y:S01]  /*da80*/  STL.128 [R1+0x100], R24 ;  /* 0x0001001801007387 */ /* 0x000fe20000100c00 */
[----:B------:R-:W-:-:S02]  /*da90*/  IMAD.MOV.U32 R156, RZ, RZ, R72 ;  /* 0x000000ffff9c7224 */ /* 0x000fc400078e0048 */
[----:B------:R-:W-:Y:S01]  /*daa0*/  IMAD.MOV.U32 R157, RZ, RZ, R73 ;  /* 0x000000ffff9d7224 */ /* 0x000fe200078e0049 */
[----:B------:R-:W-:Y:S01]  /*dab0*/  STL.128 [R1+0x110], R28 ;  /* 0x0001101c01007387 */ /* 0x000fe20000100c00 */
[----:B------:R-:W-:Y:S02]  /*dac0*/  IMAD.MOV.U32 R159, RZ, RZ, R75 ;  /* 0x000000ffff9f7224 */ /* 0x000fe400078e004b */
[----:B------:R-:W-:Y:S01]  /*dad0*/  IMAD.MOV.U32 R160, RZ, RZ, R76 ;  /* 0x000000ffffa07224 */ /* 0x000fe200078e004c */
[----:B------:R-:W-:Y:S01]  /*dae0*/  STL.128 [R1+0x120], R32 ;  /* 0x0001202001007387 */ /* 0x000fe20000100c00 */
[----:B------:R-:W-:Y:S02]  /*daf0*/  IMAD.MOV.U32 R161, RZ, RZ, R77 ;  /* 0x000000ffffa17224 */ /* 0x000fe400078e004d */
[----:B------:R-:W-:Y:S01]  /*db00*/  IMAD.MOV.U32 R162, RZ, RZ, R78 ;  /* 0x000000ffffa27224 */ /* 0x000fe200078e004e */
[----:B------:R-:W-:Y:S01]  /*db10*/  STL.128 [R1+0x130], R36 ;  /* 0x0001302401007387 */ /* 0x000fe20000100c00 */
[----:B------:R-:W-:-:S02]  /*db20*/  IMAD.MOV.U32 R164, RZ, RZ, R80 ;  /* 0x000000ffffa47224 */ /* 0x000fc400078e0050 */
[----:B------:R-:W-:Y:S01]  /*db30*/  IMAD.MOV.U32 R165, RZ, RZ, R81 ;  /* 0x000000ffffa57224 */ /* 0x000fe200078e0051 */
[----:B------:R-:W-:Y:S01]  /*db40*/  STL.128 [R1+0x140], R40 ;  /* 0x0001402801007387 */ /* 0x000fe20000100c00 */
[----:B------:R-:W-:Y:S02]  /*db50*/  IMAD.MOV.U32 R166, RZ, RZ, R82 ;  /* 0x000000ffffa67224 */ /* 0x000fe400078e0052 */
[----:B------:R-:W-:Y:S01]  /*db60*/  IMAD.MOV.U32 R167, RZ, RZ, R83 ;  /* 0x000000ffffa77224 */ /* 0x000fe200078e0053 */
[----:B------:R4:W-:Y:S01]  /*db70*/  STL [R1+0x150], R44 ;  /* 0x0001502c01007387 */ /* 0x0009e20000100800 */
        /* <DEDUP_REMOVED lines=38> */
[----:B---3--:R-:W-:-:S02]  /*dde0*/  IMAD.MOV.U32 R20, RZ, RZ, R132 ;  /* 0x000000ffff147224 */ /* 0x008fc400078e0084 */
[----:B------:R-:W-:Y:S02]  /*ddf0*/  IMAD.MOV.U32 R19, RZ, RZ, R133 ;  /* 0x000000ffff137224 */ /* 0x000fe400078e0085 */
[----:B------:R-:W-:Y:S02]  /*de00*/  IMAD.MOV.U32 R17, RZ, RZ, R135 ;  /* 0x000000ffff117224 */ /* 0x000fe400078e0087 */
[----:B------:R-:W-:Y:S02]  /*de10*/  IMAD.MOV.U32 R16, RZ, RZ, R136 ;  /* 0x000000ffff107224 */ /* 0x000fe400078e0088 */
[----:B------:R-:W-:Y:S02]  /*de20*/  IMAD.MOV.U32 R15, RZ, RZ, R137 ;  /* 0x000000ffff0f7224 */ /* 0x000fe400078e0089 */
[----:B------:R-:W-:Y:S02]  /*de30*/  IMAD.MOV.U32 R14, RZ, RZ, R138 ;  /* 0x000000ffff0e7224 */ /* 0x000fe400078e008a */
[----:B------:R-:W-:-:S02]  /*de40*/  IMAD.MOV.U32 R12, RZ, RZ, R140 ;  /* 0x000000ffff0c7224 */ /* 0x000fc400078e008c */
[----:B------:R-:W-:Y:S02]  /*de50*/  IMAD.MOV.U32 R11, RZ, RZ, R141 ;  /* 0x000000ffff0b7224 */ /* 0x000fe400078e008d */
[----:B-1----:R-:W-:Y:S02]  /*de60*/  IMAD.MOV.U32 R10, RZ, RZ, R142 ;  /* 0x000000ffff0a7224 */ /* 0x002fe400078e008e */
[----:B------:R-:W-:Y:S02]  /*de70*/  IMAD.MOV.U32 R9, RZ, RZ, R143 ;  /* 0x000000ffff097224 */ /* 0x000fe400078e008f */
[----:B------:R-:W-:Y:S02]  /*de80*/  IMAD.MOV.U32 R7, RZ, RZ, R145 ;  /* 0x000000ffff077224 */ /* 0x000fe400078e0091 */
[----:B------:R-:W-:Y:S02]  /*de90*/  IMAD.MOV.U32 R6, RZ, RZ, R146 ;  /* 0x000000ffff067224 */ /* 0x000fe400078e0092 */
[----:B------:R-:W-:-:S02]  /*dea0*/  IMAD.MOV.U32 R5, RZ, RZ, R147 ;  /* 0x000000ffff057224 */ /* 0x000fc400078e0093 */
[----:B------:R-:W-:Y:S02]  /*deb0*/  IMAD.MOV.U32 R4, RZ, RZ, R148 ;  /* 0x000000ffff047224 */ /* 0x000fe400078e0094 */
[----:B--2---:R-:W-:Y:S02]  /*dec0*/  IMAD.MOV.U32 R2, RZ, RZ, R150 ;  /* 0x000000ffff027224 */ /* 0x004fe400078e0096 */
[----:B------:R-:W-:Y:S02]  /*ded0*/  IMAD.MOV.U32 R0, RZ, RZ, R151 ;  /* 0x000000ffff007224 */ /* 0x000fe400078e0097 */
[----:B----4-:R-:W-:-:S06]  /*dee0*/  WARPGROUP.ARRIVE ;  /* 0x00000000000079c5 */ /* 0x010fcc0000000000 */
[----:B------:R-:W-:Y:S03]  /*def0*/  HGMMA.64x256x16.F32 R24, gdesc[UR16].tnspA.tnspB, RZ, !UPT, gsb0 ;  /* 0x63e00000101879f0 */ /* 0x000fe6000c0008ff */
[----:B------:R-:W-:Y:S02]  /*df00*/  WARPGROUP.DEPBAR.LE gsb0, 0x0 ;  /* 0x00008000000079c5 */ /* 0x000fe40000010000 */
[----:B------:R-:W-:Y:S04]  /*df10*/  STL.128 [R1+0x1030], R128 ;  /* 0x0010308001007387 */ /* 0x000fe80000100c00 */
[----:B------:R-:W-:Y:S04]  /*df20*/  STL.128 [R1+0x1020], R124 ;  /* 0x0010207c01007387 */ /* 0x000fe80000100c00 */
[----:B------:R1:W-:Y:S04]  /*df30*/  STL.128 [R1+0x1010], R120 ;  /* 0x0010107801007387 */ /* 0x0003e80000100c00 */
[----:B------:R2:W-:Y:S04]  /*df40*/  STL.128 [R1+0x1000], R116 ;  /* 0x0010007401007387 */ /* 0x0005e80000100c00 */
[----:B------:R3:W-:Y:S04]  /*df50*/  STL.128 [R1+0xff0], R112 ;  /* 0x000ff07001007387 */ /* 0x0007e80000100c00 */
[----:B------:R4:W-:Y:S04]  /*df60*/  STL.128 [R1+0xfe0], R108 ;  /* 0x000fe06c01007387 */ /* 0x0009e80000100c00 */
[----:B-1----:R-:W4:Y:S04]  /*df70*/  LDL.LU R120, [R1+0x130] ;  /* 0x0001300001787983 */ /* 0x002f280000300800 */
[----:B--2---:R-:W2:Y:S04]  /*df80*/  LDL.LU R116, [R1+0x120] ;  /* 0x0001200001747983 */ /* 0x004ea80000300800 */
[----:B---3--:R-:W2:Y:S04]  /*df90*/  LDL.LU R112, [R1+0x110] ;  /* 0x0001100001707983 */ /* 0x008ea80000300800 */
[----:B----4-:R-:W2:Y:S04]  /*dfa0*/  LDL.LU R108, [R1+0x100] ;  /* 0x00010000016c7983 */ /* 0x010ea80000300800 */
        /* <DEDUP_REMOVED lines=16> */
[----:B------:R-:W2:Y:S01]  /*e0b0*/  LDL.LU R128, [R1+0x150] ;  /* 0x0001500001807983 */ /* 0x000ea20000300800 */
[----:B------:R-:W-:Y:S01]  /*e0c0*/  IMAD.MOV.U32 R129, RZ, RZ, R235 ;  /* 0x000000ffff817224 */ /* 0x000fe200078e00eb */
[----:B------:R-:W-:Y:S01]  /*e0d0*/  MOV R131, R233 ;  /* 0x000000e900837202 */ /* 0x000fe20000000f00 */
[----:B------:R-:W-:Y:S01]  /*e0e0*/  IMAD.MOV.U32 R130, RZ, RZ, R234 ;  /* 0x000000ffff827224 */ /* 0x000fe200078e00ea */
[----:B------:R1:W-:Y:S01]  /*e0f0*/  STL.128 [R1+0x1080], R148 ;  /* 0x0010809401007387 */ /* 0x0003e20000100c00 */
[----:B------:R-:W-:-:S03]  /*e100*/  IMAD.MOV.U32 R233, RZ, RZ, R3 ;  /* 0x000000ffffe97224 */ /* 0x000fc600078e0003 */
[----:B------:R3:W-:Y:S01]  /*e110*/  STL.128 [R1+0x1070], R144 ;  /* 0x0010709001007387 */ /* 0x0007e20000100c00 */
[----:B------:R-:W-:-:S03]  /*e120*/  IMAD.MOV.U32 R234, RZ, RZ, R2 ;  /* 0x000000ffffea7224 */ /* 0x000fc600078e0002 */
[----:B------:R4:W-:Y:S01]  /*e130*/  STL.128 [R1+0x1060], R140 ;  /* 0x0010608c01007387 */ /* 0x0009e20000100c00 */
[----:B------:R-:W-:-:S03]  /*e140*/  IMAD.MOV.U32 R235, RZ, RZ, R0 ;  /* 0x000000ffffeb7224 */ /* 0x000fc600078e0000 */
[----:B------:R4:W-:Y:S04]  /*e150*/  STL.128 [R1+0x1050], R136 ;  /* 0x0010508801007387 */ /* 0x0009e80000100c00 */
[----:B------:R4:W-:Y:S01]  /*e160*/  STL.128 [R1+0x1040], R132 ;  /* 0x0010408401007387 */ /* 0x0009e20000100c00 */
[----:B-1----:R-:W-:Y:S01]  /*e170*/  IMAD.MOV.U32 R148, RZ, RZ, R216 ;  /* 0x000000ffff947224 */ /* 0x002fe200078e00d8 */
[----:B------:R-:W-:Y:S01]  /*e180*/  MOV R151, R213 ;  /* 0x000000d500977202 */ /* 0x000fe20000000f00 */
[----:B------:R-:W-:Y:S01]  /*e190*/  IMAD.MOV.U32 R149, RZ, RZ, R215 ;  /* 0x000000ffff957224 */ /* 0x000fe200078e00d7 */
[----:B---3--:R-:W-:Y:S01]  /*e1a0*/  MOV R146, R218 ;  /* 0x000000da00927202 */ /* 0x008fe20000000f00 */
[----:B------:R-:W-:Y:S02]  /*e1b0*/  IMAD.MOV.U32 R144, RZ, RZ, R220 ;  /* 0x000000ffff907224 */ /* 0x000fe400078e00dc */
[----:B------:R-:W-:Y:S01]  /*e1c0*/  IMAD.MOV.U32 R145, RZ, RZ, R219 ;  /* 0x000000ffff917224 */ /* 0x000fe200078e00db */
[----:B----4-:R-:W-:Y:S01]  /*e1d0*/  MOV R141, R223 ;  /* 0x000000df008d7202 */ /* 0x010fe20000000f00 */
[----:B------:R-:W-:-:S02]  /*e1e0*/  IMAD.MOV.U32 R140, RZ, RZ, R224 ;  /* 0x000000ffff8c7224 */ /* 0x000fc400078e00e0 */
        /* <DEDUP_REMOVED lines=8> */
[----:B------:R-:W-:Y:S02]  /*e270*/  IMAD.MOV.U32 R133, RZ, RZ, R231 ;  /* 0x000000ffff857224 */ /* 0x000fe400078e00e7 */
[----:B------:R-:W-:-:S02]  /*e280*/  IMAD.MOV.U32 R134, RZ, RZ, R230 ;  /* 0x000000ffff867224 */ /* 0x000fc400078e00e6 */
[----:B------:R-:W-:Y:S02]  /*e290*/  IMAD.MOV.U32 R135, RZ, RZ, R229 ;  /* 0x000000ffff877224 */ /* 0x000fe400078e00e5 */
[----:B------:R-:W-:Y:S02]  /*e2a0*/  IMAD.MOV.U32 R139, RZ, RZ, R225 ;  /* 0x000000ffff8b7224 */ /* 0x000fe400078e00e1 */
[----:B------:R-:W-:Y:S02]  /*e2b0*/  IMAD.MOV.U32 R143, RZ, RZ, R221 ;  /* 0x000000ffff8f7224 */ /* 0x000fe400078e00dd */
[----:B------:R-:W-:Y:S01]  /*e2c0*/  IMAD.MOV.U32 R147, RZ, RZ, R217 ;  /* 0x000000ffff937224 */ /* 0x000fe200078e00d9 */
[----:B------:R-:W-:Y:S01]  /*e2d0*/  MOV R217, R19 ;  /* 0x0000001300d97202 */ /* 0x000fe20000000f00 */
        /* <DEDUP_REMOVED lines=17> */
[----:B------:R-:W-:Y:S02]  /*e3f0*/  UIADD3 UR18, UR33, 0x80, UR32 ;  /* 0x0000008021127890 */ /* 0x000fe4000fffe020 */
[----:B------:R-:W-:Y:S01]  /*e400*/  UIADD3 UR16, UR31, 0x100, URZ ;  /* 0x000001001f107890 */ /* 0x000fe2000fffe03f */
[----:B------:R-:W-:Y:S01]  /*e410*/  UMOV UR19, 0x40000040 ;  /* 0x4000004000137882 */ /* 0x000fe20000000000 */
[----:B------:R-:W-:Y:S01]  /*e420*/  UMOV UR17, 0x8 ;  /* 0x0000000800117882 */ /* 0x000fe20000000000 */
[----:B--2---:R-:W-:-:S06]  /*e430*/  WARPGROUP.ARRIVE ;  /* 0x00000000000079c5 */ /* 0x004fcc0000000000 */
[----:B------:R-:W-:Y:S03]  /*e440*/  HGMMA.64x256x16.F32 R108, gdesc[UR16].tnspA.tnspB, R108, gsb0 ;  /* 0x63e00000106c79f0 */ /* 0x000fe6000800086c */
[----:B------:R-:W-:Y:S02]  /*e450*/  WARPGROUP.DEPBAR.LE gsb0, 0x0 ;  /* 0x00008000000079c5 */ /* 0x000fe40000010000 */
        /* <DEDUP_REMOVED lines=12> */
[----:B--2---:R-:W2:Y:S04]  /*e520*/  LDL.LU.128 R140, [R1+0x1060] ;  /* 0x00106000018c7983 */ /* 0x004ea80000300c00 */
        /* <DEDUP_REMOVED lines=8> */
[----:B------:R-:W2:Y:S01]  /*e5b0*/  LDL.LU.128 R108, [R1+0xfe0] ;  /* 0x000fe000016c7983 */ /* 0x000ea20000300c00 */
[----:B------:R-:W-:Y:S01]  /*e5c0*/  UIADD3 UR16, UR31, 0x140, URZ ;  /* 0x000001401f107890 */ /* 0x000fe2000fffe03f */
[----:B------:R-:W-:-:S02]  /*e5d0*/  UMOV UR17, 0x8 ;  /* 0x0000000800117882 */ /* 0x000fc40000000000 */
        /* <DEDUP_REMOVED lines=20> */
[----:B------:R-:W-:Y:S01]  /*e720*/  STL.128 [R1+0x2f0], R232 ;  /* 0x0002f0e801007387 */ /* 0x000fe20000100c00 */
        /* <DEDUP_REMOVED lines=66> */
[----:B------:R-:W2:Y:S01]  /*eb50*/  LDL.LU.128 R148, [R1+0x2f0] ;  /* 0x0002f00001947983 */ /* 0x000ea20000300c00 */
[----:B------:R-:W-:-:S02]  /*eb60*/  UIADD3 UR18, UR33, 0x100, UR32 ;  /* 0x0000010021127890 */ /* 0x000fc4000fffe020 */
[----:B------:R-:W-:Y:S01]  /*eb70*/  UIADD3 UR16, UR31, 0x200, URZ ;  /* 0x000002001f107890 */ /* 0x000fe2000fffe03f */
[----:B------:R-:W-:Y:S01]  /*eb80*/  UMOV UR19, 0x40000040 ;  /* 0x4000004000137882 */ /* 0x000fe20000000000 */
[----:B------:R-:W-:Y:S01]  /*eb90*/  UMOV UR17, 0x8 ;  /* 0x0000000800117882 */ /* 0x000fe20000000000 */
[----:B--2---:R-:W-:-:S06]  /*eba0*/  WARPGROUP.ARRIVE ;  /* 0x00000000000079c5 */ /* 0x004fcc0000000000 */
[----:B------:R-:W-:Y:S03]  /*ebb0*/  HGMMA.64x256x16.F32 R24, gdesc[UR16].tnspA.tnspB, R24, gsb0 ;  /* 0x63e00000101879f0 */ /* 0x000fe60008000818 */
        /* <DEDUP_REMOVED lines=60> */
[----:B------:R1:W-:Y:S01]  /*ef80*/  STL [R1+0x150], R44 ;  /* 0x0001502c01007387 */ /* 0x0003e20000100800 */
[----:B------:R-:W-:Y:S02]  /*ef90*/  IMAD.MOV.U32 R169, RZ, RZ, R85 ;  /* 0x000000ffffa97224 */ /* 0x000fe400078e0055 */
[----:B------:R-:W-:Y:S01]  /*efa0*/  IMAD.MOV.U32 R171, RZ, RZ, R87 ;  /* 0x000000ffffab7224 */ /* 0x000fe200078e0057 */
[----:B------:R-:W2:Y:S01]  /*efb0*/  LDL.LU.128 R80, [R1+0xec0] ;  /* 0x000ec00001507983 */ /* 0x000ea20000300c00 */
[----:B------:R-:W-:Y:S02]  /*efc0*/  IMAD.MOV.U32 R172, RZ, RZ, R88 ;  /* 0x000000ffffac7224 */ /* 0x000fe400078e0058 */
[----:B------:R-:W-:Y:S01]  /*efd0*/  IMAD.MOV.U32 R173, RZ, RZ, R89 ;  /* 0x000000ffffad7224 */ /* 0x000fe200078e0059 */
[----:B------:R-:W2:Y:S01]  /*efe0*/  LDL.LU.128 R84, [R1+0xed0] ;  /* 0x000ed00001547983 */ /* 0x000ea20000300c00 */
[----:B------:R-:W-:-:S02]  /*eff0*/  IMAD.MOV.U32 R174, RZ, RZ, R90 ;  /* 0x000000ffffae7224 */ /* 0x000fc400078e005a */
[----:B------:R-:W-:Y:S01]  /*f000*/  IMAD.MOV.U32 R176, RZ, RZ, R92 ;  /* 0x000000ffffb07224 */ /* 0x000fe200078e005c */
[----:B------:R-:W2:Y:S01]  /*f010*/  LDL.LU.128 R88, [R1+0xee0] ;  /* 0x000ee00001587983 */ /* 0x000ea20000300c00 */
        /* <DEDUP_REMOVED lines=65> */
[----:B-1----:R-:W2:Y:S01]  /*f430*/  LDL.LU.128 R44, [R1+0xe30] ;  /* 0x000e3000012c7983 */ /* 0x002ea20000300c00 */
[----:B------:R-:W-:Y:S02]  /*f440*/  IMAD.MOV.U32 R4, RZ, RZ, R148 ;  /* 0x000000ffff047224 */ /* 0x000fe400078e0094 */
[----:B------:R-:W-:Y:S01]  /*f450*/  IMAD.MOV.U32 R3, RZ, RZ, R149 ;  /* 0x000000ffff037224 */ /* 0x000fe200078e0095 */
[----:B------:R-:W2:Y:S01]  /*f460*/  LDL.LU.128 R144, [R1+0xfc0] ;  /* 0x000fc00001907983 */ /* 0x000ea20000300c00 */
[----:B------:R-:W-:-:S03]  /*f470*/  IMAD.MOV.U32 R2, RZ, RZ, R150 ;  /* 0x000000ffff027224 */ /* 0x000fc600078e0096 */
[----:B------:R-:W2:Y:S04]  /*f480*/  LDL.LU.128 R148, [R1+0xfd0] ;  /* 0x000fd00001947983 */ /* 0x000ea80000300c00 */
[----:B------:R-:W2:Y:S04]  /*f490*/  LDL.LU.128 R40, [R1+0xe20] ;  /* 0x000e200001287983 */ /* 0x000ea80000300c00 */
[----:B------:R-:W2:Y:S04]  /*f4a0*/  LDL.LU.128 R36, [R1+0xe10] ;  /* 0x000e100001247983 */ /* 0x000ea80000300c00 */
[----:B------:R-:W2:Y:S04]  /*f4b0*/  LDL.LU.128 R32, [R1+0xe00] ;  /* 0x000e000001207983 */ /* 0x000ea80000300c00 */
[----:B------:R-:W2:Y:S04]  /*f4c0*/  LDL.LU.128 R28, [R1+0xdf0] ;  /* 0x000df000011c7983 */ /* 0x000ea80000300c00 */
[----:B------:R-:W2:Y:S01]  /*f4d0*/  LDL.LU.128 R24, [R1+0xde0] ;  /* 0x000de00001187983 */ /* 0x000ea20000300c00 */
[----:B------:R-:W-:Y:S01]  /*f4e0*/  UIADD3 UR16, UR31, 0x240, URZ ;  /* 0x000002401f107890 */ /* 0x000fe2000fffe03f */
[----:B------:R-:W-:Y:S01]  /*f4f0*/  UMOV UR17, 0x8 ;  /* 0x0000000800117882 */ /* 0x000fe20000000000 */
[----:B--2---:R-:W-:-:S07]  /*f500*/  WARPGROUP.ARRIVE ;  /* 0x00000000000079c5 */ /* 0x004fce0000000000 */
[----:B------:R-:W-:Y:S03]  /*f510*/  HGMMA.64x256x16.F32 R24, gdesc[UR16].tnspA.tnspB, R24, gsb0 ;  /* 0x63e00000101879f0 */ /* 0x000fe60008000818 */
        /* <DEDUP_REMOVED lines=28> */
[----:B------:R-:W-:-:S02]  /*f6e0*/  IMAD.MOV.U32 R129, RZ, RZ, R235 ;  /* 0x000000ffff817224 */ /* 0x000fc400078e00eb */
[----:B------:R-:W-:Y:S01]  /*f6f0*/  IMAD.MOV.U32 R130, RZ, RZ, R234 ;  /* 0x000000ffff827224 */ /* 0x000fe200078e00ea */
[----:B------:R1:W-:Y:S01]  /*f700*/  STL.128 [R1+0xdd0], R148 ;  /* 0x000dd09401007387 */ /* 0x0003e20000100c00 */
[----:B------:R-:W-:Y:S01]  /*f710*/  IMAD.MOV.U32 R131, RZ, RZ, R233 ;  /* 0x000000ffff837224 */ /* 0x000fe200078e00e9 */
[----:B------:R-:W-:Y:S02]  /*f720*/  MOV R234, R2 ;  /* 0x0000000200ea7202 */ /* 0x000fe40000000f00 */
[----:B------:R3:W-:Y:S01]  /*f730*/  STL.128 [R1+0xdc0], R144 ;  /* 0x000dc09001007387 */ /* 0x0007e20000100c00 */
[----:B------:R-:W-:-:S03]  /*f740*/  IMAD.MOV.U32 R233, RZ, RZ, R3 ;  /* 0x000000ffffe97224 */ /* 0x000fc600078e0003 */
[----:B------:R4:W-:Y:S01]  /*f750*/  STL.128 [R1+0xdb0], R140 ;  /* 0x000db08c01007387 */ /* 0x0009e20000100c00 */
[----:B------:R-:W-:-:S03]  /*f760*/  IMAD.MOV.U32 R235, RZ, RZ, R0 ;  /* 0x000000ffffeb7224 */ /* 0x000fc600078e0000 */
[----:B------:R4:W-:Y:S04]  /*f770*/  STL.128 [R1+0xda0], R136 ;  /* 0x000da08801007387 */ /* 0x0009e80000100c00 */
[----:B------:R4:W-:Y:S01]  /*f780*/  STL.128 [R1+0xd90], R132 ;  /* 0x000d908401007387 */ /* 0x0009e20000100c00 */
[----:B-1----:R-:W-:Y:S01]  /*f790*/  MOV R148, R216 ;  /* 0x000000d800947202 */ /* 0x002fe20000000f00 */
[----:B------:R-:W-:Y:S02]  /*f7a0*/  IMAD.MOV.U32 R149, RZ, RZ, R215 ;  /* 0x000000ffff957224 */ /* 0x000fe400078e00d7 */
[----:B---3--:R-:W-:Y:S02]  /*f7b0*/  IMAD.MOV.U32 R144, RZ, RZ, R220 ;  /* 0x000000ffff907224 */ /* 0x008fe400078e00dc */
[----:B------:R-:W-:Y:S01]  /*f7c0*/  IMAD.MOV.U32 R145, RZ, RZ, R219 ;  /* 0x000000ffff917224 */ /* 0x000fe200078e00db */
[----:B------:R-:W-:Y:S01]  /*f7d0*/  MOV R219, R17 ;  /* 0x0000001100db7202 */ /* 0x000fe20000000f00 */
[----:B----4-:R-:W-:Y:S01]  /*f7e0*/  IMAD.MOV.U32 R140, RZ, RZ, R224 ;  /* 0x000000ffff8c7224 */ /* 0x010fe200078e00e0 */
[----:B------:R-:W-:Y:S01]  /*f7f0*/  MOV R143, R221 ;  /* 0x000000dd008f7202 */ /* 0x000fe20000000f00 */
[----:B------:R-:W-:Y:S01]  /*f800*/  IMAD.MOV.U32 R141, RZ, RZ, R223 ;  /* 0x000000ffff8d7224 */ /* 0x000fe200078e00df */
[----:B------:R-:W-:Y:S01]  /*f810*/  MOV R224, R12 ;  /* 0x0000000c00e07202 */ /* 0x000fe20000000f00 */
[----:B------:R-:W-:Y:S01]  /*f820*/  IMAD.MOV.U32 R136, RZ, RZ, R228 ;  /* 0x000000ffff887224 */ /* 0x000fe200078e00e4 */
[----:B------:R-:W-:Y:S01]  /*f830*/  MOV R138, R226 ;  /* 0x000000e2008a7202 */ /* 0x000fe20000000f00 */
[----:B------:R-:W-:-:S02]  /*f840*/  IMAD.MOV.U32 R137, RZ, RZ, R227 ;  /* 0x000000ffff897224 */ /* 0x000fc400078e00e3 */
[----:B------:R-:W-:Y:S01]  /*f850*/  IMAD.MOV.U32 R132, RZ, RZ, R232 ;  /* 0x000000ffff847224 */ /* 0x000fe200078e00e8 */
[----:B------:R-:W-:Y:S01]  /*f860*/  MOV R133, R231 ;  /* 0x000000e700857202 */ /* 0x000fe20000000f00 */
[----:B------:R-:W-:Y:S02]  /*f870*/  IMAD.MOV.U32 R134, RZ, RZ, R230 ;  /* 0x000000ffff867224 */ /* 0x000fe400078e00e6 */
[----:B------:R-:W-:Y:S01]  /*f880*/  IMAD.MOV.U32 R135, RZ, RZ, R229 ;  /* 0x000000ffff877224 */ /* 0x000fe200078e00e5 */
[----:B------:R-:W-:Y:S01]  /*f890*/  MOV R229, R7 ;  /* 0x0000000700e57202 */ /* 0x000fe20000000f00 */
[----:B------:R-:W-:Y:S02]  /*f8a0*/  IMAD.MOV.U32 R139, RZ, RZ, R225 ;  /* 0x000000ffff8b7224 */ /* 0x000fe400078e00e1 */
[----:B------:R-:W-:Y:S02]  /*f8b0*/  IMAD.MOV.U32 R142, RZ, RZ, R222 ;  /* 0x000000ffff8e7224 */ /* 0x000fe400078e00de */
[----:B------:R-:W-:-:S02]  /*f8c0*/  IMAD.MOV.U32 R146, RZ, RZ, R218 ;  /* 0x000000ffff927224 */ /* 0x000fc400078e00da */
[----:B------:R-:W-:Y:S02]  /*f8d0*/  IMAD.MOV.U32 R147, RZ, RZ, R217 ;  /* 0x000000ffff937224 */ /* 0x000fe400078e00d9 */
        /* <DEDUP_REMOVED lines=138> */
[----:B------:R-:W-:-:S02]  /*10180*/  UIADD3 UR18, UR24, UR32, URZ ;  /* 0x0000002018127290 */ /* 0x000fc4000fffe03f */
        /* <DEDUP_REMOVED lines=139> */
[----:B-1----:R-:W2:Y:S01]  /*10a40*/  LDL.LU.128 R44, [R1+0xb80] ;  /* 0x000b8000012c7983 */ /* 0x002ea20000300c00 */
[----:B------:R-:W-:-:S02]  /*10a50*/  IMAD.MOV.U32 R5, RZ, RZ, R147 ;  /* 0x000000ffff057224 */ /* 0x000fc400078e0093 */
[----:B------:R-:W-:Y:S01]  /*10a60*/  IMAD.MOV.U32 R3, RZ, RZ, R149 ;  /* 0x000000ffff037224 */ /* 0x000fe200078e0095 */
[----:B------:R-:W2:Y:S01]  /*10a70*/  LDL.LU.128 R144, [R1+0xd10] ;  /* 0x000d100001907983 */ /* 0x000ea20000300c00 */
[----:B------:R-:W-:Y:S02]  /*10a80*/  IMAD.MOV.U32 R2, RZ, RZ, R150 ;  /* 0x000000ffff027224 */ /* 0x000fe400078e0096 */
[----:B------:R-:W-:Y:S01]  /*10a90*/  IMAD.MOV.U32 R0, RZ, RZ, R151 ;  /* 0x000000ffff007224 */ /* 0x000fe200078e0097 */
        /* <DEDUP_REMOVED lines=53> */
[----:B------:R-:W-:Y:S01]  /*10df0*/  IMAD.MOV.U32 R144, RZ, RZ, R220 ;  /* 0x000000ffff907224 */ /* 0x000fe200078e00dc */
[----:B------:R-:W-:Y:S01]  /*10e00*/  MOV R216, R20 ;  /* 0x0000001400d87202 */ /* 0x000fe20000000f00 */
[----:B------:R-:W-:Y:S01]  /*10e10*/  IMAD.MOV.U32 R146, RZ, RZ, R218 ;  /* 0x000000ffff927224 */ /* 0x000fe200078e00da */
[----:B----4-:R-:W-:Y:S01]  /*10e20*/  MOV R140, R224 ;  /* 0x000000e0008c7202 */ /* 0x010fe20000000f00 */
[----:B------:R-:W-:-:S02]  /*10e30*/  IMAD.MOV.U32 R141, RZ, RZ, R223 ;  /* 0x000000ffff8d7224 */ /* 0x000fc400078e00df */
[----:B------:R-:W-:Y:S02]  /*10e40*/  IMAD.MOV.U32 R142, RZ, RZ, R222 ;  /* 0x000000ffff8e7224 */ /* 0x000fe400078e00de */
[----:B------:R-:W-:Y:S02]  /*10e50*/  IMAD.MOV.U32 R136, RZ, RZ, R228 ;  /* 0x000000ffff887224 */ /* 0x000fe400078e00e4 */
[----:B------:R-:W-:Y:S01]  /*10e60*/  IMAD.MOV.U32 R137, RZ, RZ, R227 ;  /* 0x000000ffff897224 */ /* 0x000fe200078e00e3 */
[----:B------:R-:W-:Y:S01]  /*10e70*/  MOV R135, R229 ;  /* 0x000000e500877202 */ /* 0x000fe20000000f00 */
[----:B------:R-:W-:Y:S02]  /*10e80*/  IMAD.MOV.U32 R132, RZ, RZ, R232 ;  /* 0x000000ffff847224 */ /* 0x000fe400078e00e8 */
        /* <DEDUP_REMOVED lines=336> */
[----:B------:R4:W-:Y:S04]  /*12390*/  STL.128 [R1+0x840], R140 ;  /* 0x0008408c01007387 */ /* 0x0009e80000100c00 */
[----:B------:R4:W-:Y:S04]  /*123a0*/  STL.128 [R1+0x830], R136 ;  /* 0x0008308801007387 */ /* 0x0009e80000100c00 */
[----:B------:R4:W-:Y:S01]  /*123b0*/  STL.128 [R1+0x820], R132 ;  /* 0x0008208401007387 */ /* 0x0009e20000100c00 */
[----:B-1----:R-:W-:Y:S02]  /*123c0*/  IMAD.MOV.U32 R148, RZ, RZ, R217 ;  /* 0x000000ffff947224 */ /* 0x002fe400078e00d9 */
[----:B------:R-:W-:Y:S01]  /*123d0*/  IMAD.MOV.U32 R149, RZ, RZ, R216 ;  /* 0x000000ffff957224 */ /* 0x000fe200078e00d8 */
[----:B---3--:R-:W-:Y:S01]  /*123e0*/  MOV R147, R218 ;  /* 0x000000da00937202 */ /* 0x008fe20000000f00 */
[----:B------:R-:W-:Y:S01]  /*123f0*/  IMAD.MOV.U32 R144, RZ, RZ, R221 ;  /* 0x000000ffff907224 */ /* 0x000fe200078e00dd */
[----:B------:R-:W-:Y:S01]  /*12400*/  UIADD3 UR18, UR24, 0x180, UR32 ;  /* 0x0000018018127890 */ /* 0x000fe2000fffe020 */
[----:B------:R-:W-:Y:S01]  /*12410*/  IMAD.MOV.U32 R145, RZ, RZ, R220 ;  /* 0x000000ffff917224 */ /* 0x000fe200078e00dc */
[----:B----4-:R-:W-:Y:S01]  /*12420*/  MOV R142, R223 ;  /* 0x000000df008e7202 */ /* 0x010fe20000000f00 */
[----:B------:R-:W-:Y:S01]  /*12430*/  IMAD.MOV.U32 R140, RZ, RZ, R225 ;  /* 0x000000ffff8c7224 */ /* 0x000fe200078e00e1 */
[----:B------:R-:W-:Y:S01]  /*12440*/  MOV R223, R13 ;  /* 0x0000000d00df7202 */ /* 0x000fe20000000f00 */
[----:B------:R-:W-:Y:S01]  /*12450*/  IMAD.MOV.U32 R141, RZ, RZ, R224 ;  /* 0x000000ffff8d7224 */ /* 0x000fe200078e00e0 */
[----:B------:R-:W-:Y:S01]  /*12460*/  MOV R137, R228 ;  /* 0x000000e400897202 */ /* 0x000fe20000000f00 */
[----:B------:R-:W-:Y:S01]  /*12470*/  IMAD.MOV.U32 R136, RZ, RZ, R229 ;  /* 0x000000ffff887224 */ /* 0x000fe200078e00e5 */
[----:B------:R-:W-:Y:S01]  /*12480*/  UIADD3 UR16, UR31, 0x700, URZ ;  /* 0x000007001f107890 */ /* 0x000fe2000fffe03f */
[----:B------:R-:W-:Y:S01]  /*12490*/  IMAD.MOV.U32 R138, RZ, RZ, R227 ;  /* 0x000000ffff8a7224 */ /* 0x000fe200078e00e3 */
[----:B------:R-:W-:Y:S01]  /*124a0*/  MOV R132, R233 ;  /* 0x000000e900847202 */ /* 0x000fe20000000f00 */
[----:B------:R-:W-:Y:S01]  /*124b0*/  IMAD.MOV.U32 R133, RZ, RZ, R232 ;  /* 0x000000ffff857224 */ /* 0x000fe200078e00e8 */
[----:B------:R-:W-:Y:S01]  /*124c0*/  MOV R227, R9 ;  /* 0x0000000900e37202 */ /* 0x000fe20000000f00 */
[----:B------:R-:W-:Y:S01]  /*124d0*/  IMAD.MOV.U32 R134, RZ, RZ, R231 ;  /* 0x000000ffff867224 */ /* 0x000fe200078e00e7 */
[----:B------:R-:W-:Y:S01]  /*124e0*/  MOV R231, R5 ;  /* 0x0000000500e77202 */ /* 0x000fe20000000f00 */
[----:B------:R-:W-:Y:S01]  /*124f0*/  IMAD.MOV.U32 R135, RZ, RZ, R230 ;  /* 0x000000ffff877224 */ /* 0x000fe200078e00e6 */
[----:B------:R-:W-:Y:S01]  /*12500*/  UMOV UR19, 0x40000040 ;  /* 0x4000004000137882 */ /* 0x000fe20000000000 */
[----:B------:R-:W-:Y:S01]  /*12510*/  IMAD.MOV.U32 R139, RZ, RZ, R226 ;  /* 0x000000ffff8b7224 */ /* 0x000fe200078e00e2 */
[----:B------:R-:W-:Y:S01]  /*12520*/  UMOV UR17, 0x8 ;  /* 0x0000000800117882 */ /* 0x000fe20000000000 */
[----:B------:R-:W-:Y:S01]  /*12530*/  IMAD.MOV.U32 R143, RZ, RZ, R222 ;  /* 0x000000ffff8f7224 */ /* 0x000fe200078e00de */
[----:B------:R1:W5:Y:S01]  /*12540*/  LDL.LU R20, [R1+0x870] ;  /* 0x0008700001147983 */ /* 0x0003620000300800 */
[----:B------:R-:W-:Y:S01]  /*12550*/  IMAD.MOV.U32 R146, RZ, RZ, R219 ;  /* 0x000000ffff927224 */ /* 0x000fe200078e00db */
[----:B------:R-:W-:Y:S01]  /*12560*/  MOV R219, R17 ;  /* 0x0000001100db7202 */ /* 0x000fe20000000f00 */
        /* <DEDUP_REMOVED lines=17> */
[----:B------:R-:W-:-:S06]  /*12680*/  IMAD.MOV.U32 R233, RZ, RZ, R3 ;  /* 0x000000ffffe97224 */ /* 0x000fcc00078e0003 */
        /* <DEDUP_REMOVED lines=14> */
[----:B--2---:R-:W2:Y:S04]  /*12770*/  LDL.LU.128 R136, [R1+0x830] ;  /* 0x0008300001887983 */ /* 0x004ea80000300c00 */
[----:B---3--:R-:W2:Y:S04]  /*12780*/  LDL.LU.128 R140, [R1+0x840] ;  /* 0x00084000018c7983 */ /* 0x008ea80000300c00 */
[----:B----4-:R-:W2:Y:S04]  /*12790*/  LDL.LU.128 R144, [R1+0x850] ;  /* 0x0008500001907983 */ /* 0x010ea80000300c00 */
[----:B-1----:R-:W2:Y:S04]  /*127a0*/  LDL.LU.128 R148, [R1+0x860] ;  /* 0x0008600001947983 */ /* 0x002ea80000300c00 */
        /* <DEDUP_REMOVED lines=9> */
[----:B------:R1:W-:Y:S04]  /*12840*/  STL.128 [R1+0x1b0], R152 ;  /* 0x0001b09801007387 */ /* 0x0003e80000100c00 */
[----:B------:R3:W-:Y:S04]  /*12850*/  STL.128 [R1+0x1c0], R156 ;  /* 0x0001c09c01007387 */ /* 0x0007e80000100c00 */
[----:B------:R4:W-:Y:S04]  /*12860*/  STL.128 [R1+0x1d0], R160 ;  /* 0x0001d0a001007387 */ /* 0x0009e80000100c00 */
[----:B------:R4:W-:Y:S04]  /*12870*/  STL.128 [R1+0x1e0], R164 ;  /* 0x0001e0a401007387 */ /* 0x0009e80000100c00 */
        /* <DEDUP_REMOVED lines=18> */
[----:B---3--:R-:W3:Y:S04]  /*129a0*/  LDL.LU.128 R156, [R1+0x5c0] ;  /* 0x0005c000019c7983 */ /* 0x008ee80000300c00 */
[----:B----4-:R-:W3:Y:S04]  /*129b0*/  LDL.LU.128 R160, [R1+0x5d0] ;  /* 0x0005d00001a07983 */ /* 0x010ee80000300c00 */
[----:B------:R-:W3:Y:S04]  /*129c0*/  LDL.LU.128 R164, [R1+0x5e0] ;  /* 0x0005e00001a47983 */ /* 0x000ee80000300c00 */
[----:B------:R-:W3:Y:S01]  /*129d0*/  LDL.LU.128 R168, [R1+0x5f0] ;  /* 0x0005f00001a87983 */ /* 0x000ee20000300c00 */
        /* <DEDUP_REMOVED lines=14> */
[----:B-1----:R-:W3:Y:S04]  /*12ac0*/  LDL.LU.128 R120, [R1+0x530] ;  /* 0x0005300001787983 */ /* 0x002ee80000300c00 */
[----:B--2---:R-:W3:Y:S04]  /*12ad0*/  LDL.LU.128 R116, [R1+0x520] ;  /* 0x0005200001747983 */ /* 0x004ee80000300c00 */
[----:B----4-:R-:W3:Y:S04]  /*12ae0*/  LDL.LU.128 R112, [R1+0x510] ;  /* 0x0005100001707983 */ /* 0x010ee80000300c00 */
        /* <DEDUP_REMOVED lines=24> */
[----:B------:R-:W-:-:S02]  /*12c70*/  ULOP3.LUT UR25, UR25, 0x80000, URZ, 0xfc, !UPT ;  /* 0x0008000019197892 */ /* 0x000fc4000f8efc3f */
[----:B------:R-:W-:Y:S02]  /*12c80*/  ULEA UR23, UR23, UR28, 0xc ;  /* 0x0000001c17177291 */ /* 0x000fe4000f8e603f */
[----:B------:R-:W-:Y:S01]  /*12c90*/  UIADD3 UR16, UR25, 0x400, URZ ;  /* 0x0000040019107890 */ /* 0x000fe2000fffe03f */
[----:B------:R-:W-:Y:S01]  /*12ca0*/  UMOV UR19, 0x40000040 ;  /* 0x4000004000137882 */ /* 0x000fe20000000000 */
[----:B------:R-:W-:-:S03]  /*12cb0*/  UMOV UR17, 0x80 ;  /* 0x0000008000117882 */ /* 0x000fc60000000000 */
        /* <DEDUP_REMOVED lines=71> */
[----:B-1----:R1:W5:Y:S04]  /*13130*/  LDL.LU.128 R136, [R1+0x780] ;  /* 0x0007800001887983 */ /* 0x0023680000300c00 */
[----:B--2---:R1:W5:Y:S04]  /*13140*/  LDL.LU.128 R140, [R1+0x790] ;  /* 0x00079000018c7983 */ /* 0x0043680000300c00 */
[----:B---3--:R1:W5:Y:S04]  /*13150*/  LDL.LU.128 R144, [R1+0x7a0] ;  /* 0x0007a00001907983 */ /* 0x0083680000300c00 */
[----:B----4-:R1:W5:Y:S04]  /*13160*/  LDL.LU.128 R148, [R1+0x7b0] ;  /* 0x0007b00001947983 */ /* 0x0103680000300c00 */
[----:B------:R1:W5:Y:S04]  /*13170*/  LDL.LU.128 R132, [R1+0x770] ;  /* 0x0007700001847983 */ /* 0x0003680000300c00 */
[----:B------:R1:W5:Y:S04]  /*13180*/  LDL.LU.128 R128, [R1+0x760] ;  /* 0x0007600001807983 */ /* 0x0003680000300c00 */
[----:B------:R1:W5:Y:S04]  /*13190*/  LDL.LU.128 R124, [R1+0x750] ;  /* 0x00075000017c7983 */ /* 0x0003680000300c00 */
[----:B------:R1:W5:Y:S04]  /*131a0*/  LDL.LU.128 R120, [R1+0x740] ;  /* 0x0007400001787983 */ /* 0x0003680000300c00 */
[----:B------:R1:W5:Y:S04]  /*131b0*/  LDL.LU.128 R116, [R1+0x730] ;  /* 0x0007300001747983 */ /* 0x0003680000300c00 */
[----:B------:R1:W5:Y:S04]  /*131c0*/  LDL.LU.128 R112, [R1+0x720] ;  /* 0x0007200001707983 */ /* 0x0003680000300c00 */
[----:B------:R1:W5:Y:S01]  /*131d0*/  LDL.LU.128 R108, [R1+0x710] ;  /* 0x00071000016c7983 */ /* 0x0003620000300c00 */
[----:B------:R-:W-:-:S02]  /*131e0*/  UISETP.NE.AND UP0, UPT, UR9, 0x3, UPT ;  /* 0x000000030900788c */ /* 0x000fc4000bf05270 */
[----:B------:R-:W-:Y:S01]  /*131f0*/  USHF.L.U32 UR16, UR37, 0x1, URZ ;  /* 0x0000000125107899 */ /* 0x000fe2000800063f */
        /* <DEDUP_REMOVED lines=21> */
[----:B------:R-:W-:Y:S01]  /*13350*/  ULOP3.LUT UR29, UR16, 0xfffffffe, UR29, 0xe2, !UPT ;  /* 0xfffffffe101d7892 */ /* 0x000fe2000f8ee21d */
[----:B------:R-:W-:-:S03]  /*13360*/  PLOP3.LUT P1, PT, PT, PT, UP0, 0x80, 0x0 ;  /* 0x000000000000781c */ /* 0x000fc60003f2f008 */
[----:B------:R-:W-:-:S09]  /*13370*/  ULEA UR30, UR29, UR30, 0x3 ;  /* 0x0000001e1d1e7291 */ /* 0x000fd2000f8e183f */
[----:B------:R-:W-:Y:S01]  /*13380*/  SYNCS.ARRIVE.TRANS64.A1T0 RZ, [UR30], RZ ;  /* 0x000000ffffff79a7 */ /* 0x000fe2000810001e */
[----:B------:R-:W-:Y:S05]  /*13390*/  @!P1 BRA `(.L_x_33) ;  /* 0x0000000000049947 */ /* 0x000fea0003800000 */
[----:B------:R-:W-:Y:S01]  /*133a0*/  BPT.TRAP 0x1 ;  /* 0x000000040000795c */ /* 0x000fe20000300000 */
.L_x_33:
[----:B------:R-:W-:Y:S01]  /*133b0*/  ULEA UR23, UR6, UR36, 0x3 ;  /* 0x0000002406177291 */ /* 0x000fe2000f8e183f */
[----:B------:R-:W-:-:S05]  /*133c0*/  IMAD.U32 R0, RZ, RZ, UR13 ;  /* 0x0000000dff007e24 */ /* 0x000fca000f8e00ff */
[----:B------:R-:W-:-:S04]  /*133d0*/  SHF.L.U32 R0, R0, 0x1f, RZ ;  /* 0x0000001f00007819 */ /* 0x000fc800000006ff */
[----:B------:R-:W2:Y:S02]  /*133e0*/  SYNCS.PHASECHK.TRANS64.TRYWAIT P2, [UR23+0xa8890], R0 ;  /* 0x0a889000ff0075a7 */ /* 0x000ea40008040157 */
[----:B--2---:R-:W-:Y:S05]  /*133f0*/  @!P2 BRA `(.L_x_34) ;  /* 0x000000dc0014a947 */ /* 0x004fea0003800000 */
.L_x_155:
[----:B--2---:R-:W2:Y:S01]  /*13400*/  LDL R2, [R1+0x704] ;  /* 0x0007040001027983 */ /* 0x004ea20000100800 */
[----:B------:R-:W3:Y:S01]  /*13410*/  S2UR UR18, SR_SWINHI ;  /* 0x00000000001279c3 */ /* 0x000ee20000002f00 */
[----:B------:R-:W-:Y:S02]  /*13420*/  USHF.L.U32 UR16, UR6, 0xf, URZ ;  /* 0x0000000f06107899 */ /* 0x000fe4000800063f */
[----:B-1----:R-:W4:Y:S02]  /*13430*/  LDL.LU R198, [R1+0x100] ;  /* 0x0001000001c67983 */ /* 0x002f240000300800 */
[----:B------:R-:W-:Y:S02]  /*13440*/  USHF.R.S32.HI UR19, URZ, 0x1f, UR16 ;  /* 0x0000001f3f137899 */ /* 0x000fe40008011410 */
        /* <DEDUP_REMOVED lines=57> */
[----:B-----5:R1:W-:Y:S04]  /*137e0*/  STL.64 [R1+0x708], R150 ;  /* 0x0007089601007387 */ /* 0x0203e80000100a00 */
[----:B------:R-:W4:Y:S04]  /*137f0*/  LDL.LU R156, [R1+0x1e8] ;  /* 0x0001e800019c7983 */ /* 0x000f280000300800 */
[----:B------:R-:W4:Y:S04]  /*13800*/  LDL.LU R155, [R1+0x1ec] ;  /* 0x0001ec00019b7983 */ /* 0x000f280000300800 */
[----:B------:R3:W-:Y:S04]  /*13810*/  STL.64 [R1+0x710], R148 ;  /* 0x0007109401007387 */ /* 0x0007e80000100a00 */
[----:B------:R-:W4:Y:S04]  /*13820*/  LDL.LU R154, [R1+0x1f0] ;  /* 0x0001f000019a7983 */ /* 0x000f280000300800 */
[----:B-1----:R-:W4:Y:S04]  /*13830*/  LDL.LU R151, [R1+0x1f4] ;  /* 0x0001f40001977983 */ /* 0x002f280000300800 */
[----:B------:R-:W4:Y:S04]  /*13840*/  LDL.LU R150, [R1+0x1f8] ;  /* 0x0001f80001967983 */ /* 0x000f280000300800 */
[----:B---3--:R-:W3:Y:S04]  /*13850*/  LDL.LU R149, [R1+0x1fc] ;  /* 0x0001fc0001957983 */ /* 0x008ee80000300800 */
[----:B------:R1:W-:Y:S04]  /*13860*/  STL.64 [R1+0x718], R146 ;  /* 0x0007189201007387 */ /* 0x0003e80000100a00 */
[----:B------:R-:W3:Y:S04]  /*13870*/  LDL.LU R148, [R1+0x200] ;  /* 0x0002000001947983 */ /* 0x000ee80000300800 */
[----:B------:R1:W-:Y:S04]  /*13880*/  STL.64 [R1+0x730], R140 ;  /* 0x0007308c01007387 */ /* 0x0003e80000100a00 */
[----:B-1----:R-:W3:Y:S04]  /*13890*/  LDL.LU R147, [R1+0x204] ;  /* 0x0002040001937983 */ /* 0x002ee80000300800 */
[----:B------:R1:W-:Y:S04]  /*138a0*/  STL.64 [R1+0x738], R138 ;  /* 0x0007388a01007387 */ /* 0x0003e80000100a00 */
[----:B------:R-:W3:Y:S04]  /*138b0*/  LDL.LU R146, [R1+0x208] ;  /* 0x0002080001927983 */ /* 0x000ee80000300800 */
[----:B------:R-:W3:Y:S04]  /*138c0*/  LDL.LU R141, [R1+0x20c] ;  /* 0x00020c00018d7983 */ /* 0x000ee80000300800 */
[----:B------:R-:W3:Y:S01]  /*138d0*/  LDL.LU R140, [R1+0x210] ;  /* 0x00021000018c7983 */ /* 0x000ee20000300800 */
[C---:B--2---:R-:W-:Y:S01]  /*138e0*/  IADD3 R0, P2, R2.reuse, UR16, RZ ;  /* 0x0000001002007c10 */ /* 0x044fe2000ff5e0ff */
[----:B------:R-:W-:Y:S01]  /*138f0*/  UMOV UR16, UR36 ;  /* 0x0000002400107c82 */ /* 0x000fe20008000000 */
[----:B------:R-:W-:Y:S01]  /*13900*/  UMOV UR17, UR18 ;  /* 0x0000001200117c82 */ /* 0x000fe20008000000 */
[----:B-1----:R-:W2:Y:S01]  /*13910*/  LDL.LU R139, [R1+0x214] ;  /* 0x00021400018b7983 */ /* 0x002ea20000300800 */
[----:B------:R-:W-:-:S02]  /*13920*/  LEA.HI.X.SX32 R3, R2, UR19, 0x1, P2 ;  /* 0x0000001302037c11 */ /* 0x000fc400090f0eff */
[C---:B------:R-:W-:Y:S01]  /*13930*/  LEA R2, P2, R0.reuse, UR16, 0x2 ;  /* 0x0000001000027c11 */ /* 0x040fe2000f8410ff */
[----:B------:R1:W-:Y:S03]  /*13940*/  STL.64 [R1+0x750], R132 ;  /* 0x0007508401007387 */ /* 0x0003e60000100a00 */
[----:B------:R-:W-:Y:S01]  /*13950*/  LEA.HI.X R0, R0, UR17, R3, 0x2, P2 ;  /* 0x0000001100007c11 */ /* 0x000fe200090f1403 */
[----:B------:R4:W-:Y:S01]  /*13960*/  STL.64 [R1+0x758], R130 ;  /* 0x0007588201007387 */ /* 0x0009e20000100a00 */
[----:B------:R-:W-:-:S03]  /*13970*/  IADD3 R4, P2, R2, 0x68000, RZ ;  /* 0x0006800002047810 */ /* 0x000fc60007f5e0ff */
[----:B------:R-:W2:Y:S01]  /*13980*/  LDL.LU R138, [R1+0x218] ;  /* 0x00021800018a7983 */ /* 0x000ea20000300800 */
[----:B------:R-:W-:-:S03]  /*13990*/  LOP3.LUT R5, R4, 0x380, RZ, 0xc0, !PT ;  /* 0x0000038004057812 */ /* 0x000fc600078ec0ff */
[----:B-1----:R-:W2:Y:S01]  /*139a0*/  LDL.LU R133, [R1+0x21c] ;  /* 0x00021c0001857983 */ /* 0x002ea20000300800 */
[----:B------:R-:W-:-:S03]  /*139b0*/  SHF.R.U64 R5, R5, 0x3, RZ ;  /* 0x0000000305057819 */ /* 0x000fc600000012ff */
[----:B------:R-:W-:Y:S01]  /*139c0*/  STL.64 [R1+0x770], R124 ;  /* 0x0007707c01007387 */ /* 0x000fe20000100a00 */
[----:B------:R-:W-:Y:S01]  /*139d0*/  LOP3.LUT R4, R5, R4, RZ, 0x3c, !PT ;  /* 0x0000000405047212 */ /* 0x000fe200078e3cff */
[----:B------:R-:W-:Y:S02]  /*139e0*/  IMAD.X R5, RZ, RZ, R0, P2 ;  /* 0x000000ffff057224 */ /* 0x000fe400010e0600 */
[----:B------:R-:W2:Y:S04]  /*139f0*/  LDL.LU R132, [R1+0x220] ;  /* 0x0002200001847983 */ /* 0x000ea80000300800 */
[----:B----4-:R-:W-:Y:S04]  /*13a00*/  ST.E desc[UR26][R4.64], R198 ;  /* 0x000000c604007985 */ /* 0x010fe8000c10191a */
[----:B------:R1:W-:Y:S04]  /*13a10*/  ST.E desc[UR26][R4.64+0x4], R197 ;  /* 0x000004c504007985 */ /* 0x0003e8000c10191a */
[----:B------:R-:W4:Y:S04]  /*13a20*/  LDL.LU R131, [R1+0x224] ;  /* 0x0002240001837983 */ /* 0x000f280000300800 */
[----:B------:R-:W4:Y:S01]  /*13a30*/  LDL.LU R130, [R1+0x228] ;  /* 0x0002280001827983 */ /* 0x000f220000300800 */
[----:B-1----:R-:W-:-:S03]  /*13a40*/  IADD3 R4, P2, R2, 0x6a000, RZ ;  /* 0x0006a00002047810 */ /* 0x002fc60007f5e0ff */
[----:B------:R-:W4:Y:S01]  /*13a50*/  LDL.LU R125, [R1+0x22c] ;  /* 0x00022c00017d7983 */ /* 0x000f220000300800 */
[----:B------:R-:W-:-:S03]  /*13a60*/  LOP3.LUT R5, R4, 0x380, RZ, 0xc0, !PT ;  /* 0x0000038004057812 */ /* 0x000fc600078ec0ff */
[----:B------:R-:W4:Y:S01]  /*13a70*/  LDL.LU R21, [R1+0x234] ;  /* 0x0002340001157983 */ /* 0x000f220000300800 */
[----:B------:R-:W-:-:S03]  /*13a80*/  SHF.R.U64 R5, R5, 0x3, RZ ;  /* 0x0000000305057819 */ /* 0x000fc600000012ff */
[----:B------:R-:W4:Y:S01]  /*13a90*/  LDL.LU R124, [R1+0x230] ;  /* 0x00023000017c7983 */ /* 0x000f220000300800 */
[----:B------:R-:W-:Y:S01]  /*13aa0*/  LOP3.LUT R4, R5, R4, RZ, 0x3c, !PT ;  /* 0x0000000405047212 */ /* 0x000fe200078e3cff */
[----:B------:R-:W-:Y:S02]  /*13ab0*/  IMAD.X R5, RZ, RZ, R0, P2 ;  /* 0x000000ffff057224 */ /* 0x000fe400010e0600 */
[----:B------:R1:W-:Y:S04]  /*13ac0*/  STL.64 [R1+0x760], R128 ;  /* 0x0007608001007387 */ /* 0x0003e80000100a00 */
[----:B------:R-:W-:Y:S04]  /*13ad0*/  ST.E desc[UR26][R4.64], R196 ;  /* 0x000000c404007985 */ /* 0x000fe8000c10191a */
[----:B------:R1:W-:Y:S04]  /*13ae0*/  ST.E desc[UR26][R4.64+0x4], R195 ;  /* 0x000004c304007985 */ /* 0x0003e8000c10191a */
[----:B-1----:R-:W4:Y:S04]  /*13af0*/  LDL.LU R129, [R1+0x238] ;  /* 0x0002380001817983 */ /* 0x002f280000300800 */
[----:B------:R-:W4:Y:S01]  /*13b00*/  LDL.LU R128, [R1+0x23c] ;  /* 0x00023c0001807983 */ /* 0x000f220000300800 */
[----:B------:R-:W-:-:S03]  /*13b10*/  IADD3 R4, P2, R2, 0x68020, RZ ;  /* 0x0006802002047810 */ /* 0x000fc60007f5e0ff */
[----:B------:R1:W-:Y:S01]  /*13b20*/  STL.64 [R1+0x768], R126 ;  /* 0x0007687e01007387 */ /* 0x0003e20000100a00 */
[----:B------:R-:W-:-:S03]  /*13b30*/  LOP3.LUT R5, R4, 0x380, RZ, 0xc0, !PT ;  /* 0x0000038004057812 */ /* 0x000fc600078ec0ff */
[----:B------:R1:W-:Y:S01]  /*13b40*/  STL.64 [R1+0x740], R136 ;  /* 0x0007408801007387 */ /* 0x0003e20000100a00 */
[----:B------:R-:W-:-:S03]  /*13b50*/  SHF.R.U64 R5, R5, 0x3, RZ ;  /* 0x0000000305057819 */ /* 0x000fc600000012ff */
[----:B------:R-:W-:Y:S01]  /*13b60*/  STL.64 [R1+0x748], R134 ;  /* 0x0007488601007387 */ /* 0x000fe20000100a00 */
[----:B------:R-:W-:-:S03]  /*13b70*/  LOP3.LUT R4, R5, R4, RZ, 0x3c, !PT ;  /* 0x0000000405047212 */ /* 0x000fc600078e3cff */
[----:B-1----:R-:W4:Y:S01]  /*13b80*/  LDL.LU R126, [R1+0x244] ;  /* 0x00024400017e7983 */ /* 0x002f220000300800 */
[----:B------:R-:W-:-:S03]  /*13b90*/  IADD3.X R5, RZ, R0, RZ, P2, !PT ;  /* 0x00000000ff057210 */ /* 0x000fc600017fe4ff */
[----:B------:R-:W4:Y:S04]  /*13ba0*/  LDL.LU R127, [R1+0x240] ;  /* 0x00024000017f7983 */ /* 0x000f280000300800 */
[----:B------:R-:W-:Y:S04]  /*13bb0*/  ST.E desc[UR26][R4.64], R194 ;  /* 0x000000c204007985 */ /* 0x000fe8000c10191a */
[----:B------:R1:W-:Y:S04]  /*13bc0*/  ST.E desc[UR26][R4.64+0x4], R193 ;  /* 0x000004c104007985 */ /* 0x0003e8000c10191a */
[----:B------:R-:W4:Y:S04]  /*13bd0*/  LDL.LU R137, [R1+0x248] ;  /* 0x0002480001897983 */ /* 0x000f280000300800 */
[----:B------:R-:W4:Y:S01]  /*13be0*/  LDL.LU R136, [R1+0x24c] ;  /* 0x00024c0001887983 */ /* 0x000f220000300800 */
[----:B-1----:R-:W-:-:S03]  /*13bf0*/  IADD3 R4, P2, R2, 0x6a020, RZ ;  /* 0x0006a02002047810 */ /* 0x002fc60007f5e0ff */
[----:B------:R-:W4:Y:S01]  /*13c00*/  LDL.LU R134, [R1+0x254] ;  /* 0x0002540001867983 */ /* 0x000f220000300800 */
[----:B------:R-:W-:-:S03]  /*13c10*/  LOP3.LUT R5, R4, 0x380, RZ, 0xc0, !PT ;  /* 0x0000038004057812 */ /* 0x000fc600078ec0ff */
[----:B------:R1:W-:Y:S01]  /*13c20*/  STL.64 [R1+0x720], R144 ;  /* 0x0007209001007387 */ /* 0x0003e20000100a00 */
[----:B------:R-:W-:-:S03]  /*13c30*/  SHF.R.U64 R5, R5, 0x3, RZ ;  /* 0x0000000305057819 */ /* 0x000fc600000012ff */
[----:B------:R-:W4:Y:S01]  /*13c40*/  LDL.LU R135, [R1+0x250] ;  /* 0x0002500001877983 */ /* 0x000f220000300800 */
[----:B------:R-:W-:Y:S01]  /*13c50*/  LOP3.LUT R4, R5, R4, RZ, 0x3c, !PT ;  /* 0x0000000405047212 */ /* 0x000fe200078e3cff */
[----:B------:R-:W-:Y:S02]  /*13c60*/  IMAD.X R5, RZ, RZ, R0, P2 ;  /* 0x000000ffff057224 */ /* 0x000fe400010e0600 */
[----:B------:R-:W-:Y:S04]  /*13c70*/  STL.64 [R1+0x728], R142 ;  /* 0x0007288e01007387 */ /* 0x000fe80000100a00 */
[----:B------:R-:W-:Y:S04]  /*13c80*/  ST.E desc[UR26][R4.64], R192 ;  /* 0x000000c004007985 */ /* 0x000fe8000c10191a */
[----:B------:R1:W-:Y:S04]  /*13c90*/  ST.E desc[UR26][R4.64+0x4], R191 ;  /* 0x000004bf04007985 */ /* 0x0003e8000c10191a */
[----:B-1----:R-:W4:Y:S04]  /*13ca0*/  LDL.LU R145, [R1+0x258] ;  /* 0x0002580001917983 */ /* 0x002f280000300800 */
[----:B------:R-:W4:Y:S01]  /*13cb0*/  LDL.LU R144, [R1+0x25c] ;  /* 0x00025c0001907983 */ /* 0x000f220000300800 */
[----:B------:R-:W-:-:S03]  /*13cc0*/  IADD3 R4, P2, R2, 0x68040, RZ ;  /* 0x0006804002047810 */ /* 0x000fc60007f5e0ff */
[----:B------:R-:W4:Y:S01]  /*13cd0*/  LDL.LU R142, [R1+0x264] ;  /* 0x00026400018e7983 */ /* 0x000f220000300800 */
[----:B------:R-:W-:-:S03]  /*13ce0*/  LOP3.LUT R5, R4, 0x380, RZ, 0xc0, !PT ;  /* 0x0000038004057812 */ /* 0x000fc600078ec0ff */
[----:B------:R-:W4:Y:S01]  /*13cf0*/  LDL.LU R143, [R1+0x260] ;  /* 0x00026000018f7983 */ /* 0x000f220000300800 */
[----:B------:R-:W-:-:S03]  /*13d00*/  SHF.R.U64 R5, R5, 0x3, RZ ;  /* 0x0000000305057819 */ /* 0x000fc600000012ff */
[----:B------:R-:W4:Y:S01]  /*13d10*/  LDL.LU R183, [R1+0x268] ;  /* 0x0002680001b77983 */ /* 0x000f220000300800 */
[----:B------:R-:W-:Y:S01]  /*13d20*/  LOP3.LUT R4, R5, R4, RZ, 0x3c, !PT ;  /* 0x0000000405047212 */ /* 0x000fe200078e3cff */
[----:B------:R-:W-:Y:S02]  /*13d30*/  IMAD.X R5, RZ, RZ, R0, P2 ;  /* 0x000000ffff057224 */ /* 0x000fe400010e0600 */
[----:B------:R-:W4:Y:S04]  /*13d40*/  LDL.LU R182, [R1+0x26c] ;  /* 0x00026c0001b67983 */ /* 0x000f280000300800 */
[----:B------:R-:W-:Y:S04]  /*13d50*/  ST.E desc[UR26][R4.64], R190 ;  /* 0x000000be04007985 */ /* 0x000fe8000c10191a */
[----:B------:R1:W-:Y:S01]  /*13d60*/  ST.E desc[UR26][R4.64+0x4], R189 ;  /* 0x000004bd04007985 */ /* 0x0003e2000c10191a */
[----:B------:R-:W-:-:S03]  /*13d70*/  IADD3 R3, P6, R2, 0x68840, RZ ;  /* 0x0006884002037810 */ /* 0x000fc60007fde0ff */
        /* <DEDUP_REMOVED lines=11> */
[----:B------:R1:W-:Y:S04]  /*13e30*/  ST.E desc[UR26][R4.64], R188 ;  /* 0x000000bc04007985 */ /* 0x0003e8000c10191a */
[----:B------:R1:W-:Y:S04]  /*13e40*/  ST.E desc[UR26][R4.64+0x4], R187 ;  /* 0x000004bb04007985 */ /* 0x0003e8000c10191a */
[----:B-1----:R-:W4:Y:S01]  /*13e50*/  LDL.LU R188, [R1+0x294] ;  /* 0x0002940001bc7983 */ /* 0x002f220000300800 */
[----:B------:R-:W-:-:S03]  /*13e60*/  IADD3 R4, P2, R2, 0x68060, RZ ;  /* 0x0006806002047810 */ /* 0x000fc60007f5e0ff */
[----:B------:R-:W4:Y:S01]  /*13e70*/  LDL.LU R187, [R1+0x298] ;  /* 0x0002980001bb7983 */ /* 0x000f220000300800 */
[----:B------:R-:W-:-:S04]  /*13e80*/  LOP3.LUT R5, R4, 0x380, RZ, 0xc0, !PT ;  /* 0x0000038004057812 */ /* 0x000fc800078ec0ff */
[----:B------:R-:W-:-:S04]  /*13e90*/  SHF.R.U64 R5, R5, 0x3, RZ ;  /* 0x0000000305057819 */ /* 0x000fc800000012ff */
[----:B------:R-:W-:Y:S02]  /*13ea0*/  LOP3.LUT R4, R5, R4, RZ, 0x3c, !PT ;  /* 0x0000000405047212 */ /* 0x000fe400078e3cff */
[----:B------:R-:W-:-:S05]  /*13eb0*/  IADD3.X R5, RZ, R0, RZ, P2, !PT ;  /* 0x00000000ff057210 */ /* 0x000fca00017fe4ff */
[----:B------:R1:W-:Y:S04]  /*13ec0*/  ST.E desc[UR26][R4.64], R186 ;  /* 0x000000ba04007985 */ /* 0x0003e8000c10191a */
[----:B------:R1:W-:Y:S04]  /*13ed0*/  ST.E desc[UR26][R4.64+0x4], R185 ;  /* 0x000004b904007985 */ /* 0x0003e8000c10191a */
[----:B-1----:R-:W4:Y:S01]  /*13ee0*/  LDL.LU R186, [R1+0x29c] ;  /* 0x00029c0001ba7983 */ /* 0x002f220000300800 */
[----:B------:R-:W-:-:S03]  /*13ef0*/  IADD3 R4, P2, R2, 0x6a060, RZ ;  /* 0x0006a06002047810 */ /* 0x000fc60007f5e0ff */
[----:B------:R-:W4:Y:S01]  /*13f00*/  LDL.LU R185, [R1+0x2a0] ;  /* 0x0002a00001b97983 */ /* 0x000f220000300800 */
[----:B------:R-:W-:-:S04]  /*13f10*/  LOP3.LUT R5, R4, 0x380, RZ, 0xc0, !PT ;  /* 0x0000038004057812 */ /* 0x000fc800078ec0ff */
[----:B------:R-:W-:-:S04]  /*13f20*/  SHF.R.U64 R5, R5, 0x3, RZ ;  /* 0x0000000305057819 */ /* 0x000fc800000012ff */
[----:B------:R-:W-:Y:S01]  /*13f30*/  LOP3.LUT R4, R5, R4, RZ, 0x3c, !PT ;  /* 0x0000000405047212 */ /* 0x000fe200078e3cff */
[----:B------:R-:W-:-:S05]  /*13f40*/  IMAD.X R5, RZ, RZ, R0, P2 ;  /* 0x000000ffff057224 */ /* 0x000fca00010e0600 */
[----:B------:R1:W-:Y:S04]  /*13f50*/  ST.E desc[UR26][R4.64], R184 ;  /* 0x000000b804007985 */ /* 0x0003e8000c10191a */
[----:B------:R3:W-:Y:S04]  /*13f60*/  ST.E desc[UR26][R4.64+0x4], R181 ;  /* 0x000004b504007985 */ /* 0x0007e8000c10191a */
[----:B-1----:R-:W4:Y:S01]  /*13f70*/  LDL.LU R184, [R1+0x2a4] ;  /* 0x0002a40001b87983 */ /* 0x002f220000300800 */
[----:B---3--:R-:W-:-:S04]  /*13f80*/  IADD3 R4, P2, R2, 0x68400, RZ ;  /* 0x0006840002047810 */ /* 0x008fc80007f5e0ff */
[----:B------:R-:W-:-:S04]  /*13f90*/  LOP3.LUT R5, R4, 0x380, RZ, 0xc0, !PT ;  /* 0x0000038004057812 */ /* 0x000fc800078ec0ff */
[----:B------:R-:W-:-:S04]  /*13fa0*/  SHF.R.U64 R5, R5, 0x3, RZ ;  /* 0x0000000305057819 */ /* 0x000fc800000012ff */
[----:B------:R-:W-:Y:S01]  /*13fb0*/  LOP3.LUT R4, R5, R4, RZ, 0x3c, !PT ;  /* 0x0000000405047212 */ /* 0x000fe200078e3cff */
[----:B------:R-:W-:-:S05]  /*13fc0*/  IMAD.X R5, RZ, RZ, R0, P2 ;  /* 0x000000ffff057224 */ /* 0x000fca00010e0600 */
[----:B------:R-:W-:Y:S04]  /*13fd0*/  ST.E desc[UR26][R4.64], R180 ;  /* 0x000000b404007985 */ /* 0x000fe8000c10191a */
[----:B------:R1:W-:Y:S02]  /*13fe0*/  ST.E desc[UR26][R4.64+0x4], R179 ;  /* 0x000004b304007985 */ /* 0x0003e4000c10191a */
[----:B-1----:R-:W-:-:S04]  /*13ff0*/  IADD3 R4, P2, R2, 0x6a400, RZ ;  /* 0x0006a40002047810 */ /* 0x002fc80007f5e0ff */
        /* <DEDUP_REMOVED lines=9> */
[----:B------:R-:W-:Y:S02]  /*14090*/  LOP3.LUT R4, R5, R4, RZ, 0x3c, !PT ;  /* 0x0000000405047212 */ /* 0x000fe400078e3cff */
[----:B------:R-:W-:-:S05]  /*140a0*/  IADD3.X R5, RZ, R0, RZ, P2, !PT ;  /* 0x00000000ff057210 */ /* 0x000fca00017fe4ff */
        /* <DEDUP_REMOVED lines=35> */
[----:B------:R1:W-:Y:S04]  /*142e0*/  ST.E desc[UR26][R4.64], R6 ;  /* 0x0000000604007985 */ /* 0x0003e8000c10191a */
[----:B------:R3:W-:Y:S01]  /*142f0*/  ST.E desc[UR26][R4.64+0x4], R7 ;  /* 0x0000040704007985 */ /* 0x0007e2000c10191a */
[----:B-1----:R-:W-:-:S04]  /*14300*/  IADD3 R6, P2, R2, 0x68800, RZ ;  /* 0x0006880002067810 */ /* 0x002fc80007f5e0ff */
[----:B---3--:R-:W-:-:S04]  /*14310*/  LOP3.LUT R7, R6, 0x380, RZ, 0xc0, !PT ;  /* 0x0000038006077812 */ /* 0x008fc800078ec0ff */
[----:B------:R-:W-:-:S04]  /*14320*/  SHF.R.U64 R7, R7, 0x3, RZ ;  /* 0x0000000307077819 */ /* 0x000fc800000012ff */
[----:B------:R-:W-:Y:S01]  /*14330*/  LOP3.LUT R6, R7, R6, RZ, 0x3c, !PT ;  /* 0x0000000607067212 */ /* 0x000fe200078e3cff */
[----:B------:R-:W-:Y:S01]  /*14340*/  IMAD.X R7, RZ, RZ, R0, P2 ;  /* 0x000000ffff077224 */ /* 0x000fe200010e0600 */
[----:B------:R-:W-:-:S04]  /*14350*/  IADD3 R4, P3, R2, 0x6a800, RZ ;  /* 0x0006a80002047810 */ /* 0x000fc80007f7e0ff */
[----:B------:R-:W-:Y:S04]  /*14360*/  ST.E desc[UR26][R6.64], R8 ;  /* 0x0000000806007985 */ /* 0x000fe8000c10191a */
[----:B------:R1:W-:Y:S01]  /*14370*/  ST.E desc[UR26][R6.64+0x4], R9 ;  /* 0x0000040906007985 */ /* 0x0003e2000c10191a */
[----:B------:R-:W-:Y:S02]  /*14380*/  LOP3.LUT R5, R4, 0x380, RZ, 0xc0, !PT ;  /* 0x0000038004057812 */ /* 0x000fe400078ec0ff */
[----:B-1----:R-:W-:-:S04]  /*14390*/  IADD3 R6, P2, R2, 0x6a820, RZ ;  /* 0x0006a82002067810 */ /* 0x002fc80007f5e0ff */
[----:B------:R-:W-:Y:S02]  /*143a0*/  LOP3.LUT R7, R6, 0x380, RZ, 0xc0, !PT ;  /* 0x0000038006077812 */ /* 0x000fe400078ec0ff */
[----:B------:R-:W-:Y:S02]  /*143b0*/  IADD3 R8, P4, R2, 0x68820, RZ ;  /* 0x0006882002087810 */ /* 0x000fe40007f9e0ff */
[----:B------:R-:W-:Y:S02]  /*143c0*/  SHF.R.U64 R7, R7, 0x3, RZ ;  /* 0x0000000307077819 */ /* 0x000fe400000012ff */
[----:B------:R-:W-:Y:S02]  /*143d0*/  SHF.R.U64 R5, R5, 0x3, RZ ;  /* 0x0000000305057819 */ /* 0x000fe400000012ff */
[----:B------:R-:W-:Y:S02]  /*143e0*/  LOP3.LUT R9, R8, 0x380, RZ, 0xc0, !PT ;  /* 0x0000038008097812 */ /* 0x000fe400078ec0ff */
[----:B------:R-:W-:Y:S01]  /*143f0*/  LOP3.LUT R6, R7, R6, RZ, 0x3c, !PT ;  /* 0x0000000607067212 */ /* 0x000fe200078e3cff */
[--C-:B------:R-:W-:Y:S01]  /*14400*/  IMAD.X R7, RZ, RZ, R0.reuse, P2 ;  /* 0x000000ffff077224 */ /* 0x100fe200010e0600 */
[----:B------:R-:W-:Y:S01]  /*14410*/  LOP3.LUT R4, R5, R4, RZ, 0x3c, !PT ;  /* 0x0000000405047212 */ /* 0x000fe200078e3cff */
[----:B------:R-:W-:Y:S01]  /*14420*/  IMAD.X R5, RZ, RZ, R0, P3 ;  /* 0x000000ffff057224 */ /* 0x000fe200018e0600 */
[----:B------:R-:W-:-:S02]  /*14430*/  IADD3 R22, P2, R2, 0x68c00, RZ ;  /* 0x00068c0002167810 */ /* 0x000fc40007f5e0ff */
[----:B------:R-:W-:Y:S02]  /*14440*/  SHF.R.U64 R9, R9, 0x3, RZ ;  /* 0x0000000309097819 */ /* 0x000fe400000012ff */
[----:B------:R-:W-:Y:S01]  /*14450*/  LOP3.LUT R23, R22, 0x380, RZ, 0xc0, !PT ;  /* 0x0000038016177812 */ /* 0x000fe200078ec0ff */
[----:B------:R1:W-:Y:S01]  /*14460*/  ST.E desc[UR26][R4.64+0x4], R16 ;  /* 0x0000041004007985 */ /* 0x0003e2000c10191a */
[----:B------:R-:W-:Y:S02]  /*14470*/  LOP3.LUT R8, R9, R8, RZ, 0x3c, !PT ;  /* 0x0000000809087212 */ /* 0x000fe400078e3cff */
[C---:B------:R-:W-:Y:S02]  /*14480*/  IADD3 R18, P5, R2.reuse, 0x6a840, RZ ;  /* 0x0006a84002127810 */ /* 0x040fe40007fbe0ff */
[----:B------:R-:W-:Y:S01]  /*14490*/  IADD3.X R9, RZ, R0, RZ, P4, !PT ;  /* 0x00000000ff097210 */ /* 0x000fe200027fe4ff */
[----:B------:R3:W-:Y:S01]  /*144a0*/  ST.E desc[UR26][R4.64], R17 ;  /* 0x0000001104007985 */ /* 0x0007e2000c10191a */
[----:B------:R-:W-:-:S02]  /*144b0*/  IADD3 R152, P3, R2, 0x6a860, RZ ;  /* 0x0006a86002987810 */ /* 0x000fc40007f7e0ff */
[----:B------:R-:W-:Y:S02]  /*144c0*/  SHF.R.U64 R23, R23, 0x3, RZ ;  /* 0x0000000317177819 */ /* 0x000fe400000012ff */
[----:B-1----:R-:W-:Y:S02]  /*144d0*/  IADD3 R16, P4, R2, 0x68860, RZ ;  /* 0x0006886002107810 */ /* 0x002fe40007f9e0ff */
[----:B------:R-:W-:Y:S01]  /*144e0*/  LOP3.LUT R19, R18, 0x380, RZ, 0xc0, !PT ;  /* 0x0000038012137812 */ /* 0x000fe200078ec0ff */
[----:B------:R-:W-:Y:S01]  /*144f0*/  ST.E desc[UR26][R8.64], R15 ;  /* 0x0000000f08007985 */ /* 0x000fe2000c10191a */
[----:B------:R-:W-:Y:S02]  /*14500*/  LOP3.LUT R153, R152, 0x380, RZ, 0xc0, !PT ;  /* 0x0000038098997812 */ /* 0x000fe400078ec0ff */
[----:B---3--:R-:W-:Y:S01]  /*14510*/  LOP3.LUT R4, R3, 0x380, RZ, 0xc0, !PT ;  /* 0x0000038003047812 */ /* 0x008fe200078ec0ff */
[----:B------:R1:W-:Y:S01]  /*14520*/  ST.E desc[UR26][R8.64+0x4], R14 ;  /* 0x0000040e08007985 */ /* 0x0003e2000c10191a */
[----:B------:R-:W-:Y:S01]  /*14530*/  LOP3.LUT R17, R16, 0x380, RZ, 0xc0, !PT ;  /* 0x0000038010117812 */ /* 0x000fe200078ec0ff */
[--C-:B------:R-:W-:Y:S01]  /*14540*/  IMAD.X R5, RZ, RZ, R0.reuse, P6 ;  /* 0x000000ffff057224 */ /* 0x100fe200030e0600 */
[----:B------:R-:W-:Y:S01]  /*14550*/  LOP3.LUT R22, R23, R22, RZ, 0x3c, !PT ;  /* 0x0000001617167212 */ /* 0x000fe200078e3cff */
[----:B------:R-:W-:Y:S01]  /*14560*/  ST.E desc[UR26][R6.64], R13 ;  /* 0x0000000d06007985 */ /* 0x000fe2000c10191a */
[----:B------:R-:W-:Y:S01]  /*14570*/  IMAD.X R23, RZ, RZ, R0, P2 ;  /* 0x000000ffff177224 */ /* 0x000fe200010e0600 */
[----:B------:R-:W-:-:S02]  /*14580*/  SHF.R.U64 R4, R4, 0x3, RZ ;  /* 0x0000000304047819 */ /* 0x000fc400000012ff */
[----:B------:R3:W-:Y:S01]  /*14590*/  ST.E desc[UR26][R6.64+0x4], R12 ;  /* 0x0000040c06007985 */ /* 0x0007e2000c10191a */
[----:B------:R-:W-:Y:S02]  /*145a0*/  SHF.R.U64 R19, R19, 0x3, RZ ;  /* 0x0000000313137819 */ /* 0x000fe400000012ff */
[C---:B-1----:R-:W-:Y:S02]  /*145b0*/  IADD3 R14, P6, R2.reuse, 0x6ac00, RZ ;  /* 0x0006ac00020e7810 */ /* 0x042fe40007fde0ff */
[----:B------:R-:W-:Y:S02]  /*145c0*/  SHF.R.U64 R17, R17, 0x3, RZ ;  /* 0x0000000311117819 */ /* 0x000fe400000012ff */
[----:B------:R-:W-:Y:S02]  /*145d0*/  SHF.R.U64 R153, R153, 0x3, RZ ;  /* 0x0000000399997819 */ /* 0x000fe400000012ff */
[----:B---3--:R-:W-:Y:S02]  /*145e0*/  IADD3 R6, P2, R2, 0x6ac40, RZ ;  /* 0x0006ac4002067810 */ /* 0x008fe40007f5e0ff */
[----:B------:R-:W-:-:S02]  /*145f0*/  LOP3.LUT R15, R14, 0x380, RZ, 0xc0, !PT ;  /* 0x000003800e0f7812 */ /* 0x000fc400078ec0ff */
[----:B------:R-:W-:Y:S02]  /*14600*/  LOP3.LUT R4, R4, R3, RZ, 0x3c, !PT ;  /* 0x0000000304047212 */ /* 0x000fe400078e3cff */
[----:B------:R-:W-:Y:S01]  /*14610*/  LOP3.LUT R18, R19, R18, RZ, 0x3c, !PT ;  /* 0x0000001213127212 */ /* 0x000fe200078e3cff */
[--C-:B------:R-:W-:Y:S01]  /*14620*/  IMAD.X R19, RZ, RZ, R0.reuse, P5 ;  /* 0x000000ffff137224 */ /* 0x100fe200028e0600 */
[----:B------:R-:W-:Y:S02]  /*14630*/  LOP3.LUT R7, R6, 0x380, RZ, 0xc0, !PT ;  /* 0x0000038006077812 */ /* 0x000fe400078ec0ff */
[----:B------:R-:W-:Y:S02]  /*14640*/  LOP3.LUT R16, R17, R16, RZ, 0x3c, !PT ;  /* 0x0000001011107212 */ /* 0x000fe400078e3cff */
[----:B------:R-:W-:Y:S01]  /*14650*/  LOP3.LUT R152, R153, R152, RZ, 0x3c, !PT ;  /* 0x0000009899987212 */ /* 0x000fe200078e3cff */
[----:B------:R-:W-:Y:S01]  /*14660*/  IMAD.X R153, RZ, RZ, R0, P3 ;  /* 0x000000ffff997224 */ /* 0x000fe200018e0600 */
[----:B------:R-:W-:-:S02]  /*14670*/  IADD3.X R17, RZ, R0, RZ, P4, !PT ;  /* 0x00000000ff117210 */ /* 0x000fc400027fe4ff */
[----:B------:R-:W-:Y:S01]  /*14680*/  SHF.R.U64 R15, R15, 0x3, RZ ;  /* 0x000000030f0f7819 */ /* 0x000fe200000012ff */
[----:B------:R-:W-:Y:S01]  /*14690*/  ST.E desc[UR26][R4.64], R11 ;  /* 0x0000000b04007985 */ /* 0x000fe2000c10191a */
[C---:B------:R-:W-:Y:S02]  /*146a0*/  IADD3 R12, P5, R2.reuse, 0x68c20, RZ ;  /* 0x00068c20020c7810 */ /* 0x040fe40007fbe0ff */
[----:B------:R-:W-:Y:S01]  /*146b0*/  SHF.R.U64 R7, R7, 0x3, RZ ;  /* 0x0000000307077819 */ /* 0x000fe200000012ff */
[----:B------:R1:W-:Y:S01]  /*146c0*/  ST.E desc[UR26][R4.64+0x4], R10 ;  /* 0x0000040a04007985 */ /* 0x0003e2000c10191a */
[----:B------:R-:W-:Y:S02]  /*146d0*/  IADD3 R8, P3, R2, 0x68c40, RZ ;  /* 0x00068c4002087810 */ /* 0x000fe40007f7e0ff */
[----:B------:R-:W-:Y:S01]  /*146e0*/  LOP3.LUT R14, R15, R14, RZ, 0x3c, !PT ;  /* 0x0000000e0f0e7212 */ /* 0x000fe200078e3cff */
[----:B------:R-:W-:Y:S01]  /*146f0*/  ST.E desc[UR26][R18.64], R172 ;  /* 0x000000ac12007985 */ /* 0x000fe2000c10191a */
[----:B------:R-:W-:Y:S01]  /*14700*/  LOP3.LUT R13, R12, 0x380, RZ, 0xc0, !PT ;  /* 0x000003800c0d7812 */ /* 0x000fe200078ec0ff */
[----:B------:R-:W-:-:S02]  /*14710*/  IMAD.X R15, RZ, RZ, R0, P6 ;  /* 0x000000ffff0f7224 */ /* 0x000fc400030e0600 */
[----:B------:R-:W-:Y:S01]  /*14720*/  ST.E desc[UR26][R18.64+0x4], R171 ;  /* 0x000004ab12007985 */ /* 0x000fe2000c10191a */
[----:B------:R-:W-:Y:S01]  /*14730*/  LOP3.LUT R6, R7, R6, RZ, 0x3c, !PT ;  /* 0x0000000607067212 */ /* 0x000fe200078e3cff */
[----:B------:R-:W-:Y:S02]  /*14740*/  IMAD.X R7, RZ, RZ, R0, P2 ;  /* 0x000000ffff077224 */ /* 0x000fe400010e0600 */
[----:B------:R-:W-:Y:S01]  /*14750*/  ST.E desc[UR26][R16.64], R170 ;  /* 0x000000aa10007985 */ /* 0x000fe2000c10191a */
[----:B------:R-:W-:-:S03]  /*14760*/  LOP3.LUT R9, R8, 0x380, RZ, 0xc0, !PT ;  /* 0x0000038008097812 */ /* 0x000fc600078ec0ff */
[----:B------:R-:W-:Y:S01]  /*14770*/  ST.E desc[UR26][R16.64+0x4], R169 ;  /* 0x000004a910007985 */ /* 0x000fe2000c10191a */
[----:B-1----:R-:W-:-:S03]  /*14780*/  IADD3 R4, P6, R2, 0x68c60, RZ ;  /* 0x00068c6002047810 */ /* 0x002fc60007fde0ff */
[----:B------:R-:W-:Y:S04]  /*14790*/  ST.E desc[UR26][R152.64], R168 ;  /* 0x000000a898007985 */ /* 0x000fe8000c10191a */
[----:B------:R-:W-:Y:S01]  /*147a0*/  ST.E desc[UR26][R152.64+0x4], R167 ;  /* 0x000004a798007985 */ /* 0x000fe2000c10191a */
[----:B------:R-:W-:-:S03]  /*147b0*/  SHF.R.U64 R13, R13, 0x3, RZ ;  /* 0x000000030d0d7819 */ /* 0x000fc600000012ff */
[----:B------:R1:W-:Y:S01]  /*147c0*/  ST.E desc[UR26][R22.64], R166 ;  /* 0x000000a616007985 */ /* 0x0003e2000c10191a */
[----:B------:R-:W-:Y:S02]  /*147d0*/  SHF.R.U64 R9, R9, 0x3, RZ ;  /* 0x0000000309097819 */ /* 0x000fe400000012ff */
[----:B------:R-:W-:Y:S02]  /*147e0*/  LOP3.LUT R5, R4, 0x380, RZ, 0xc0, !PT ;  /* 0x0000038004057812 */ /* 0x000fe400078ec0ff */
[----:B------:R-:W-:Y:S02]  /*147f0*/  LOP3.LUT R12, R13, R12, RZ, 0x3c, !PT ;  /* 0x0000000c0d0c7212 */ /* 0x000fe400078e3cff */
[----:B-1----:R-:W-:-:S04]  /*14800*/  IADD3 R166, P2, R2, 0x69020, RZ ;  /* 0x0006902002a67810 */ /* 0x002fc80007f5e0ff */
[----:B------:R-:W-:Y:S02]  /*14810*/  LOP3.LUT R167, R166, 0x380, RZ, 0xc0, !PT ;  /* 0x00000380a6a77812 */ /* 0x000fe400078ec0ff */
[----:B------:R-:W-:Y:S01]  /*14820*/  LOP3.LUT R8, R9, R8, RZ, 0x3c, !PT ;  /* 0x0000000809087212 */ /* 0x000fe200078e3cff */
[----:B------:R-:W-:Y:S01]  /*14830*/  IMAD.X R9, RZ, RZ, R0, P3 ;  /* 0x000000ffff097224 */ /* 0x000fe200018e0600 */
[----:B------:R-:W-:Y:S02]  /*14840*/  IADD3.X R13, RZ, R0, RZ, P5, !PT ;  /* 0x00000000ff0d7210 */ /* 0x000fe40002ffe4ff */
[----:B------:R-:W-:Y:S02]  /*14850*/  SHF.R.U64 R5, R5, 0x3, RZ ;  /* 0x0000000305057819 */ /* 0x000fe400000012ff */
[C---:B------:R-:W-:Y:S02]  /*14860*/  IADD3 R10, P4, R2.reuse, 0x6ac20, RZ ;  /* 0x0006ac20020a7810 */ /* 0x040fe40007f9e0ff */
[----:B------:R-:W-:-:S02]  /*14870*/  IADD3 R18, P5, R2, 0x6ac60, RZ ;  /* 0x0006ac6002127810 */ /* 0x000fc40007fbe0ff */
[----:B------:R-:W-:Y:S02]  /*14880*/  SHF.R.U64 R167, R167, 0x3, RZ ;  /* 0x00000003a7a77819 */ /* 0x000fe400000012ff */
[----:B------:R-:W-:Y:S02]  /*14890*/  IADD3 R168, P3, R2, 0x6b000, RZ ;  /* 0x0006b00002a87810 */ /* 0x000fe40007f7e0ff */
[----:B------:R-:W-:Y:S02]  /*148a0*/  LOP3.LUT R4, R5, R4, RZ, 0x3c, !PT ;  /* 0x0000000405047212 */ /* 0x000fe400078e3cff */
[----:B------:R-:W-:Y:S02]  /*148b0*/  LOP3.LUT R11, R10, 0x380, RZ, 0xc0, !PT ;  /* 0x000003800a0b7812 */ /* 0x000fe400078ec0ff */
[----:B------:R-:W-:Y:S02]  /*148c0*/  LOP3.LUT R19, R18, 0x380, RZ, 0xc0, !PT ;  /* 0x0000038012137812 */ /* 0x000fe400078ec0ff */
[----:B------:R-:W-:-:S02]  /*148d0*/  IADD3.X R5, RZ, R0, RZ, P6, !PT ;  /* 0x00000000ff057210 */ /* 0x000fc400037fe4ff */
[----:B------:R-:W-:Y:S02]  /*148e0*/  LOP3.LUT R166, R167, R166, RZ, 0x3c, !PT ;  /* 0x000000a6a7a67212 */ /* 0x000fe400078e3cff */
[----:B------:R-:W-:Y:S02]  /*148f0*/  LOP3.LUT R169, R168, 0x380, RZ, 0xc0, !PT ;  /* 0x00000380a8a97812 */ /* 0x000fe400078ec0ff */
[C---:B------:R-:W-:Y:S02]  /*14900*/  IADD3 R180, P6, R2.reuse, 0x6b020, RZ ;  /* 0x0006b02002b47810 */ /* 0x040fe40007fde0ff */
[----:B------:R-:W-:Y:S02]  /*14910*/  IADD3.X R167, RZ, R0, RZ, P2, !PT ;  /* 0x00000000ffa77210 */ /* 0x000fe400017fe4ff */
[----:B------:R-:W-:Y:S02]  /*14920*/  IADD3 R172, P2, R2, 0x6b060, RZ ;  /* 0x0006b06002ac7810 */ /* 0x000fe40007f5e0ff */
[----:B------:R-:W-:-:S02]  /*14930*/  SHF.R.U64 R11, R11, 0x3, RZ ;  /* 0x000000030b0b7819 */ /* 0x000fc400000012ff */
[----:B------:R-:W-:Y:S02]  /*14940*/  SHF.R.U64 R19, R19, 0x3, RZ ;  /* 0x0000000313137819 */ /* 0x000fe400000012ff */
[----:B------:R-:W-:Y:S02]  /*14950*/  SHF.R.U64 R169, R169, 0x3, RZ ;  /* 0x00000003a9a97819 */ /* 0x000fe400000012ff */
[----:B------:R-:W-:Y:S02]  /*14960*/  LOP3.LUT R181, R180, 0x380, RZ, 0xc0, !PT ;  /* 0x00000380b4b57812 */ /* 0x000fe400078ec0ff */
[----:B------:R-:W-:Y:S02]  /*14970*/  LOP3.LUT R173, R172, 0x380, RZ, 0xc0, !PT ;  /* 0x00000380acad7812 */ /* 0x000fe400078ec0ff */
[----:B------:R-:W-:Y:S01]  /*14980*/  LOP3.LUT R10, R11, R10, RZ, 0x3c, !PT ;  /* 0x0000000a0b0a7212 */ /* 0x000fe200078e3cff */
[--C-:B------:R-:W-:Y:S01]  /*14990*/  IMAD.X R11, RZ, RZ, R0.reuse, P4 ;  /* 0x000000ffff0b7224 */ /* 0x100fe200020e0600 */
[----:B------:R-:W-:Y:S01]  /*149a0*/  LOP3.LUT R18, R19, R18, RZ, 0x3c, !PT ;  /* 0x0000001213127212 */ /* 0x000fe200078e3cff */
[--C-:B------:R-:W-:Y:S01]  /*149b0*/  IMAD.X R19, RZ, RZ, R0.reuse, P5 ;  /* 0x000000ffff137224 */ /* 0x100fe200028e0600 */
[----:B------:R-:W-:Y:S01]  /*149c0*/  LOP3.LUT R168, R169, R168, RZ, 0x3c, !PT ;  /* 0x000000a8a9a87212 */ /* 0x000fe200078e3cff */
[----:B------:R-:W-:Y:S01]  /*149d0*/  IMAD.X R169, RZ, RZ, R0, P3 ;  /* 0x000000ffffa97224 */ /* 0x000fe200018e0600 */
[----:B------:R-:W-:Y:S01]  /*149e0*/  SHF.R.U64 R181, R181, 0x3, RZ ;  /* 0x00000003b5b57819 */ /* 0x000fe200000012ff */
[----:B------:R-:W-:Y:S01]  /*149f0*/  ST.E desc[UR26][R22.64+0x4], R165 ;  /* 0x000004a516007985 */ /* 0x000fe2000c10191a */
[----:B------:R-:W-:-:S02]  /*14a00*/  IADD3 R178, P5, R2, 0x69040, RZ ;  /* 0x0006904002b27810 */ /* 0x000fc40007fbe0ff */
[----:B------:R-:W-:Y:S01]  /*14a10*/  SHF.R.U64 R173, R173, 0x3, RZ ;  /* 0x00000003adad7819 */ /* 0x000fe200000012ff */
[----:B------:R-:W-:Y:S01]  /*14a20*/  ST.E desc[UR26][R14.64], R164 ;  /* 0x000000a40e007985 */ /* 0x000fe2000c10191a */
[----:B------:R-:W-:Y:S02]  /*14a30*/  IADD3 R174, P3, R2, 0x69060, RZ ;  /* 0x0006906002ae7810 */ /* 0x000fe40007f7e0ff */
[----:B------:R-:W-:Y:S01]  /*14a40*/  LOP3.LUT R180, R181, R180, RZ, 0x3c, !PT ;  /* 0x000000b4b5b47212 */ /* 0x000fe200078e3cff */
[----:B------:R-:W-:Y:S01]  /*14a50*/  ST.E desc[UR26][R14.64+0x4], R163 ;  /* 0x000004a30e007985 */ /* 0x000fe2000c10191a */
[----:B------:R-:W-:Y:S01]  /*14a60*/  LOP3.LUT R179, R178, 0x380, RZ, 0xc0, !PT ;  /* 0x00000380b2b37812 */ /* 0x000fe200078ec0ff */
[--C-:B------:R-:W-:Y:S01]  /*14a70*/  IMAD.X R181, RZ, RZ, R0.reuse, P6 ;  /* 0x000000ffffb57224 */ /* 0x100fe200030e0600 */
[----:B------:R-:W-:Y:S01]  /*14a80*/  LOP3.LUT R172, R173, R172, RZ, 0x3c, !PT ;  /* 0x000000acadac7212 */ /* 0x000fe200078e3cff */
[----:B------:R-:W-:Y:S01]  /*14a90*/  ST.E desc[UR26][R12.64], R162 ;  /* 0x000000a20c007985 */ /* 0x000fe2000c10191a */
[----:B------:R-:W-:Y:S01]  /*14aa0*/  IADD3 R170, P6, R2, 0x69400, RZ ;  /* 0x0006940002aa7810 */ /* 0x000fe20007fde0ff */
[----:B------:R-:W-:-:S02]  /*14ab0*/  IMAD.X R173, RZ, RZ, R0, P2 ;  /* 0x000000ffffad7224 */ /* 0x000fc400010e0600 */
[----:B------:R-:W-:Y:S01]  /*14ac0*/  ST.E desc[UR26][R12.64+0x4], R161 ;  /* 0x000004a10c007985 */ /* 0x000fe2000c10191a */
[----:B------:R-:W-:-:S03]  /*14ad0*/  LOP3.LUT R175, R174, 0x380, RZ, 0xc0, !PT ;  /* 0x00000380aeaf7812 */ /* 0x000fc600078ec0ff */
[----:B------:R-:W-:Y:S04]  /*14ae0*/  ST.E desc[UR26][R10.64], R160 ;  /* 0x000000a00a007985 */ /* 0x000fe8000c10191a */
[----:B------:R-:W-:Y:S01]  /*14af0*/  ST.E desc[UR26][R10.64+0x4], R159 ;  /* 0x0000049f0a007985 */ /* 0x000fe2000c10191a */
[----:B------:R-:W-:-:S03]  /*14b00*/  SHF.R.U64 R179, R179, 0x3, RZ ;  /* 0x00000003b3b37819 */ /* 0x000fc600000012ff */
[----:B------:R1:W-:Y:S01]  /*14b10*/  ST.E desc[UR26][R8.64], R158 ;  /* 0x0000009e08007985 */ /* 0x0003e2000c10191a */
[----:B------:R-:W-:Y:S02]  /*14b20*/  LOP3.LUT R171, R170, 0x380, RZ, 0xc0, !PT ;  /* 0x00000380aaab7812 */ /* 0x000fe400078ec0ff */
[----:B------:R-:W-:Y:S02]  /*14b30*/  SHF.R.U64 R175, R175, 0x3, RZ ;  /* 0x00000003afaf7819 */ /* 0x000fe400000012ff */
[----:B------:R-:W-:Y:S02]  /*14b40*/  LOP3.LUT R178, R179, R178, RZ, 0x3c, !PT ;  /* 0x000000b2b3b27212 */ /* 0x000fe400078e3cff */
[----:B-1----:R-:W-:Y:S01]  /*14b50*/  IADD3 R158, P2, R2, 0x69440, RZ ;  /* 0x00069440029e7810 */ /* 0x002fe20007f5e0ff */
[----:B------:R-:W-:-:S03]  /*14b60*/  IMAD.X R179, RZ, RZ, R0, P5 ;  /* 0x000000ffffb37224 */ /* 0x000fc600028e0600 */
[----:B------:R-:W-:Y:S02]  /*14b70*/  LOP3.LUT R159, R158, 0x380, RZ, 0xc0, !PT ;  /* 0x000003809e9f7812 */ /* 0x000fe400078ec0ff */
[----:B------:R-:W-:Y:S02]  /*14b80*/  SHF.R.U64 R171, R171, 0x3, RZ ;  /* 0x00000003abab7819 */ /* 0x000fe400000012ff */
[----:B------:R-:W-:Y:S02]  /*14b90*/  LOP3.LUT R174, R175, R174, RZ, 0x3c, !PT ;  /* 0x000000aeafae7212 */ /* 0x000fe400078e3cff */
[C---:B------:R-:W-:Y:S02]  /*14ba0*/  IADD3 R16, P4, R2.reuse, 0x69000, RZ ;  /* 0x0006900002107810 */ /* 0x040fe40007f9e0ff */
[----:B------:R-:W-:Y:S02]  /*14bb0*/  IADD3 R164, P5, R2, 0x6b400, RZ ;  /* 0x0006b40002a47810 */ /* 0x000fe40007fbe0ff */
[----:B------:R-:W-:-:S02]  /*14bc0*/  IADD3.X R175, RZ, R0, RZ, P3, !PT ;  /* 0x00000000ffaf7210 */ /* 0x000fc40001ffe4ff */
[----:B------:R-:W-:Y:S01]  /*14bd0*/  SHF.R.U64 R159, R159, 0x3, RZ ;  /* 0x000000039f9f7819 */ /* 0x000fe200000012ff */
[----:B------:R-:W-:Y:S01]  /*14be0*/  ST.E desc[UR26][R8.64+0x4], R157 ;  /* 0x0000049d08007985 */ /* 0x000fe2000c10191a */
[----:B------:R-:W-:Y:S02]  /*14bf0*/  IADD3 R160, P3, R2, 0x6b420, RZ ;  /* 0x0006b42002a07810 */ /* 0x000fe40007f7e0ff */
[----:B------:R-:W-:Y:S01]  /*14c00*/  LOP3.LUT R170, R171, R170, RZ, 0x3c, !PT ;  /* 0x000000aaabaa7212 */ /* 0x000fe200078e3cff */
[----:B------:R1:W-:Y:S01]  /*14c10*/  ST.E desc[UR26][R6.64], R156 ;  /* 0x0000009c06007985 */ /* 0x0003e2000c10191a */
[----:B------:R-:W-:Y:S01]  /*14c20*/  LOP3.LUT R17, R16, 0x380, RZ, 0xc0, !PT ;  /* 0x0000038010117812 */ /* 0x000fe200078ec0ff */
[--C-:B------:R-:W-:Y:S01]  /*14c30*/  IMAD.X R171, RZ, RZ, R0.reuse, P6 ;  /* 0x000000ffffab7224 */ /* 0x100fe200030e0600 */
[----:B------:R-:W-:Y:S01]  /*14c40*/  LOP3.LUT R165, R164, 0x380, RZ, 0xc0, !PT ;  /* 0x00000380a4a57812 */ /* 0x000fe200078ec0ff */
[----:B------:R-:W-:Y:S01]  /*14c50*/  ST.E desc[UR26][R6.64+0x4], R155 ;  /* 0x0000049b06007985 */ /* 0x000fe2000c10191a */
[----:B------:R-:W-:Y:S01]  /*14c60*/  LOP3.LUT R158, R159, R158, RZ, 0x3c, !PT ;  /* 0x0000009e9f9e7212 */ /* 0x000fe200078e3cff */
[----:B------:R-:W-:Y:S01]  /*14c70*/  IMAD.X R159, RZ, RZ, R0, P2 ;  /* 0x000000ffff9f7224 */ /* 0x000fe200010e0600 */
[----:B------:R-:W-:Y:S01]  /*14c80*/  LOP3.LUT R161, R160, 0x380, RZ, 0xc0, !PT ;  /* 0x00000380a0a17812 */ /* 0x000fe200078ec0ff */
[----:B------:R-:W-:Y:S04]  /*14c90*/  ST.E desc[UR26][R4.64], R154 ;  /* 0x0000009a04007985 */ /* 0x000fe8000c10191a */
[----:B------:R-:W-:Y:S01]  /*14ca0*/  ST.E desc[UR26][R4.64+0x4], R151 ;  /* 0x0000049704007985 */ /* 0x000fe2000c10191a */
[----:B-1----:R-:W-:-:S03]  /*14cb0*/  IADD3 R156, P6, R2, 0x6b440, RZ ;  /* 0x0006b440029c7810 */ /* 0x002fc60007fde0ff */
[----:B------:R-:W-:Y:S01]  /*14cc0*/  ST.E desc[UR26][R18.64], R150 ;  /* 0x0000009612007985 */ /* 0x000fe2000c10191a */
[----:B------:R-:W-:-:S03]  /*14cd0*/  SHF.R.U64 R17, R17, 0x3, RZ ;  /* 0x0000000311117819 */ /* 0x000fc600000012ff */
[----:B------:R1:W-:Y:S01]  /*14ce0*/  ST.E desc[UR26][R18.64+0x4], R149 ;  /* 0x0000049512007985 */ /* 0x0003e2000c10191a */
[----:B------:R-:W-:Y:S02]  /*14cf0*/  SHF.R.U64 R165, R165, 0x3, RZ ;  /* 0x00000003a5a57819 */ /* 0x000fe400000012ff */
[----:B------:R-:W-:Y:S02]  /*14d00*/  SHF.R.U64 R161, R161, 0x3, RZ ;  /* 0x00000003a1a17819 */ /* 0x000fe400000012ff */
[----:B------:R-:W-:Y:S02]  /*14d10*/  LOP3.LUT R157, R156, 0x380, RZ, 0xc0, !PT ;  /* 0x000003809c9d7812 */ /* 0x000fe400078ec0ff */
[----:B-1----:R-:W-:Y:S01]  /*14d20*/  IADD3 R18, P2, R2, 0x6b800, RZ ;  /* 0x0006b80002127810 */ /* 0x002fe20007f5e0ff */
[----:B------:R-:W3:Y:S01]  /*14d30*/  LDL.LU R149, [R1+0x27c] ;  /* 0x00027c0001957983 */ /* 0x000ee20000300800 */
[----:B------:R-:W-:Y:S02]  /*14d40*/  LOP3.LUT R16, R17, R16, RZ, 0x3c, !PT ;  /* 0x0000001011107212 */ /* 0x000fe400078e3cff */
[----:B------:R-:W-:Y:S01]  /*14d50*/  LOP3.LUT R19, R18, 0x380, RZ, 0xc0, !PT ;  /* 0x0000038012137812 */ /* 0x000fe200078ec0ff */
[--C-:B------:R-:W-:Y:S01]  /*14d60*/  IMAD.X R17, RZ, RZ, R0.reuse, P4 ;  /* 0x000000ffff117224 */ /* 0x100fe200020e0600 */
[----:B------:R-:W-:Y:S01]  /*14d70*/  LOP3.LUT R164, R165, R164, RZ, 0x3c, !PT ;  /* 0x000000a4a5a47212 */ /* 0x000fe200078e3cff */
[--C-:B------:R-:W-:Y:S01]  /*14d80*/  IMAD.X R165, RZ, RZ, R0.reuse, P5 ;  /* 0x000000ffffa57224 */ /* 0x100fe200028e0600 */
[----:B------:R-:W-:Y:S01]  /*14d90*/  LOP3.LUT R160, R161, R160, RZ, 0x3c, !PT ;  /* 0x000000a0a1a07212 */ /* 0x000fe200078e3cff */
[----:B------:R-:W-:Y:S01]  /*14da0*/  IMAD.X R161, RZ, RZ, R0, P3 ;  /* 0x000000ffffa17224 */ /* 0x000fe200018e0600 */
[----:B------:R-:W-:-:S02]  /*14db0*/  SHF.R.U64 R157, R157, 0x3, RZ ;  /* 0x000000039d9d7819 */ /* 0x000fc400000012ff */
[C---:B------:R-:W-:Y:S02]  /*14dc0*/  IADD3 R154, P5, R2.reuse, 0x69460, RZ ;  /* 0x00069460029a7810 */ /* 0x040fe40007fbe0ff */
[----:B------:R-:W-:Y:S02]  /*14dd0*/  SHF.R.U64 R19, R19, 0x3, RZ ;  /* 0x0000000313137819 */ /* 0x000fe400000012ff */
[----:B------:R-:W-:Y:S01]  /*14de0*/  IADD3 R22, P3, R2, 0x69800, RZ ;  /* 0x0006980002167810 */ /* 0x000fe20007f7e0ff */
[----:B------:R-:W-:Y:S01]  /*14df0*/  ST.E desc[UR26][R16.64], R148 ;  /* 0x0000009410007985 */ /* 0x000fe2000c10191a */
[----:B------:R-:W-:Y:S01]  /*14e00*/  LOP3.LUT R156, R157, R156, RZ, 0x3c, !PT ;  /* 0x0000009c9d9c7212 */ /* 0x000fe200078e3cff */
[--C-:B------:R-:W-:Y:S01]  /*14e10*/  IMAD.X R157, RZ, RZ, R0.reuse, P6 ;  /* 0x000000ffff9d7224 */ /* 0x100fe200030e0600 */
[----:B------:R-:W-:Y:S01]  /*14e20*/  LOP3.LUT R155, R154, 0x380, RZ, 0xc0, !PT ;  /* 0x000003809a9b7812 */ /* 0x000fe200078ec0ff */
[----:B------:R1:W-:Y:S01]  /*14e30*/  ST.E desc[UR26][R16.64+0x4], R147 ;  /* 0x0000049310007985 */ /* 0x0003e2000c10191a */
[----:B------:R-:W-:Y:S01]  /*14e40*/  LOP3.LUT R18, R19, R18, RZ, 0x3c, !PT ;  /* 0x0000001213127212 */ /* 0x000fe200078e3cff */
[----:B------:R-:W-:Y:S01]  /*14e50*/  IMAD.X R19, RZ, RZ, R0, P2 ;  /* 0x000000ffff137224 */ /* 0x000fe200010e0600 */
[----:B------:R-:W-:-:S02]  /*14e60*/  LOP3.LUT R23, R22, 0x380, RZ, 0xc0, !PT ;  /* 0x0000038016177812 */ /* 0x000fc400078ec0ff */
[C---:B------:R-:W-:Y:S02]  /*14e70*/  IADD3 R8, P2, R2.reuse, 0x69860, RZ ;  /* 0x0006986002087810 */ /* 0x040fe40007f5e0ff */
[----:B------:R-:W-:Y:S02]  /*14e80*/  SHF.R.U64 R155, R155, 0x3, RZ ;  /* 0x000000039b9b7819 */ /* 0x000fe400000012ff */
[----:B-1----:R-:W-:Y:S02]  /*14e90*/  IADD3 R16, P6, R2, 0x69820, RZ ;  /* 0x0006982002107810 */ /* 0x002fe40007fde0ff */
[----:B------:R-:W-:Y:S02]  /*14ea0*/  SHF.R.U64 R23, R23, 0x3, RZ ;  /* 0x0000000317177819 */ /* 0x000fe400000012ff */
[----:B------:R-:W-:Y:S02]  /*14eb0*/  LOP3.LUT R17, R16, 0x380, RZ, 0xc0, !PT ;  /* 0x0000038010117812 */ /* 0x000fe400078ec0ff */
[----:B------:R-:W-:-:S02]  /*14ec0*/  LOP3.LUT R9, R8, 0x380, RZ, 0xc0, !PT ;  /* 0x0000038008097812 */ /* 0x000fc400078ec0ff */
[----:B------:R-:W-:Y:S02]  /*14ed0*/  LOP3.LUT R154, R155, R154, RZ, 0x3c, !PT ;  /* 0x0000009a9b9a7212 */ /* 0x000fe400078e3cff */
        /* <DEDUP_REMOVED lines=21> */
[----:B------:R-:W-:Y:S01]  /*15030*/  LOP3.LUT R231, R230, 0x380, RZ, 0xc0, !PT ;  /* 0x00000380e6e77812 */ /* 0x000fe200078ec0ff */
[----:B------:R-:W-:Y:S01]  /*15040*/  ST.E desc[UR26][R168.64], R146 ;  /* 0x00000092a8007985 */ /* 0x000fe2000c10191a */
[----:B------:R-:W-:Y:S01]  /*15050*/  LOP3.LUT R176, R177, R176, RZ, 0x3c, !PT ;  /* 0x000000b0b1b07212 */ /* 0x000fe200078e3cff */
[--C-:B------:R-:W-:Y:S01]  /*15060*/  IMAD.X R177, RZ, RZ, R0.reuse, P4 ;  /* 0x000000ffffb17224 */ /* 0x100fe200020e0600 */
[----:B------:R-:W-:Y:S01]  /*15070*/  LOP3.LUT R14, R15, R14, RZ, 0x3c, !PT ;  /* 0x0000000e0f0e7212 */ /* 0x000fe200078e3cff */
[----:B------:R-:W-:Y:S01]  /*15080*/  ST.E desc[UR26][R168.64+0x4], R141 ;  /* 0x0000048da8007985 */ /* 0x000fe2000c10191a */
[--C-:B------:R-:W-:Y:S01]  /*15090*/  IMAD.X R15, RZ, RZ, R0.reuse, P5 ;  /* 0x000000ffff0f7224 */ /* 0x100fe200028e0600 */
[----:B------:R-:W-:Y:S01]  /*150a0*/  LOP3.LUT R10, R11, R10, RZ, 0x3c, !PT ;  /* 0x0000000a0b0a7212 */ /* 0x000fe200078e3cff */
[----:B------:R-:W-:Y:S01]  /*150b0*/  IMAD.X R11, RZ, RZ, R0, P3 ;  /* 0x000000ffff0b7224 */ /* 0x000fe200018e0600 */
[----:B------:R-:W-:Y:S01]  /*150c0*/  SHF.R.U64 R7, R7, 0x3, RZ ;  /* 0x0000000307077819 */ /* 0x000fe200000012ff */
[----:B------:R-:W-:Y:S01]  /*150d0*/  ST.E desc[UR26][R166.64], R140 ;  /* 0x0000008ca6007985 */ /* 0x000fe2000c10191a */
[----:B------:R-:W-:-:S02]  /*150e0*/  IADD3 R4, P5, R2, 0x69c00, RZ ;  /* 0x00069c0002047810 */ /* 0x000fc40007fbe0ff */
[----:B------:R-:W-:Y:S01]  /*150f0*/  SHF.R.U64 R231, R231, 0x3, RZ ;  /* 0x00000003e7e77819 */ /* 0x000fe200000012ff */
[----:B--2---:R1:W-:Y:S01]  /*15100*/  ST.E desc[UR26][R166.64+0x4], R139 ;  /* 0x0000048ba6007985 */ /* 0x0043e2000c10191a */
[----:B------:R-:W-:Y:S01]  /*15110*/  LOP3.LUT R6, R7, R6, RZ, 0x3c, !PT ;  /* 0x0000000607067212 */ /* 0x000fe200078e3cff */
[----:B------:R-:W-:Y:S02]  /*15120*/  IMAD.X R7, RZ, RZ, R0, P6 ;  /* 0x000000ffff077224 */ /* 0x000fe400030e0600 */
[----:B------:R-:W-:Y:S01]  /*15130*/  ST.E desc[UR26][R180.64], R138 ;  /* 0x0000008ab4007985 */ /* 0x000fe2000c10191a */
[----:B------:R-:W-:-:S03]  /*15140*/  LOP3.LUT R5, R4, 0x380, RZ, 0xc0, !PT ;  /* 0x0000038004057812 */ /* 0x000fc600078ec0ff */
[----:B------:R2:W-:Y:S01]  /*15150*/  ST.E desc[UR26][R180.64+0x4], R133 ;  /* 0x00000485b4007985 */ /* 0x0005e2000c10191a */
[----:B------:R-:W-:Y:S02]  /*15160*/  LOP3.LUT R230, R231, R230, RZ, 0x3c, !PT ;  /* 0x000000e6e7e67212 */ /* 0x000fe400078e3cff */
[C---:B-1----:R-:W-:Y:S01]  /*15170*/  IADD3 R166, P3, R2.reuse, 0x69c20, RZ ;  /* 0x00069c2002a67810 */ /* 0x042fe20007f7e0ff */
[----:B------:R-:W-:Y:S01]  /*15180*/  ST.E desc[UR26][R178.64], R132 ;  /* 0x00000084b2007985 */ /* 0x000fe2000c10191a */
[----:B------:R-:W-:Y:S01]  /*15190*/  IADD3 R228, P6, R2, 0x69c40, RZ ;  /* 0x00069c4002e47810 */ /* 0x000fe20007fde0ff */
[----:B------:R-:W-:Y:S02]  /*151a0*/  IMAD.X R231, RZ, RZ, R0, P2 ;  /* 0x000000ffffe77224 */ /* 0x000fe400010e0600 */
[----:B----4-:R-:W-:Y:S01]  /*151b0*/  ST.E desc[UR26][R178.64+0x4], R131 ;  /* 0x00000483b2007985 */ /* 0x010fe2000c10191a */
[----:B------:R-:W-:-:S03]  /*151c0*/  LOP3.LUT R167, R166, 0x380, RZ, 0xc0, !PT ;  /* 0x00000380a6a77812 */ /* 0x000fc600078ec0ff */
[----:B------:R-:W-:Y:S04]  /*151d0*/  ST.E desc[UR26][R176.64], R130 ;  /* 0x00000082b0007985 */ /* 0x000fe8000c10191a */
[----:B------:R-:W-:Y:S01]  /*151e0*/  ST.E desc[UR26][R176.64+0x4], R125 ;  /* 0x0000047db0007985 */ /* 0x000fe2000c10191a */
[----:B------:R-:W-:-:S03]  /*151f0*/  SHF.R.U64 R5, R5, 0x3, RZ ;  /* 0x0000000305057819 */ /* 0x000fc600000012ff */
[----:B------:R1:W-:Y:S01]  /*15200*/  ST.E desc[UR26][R174.64+0x4], R21 ;  /* 0x00000415ae007985 */ /* 0x0003e2000c10191a */
[----:B------:R-:W-:Y:S02]  /*15210*/  LOP3.LUT R229, R228, 0x380, RZ, 0xc0, !PT ;  /* 0x00000380e4e57812 */ /* 0x000fe400078ec0ff */
[----:B------:R-:W-:Y:S01]  /*15220*/  SHF.R.U64 R167, R167, 0x3, RZ ;  /* 0x00000003a7a77819 */ /* 0x000fe200000012ff */
[----:B------:R4:W-:Y:S01]  /*15230*/  ST.E desc[UR26][R174.64], R124 ;  /* 0x0000007cae007985 */ /* 0x0009e2000c10191a */
[----:B------:R-:W-:-:S03]  /*15240*/  IADD3 R162, P4, R2, 0x69420, RZ ;  /* 0x0006942002a27810 */ /* 0x000fc60007f9e0ff */
[----:B--2---:R-:W2:Y:S01]  /*15250*/  LDL.LU R181, [R1+0x2b0] ;  /* 0x0002b00001b57983 */ /* 0x004ea20000300800 */
[----:B-1----:R-:W-:-:S03]  /*15260*/  IADD3 R21, P2, R2, 0x78000, RZ ;  /* 0x0007800002157810 */ /* 0x002fc60007f5e0ff */
[----:B------:R-:W2:Y:S01]  /*15270*/  LDL.LU R180, [R1+0x2b4] ;  /* 0x0002b40001b47983 */ /* 0x000ea20000300800 */
[----:B------:R-:W-:Y:S02]  /*15280*/  LOP3.LUT R4, R5, R4, RZ, 0x3c, !PT ;  /* 0x0000000405047212 */ /* 0x000fe400078e3cff */
[----:B----4-:R-:W-:Y:S01]  /*15290*/  LOP3.LUT R175, R21, 0x380, RZ, 0xc0, !PT ;  /* 0x0000038015af7812 */ /* 0x010fe200078ec0ff */
[----:B------:R-:W-:Y:S01]  /*152a0*/  IMAD.X R5, RZ, RZ, R0, P5 ;  /* 0x000000ffff057224 */ /* 0x000fe200028e0600 */
[----:B------:R-:W-:Y:S01]  /*152b0*/  SHF.R.U64 R229, R229, 0x3, RZ ;  /* 0x00000003e5e57819 */ /* 0x000fe200000012ff */
[----:B------:R-:W4:Y:S01]  /*152c0*/  LDL.LU R179, [R1+0x2b8] ;  /* 0x0002b80001b37983 */ /* 0x000f220000300800 */
[----:B------:R-:W-:Y:S02]  /*152d0*/  LOP3.LUT R166, R167, R166, RZ, 0x3c, !PT ;  /* 0x000000a6a7a67212 */ /* 0x000fe400078e3cff */
[----:B------:R-:W-:Y:S01]  /*152e0*/  LOP3.LUT R163, R162, 0x380, RZ, 0xc0, !PT ;  /* 0x00000380a2a37812 */ /* 0x000fe200078ec0ff */
[----:B------:R-:W4:Y:S01]  /*152f0*/  LDL.LU R178, [R1+0x2bc] ;  /* 0x0002bc0001b27983 */ /* 0x000f220000300800 */
[----:B------:R-:W-:-:S02]  /*15300*/  IADD3 R226, P5, R2, 0x6bc40, RZ ;  /* 0x0006bc4002e27810 */ /* 0x000fc40007fbe0ff */
[----:B------:R-:W-:Y:S01]  /*15310*/  IADD3.X R167, RZ, R0, RZ, P3, !PT ;  /* 0x00000000ffa77210 */ /* 0x000fe20001ffe4ff */
[----:B------:R-:W4:Y:S01]  /*15320*/  LDL.LU R177, [R1+0x2c0] ;  /* 0x0002c00001b17983 */ /* 0x000f220000300800 */
[----:B------:R-:W-:Y:S02]  /*15330*/  SHF.R.U64 R175, R175, 0x3, RZ ;  /* 0x00000003afaf7819 */ /* 0x000fe400000012ff */
[----:B------:R-:W-:Y:S01]  /*15340*/  IADD3 R3, P3, R2, 0x6bc60, RZ ;  /* 0x0006bc6002037810 */ /* 0x000fe20007f7e0ff */
[----:B------:R-:W4:Y:S01]  /*15350*/  LDL.LU R176, [R1+0x2c4] ;  /* 0x0002c40001b07983 */ /* 0x000f220000300800 */
[----:B------:R-:W-:Y:S01]  /*15360*/  LOP3.LUT R228, R229, R228, RZ, 0x3c, !PT ;  /* 0x000000e4e5e47212 */ /* 0x000fe200078e3cff */
[----:B------:R-:W-:Y:S01]  /*15370*/  IMAD.X R229, RZ, RZ, R0, P6 ;  /* 0x000000ffffe57224 */ /* 0x000fe200030e0600 */
[----:B------:R-:W-:Y:S02]  /*15380*/  SHF.R.U64 R163, R163, 0x3, RZ ;  /* 0x00000003a3a37819 */ /* 0x000fe400000012ff */
[----:B------:R-:W-:-:S02]  /*15390*/  LOP3.LUT R227, R226, 0x380, RZ, 0xc0, !PT ;  /* 0x00000380e2e37812 */ /* 0x000fc400078ec0ff */
[----:B------:R-:W-:Y:S02]  /*153a0*/  LOP3.LUT R124, R175, R21, RZ, 0x3c, !PT ;  /* 0x00000015af7c7212 */ /* 0x000fe400078e3cff */
[----:B------:R-:W-:Y:S01]  /*153b0*/  LOP3.LUT R174, R3, 0x380, RZ, 0xc0, !PT ;  /* 0x0000038003ae7812 */ /* 0x000fe200078ec0ff */
[----:B------:R-:W-:Y:S01]  /*153c0*/  ST.E desc[UR26][R172.64], R129 ;  /* 0x00000081ac007985 */ /* 0x000fe2000c10191a */
[----:B------:R-:W-:Y:S02]  /*153d0*/  IADD3 R21, P6, R2, 0x7a000, RZ ;  /* 0x0007a00002157810 */ /* 0x000fe40007fde0ff */
[----:B------:R-:W-:Y:S01]  /*153e0*/  LOP3.LUT R162, R163, R162, RZ, 0x3c, !PT ;  /* 0x000000a2a3a27212 */ /* 0x000fe200078e3cff */
[----:B------:R1:W-:Y:S01]  /*153f0*/  ST.E desc[UR26][R172.64+0x4], R128 ;  /* 0x00000480ac007985 */ /* 0x0003e2000c10191a */
[----:B------:R-:W-:Y:S02]  /*15400*/  SHF.R.U64 R227, R227, 0x3, RZ ;  /* 0x00000003e3e37819 */ /* 0x000fe400000012ff */
[----:B------:R-:W-:Y:S01]  /*15410*/  IADD3.X R163, RZ, R0, RZ, P4, !PT ;  /* 0x00000000ffa37210 */ /* 0x000fe200027fe4ff */
[--C-:B------:R-:W-:Y:S01]  /*15420*/  IMAD.X R125, RZ, RZ, R0.reuse, P2 ;  /* 0x000000ffff7d7224 */ /* 0x100fe200010e0600 */
[----:B------:R-:W-:Y:S01]  /*15430*/  SHF.R.U64 R174, R174, 0x3, RZ ;  /* 0x00000003aeae7819 */ /* 0x000fe200000012ff */
[----:B------:R-:W-:Y:S01]  /*15440*/  IMAD.X R151, RZ, RZ, R0, P3 ;  /* 0x000000ffff977224 */ /* 0x000fe200018e0600 */
[----:B------:R-:W-:Y:S01]  /*15450*/  IADD3 R152, P4, R2, 0x6b460, RZ ;  /* 0x0006b46002987810 */ /* 0x000fe20007f9e0ff */
[----:B------:R-:W4:Y:S01]  /*15460*/  LDL.LU R175, [R1+0x2c8] ;  /* 0x0002c80001af7983 */ /* 0x000f220000300800 */
[----:B------:R-:W-:-:S02]  /*15470*/  LOP3.LUT R226, R227, R226, RZ, 0x3c, !PT ;  /* 0x000000e2e3e27212 */ /* 0x000fc400078e3cff */
[----:B-1----:R-:W-:Y:S01]  /*15480*/  LOP3.LUT R172, R21, 0x380, RZ, 0xc0, !PT ;  /* 0x0000038015ac7812 */ /* 0x002fe200078ec0ff */
[----:B------:R-:W-:Y:S01]  /*15490*/  IMAD.X R227, RZ, RZ, R0, P5 ;  /* 0x000000ffffe37224 */ /* 0x000fe200028e0600 */
[----:B------:R-:W-:Y:S02]  /*154a0*/  LOP3.LUT R150, R174, R3, RZ, 0x3c, !PT ;  /* 0x00000003ae967212 */ /* 0x000fe400078e3cff */
[----:B------:R-:W-:Y:S01]  /*154b0*/  SHF.R.U64 R172, R172, 0x3, RZ ;  /* 0x00000003acac7819 */ /* 0x000fe200000012ff */
[----:B------:R1:W-:Y:S01]  /*154c0*/  ST.E desc[UR26][R170.64+0x4], R126 ;  /* 0x0000047eaa007985 */ /* 0x0003e2000c10191a */
[----:B------:R-:W-:Y:S02]  /*154d0*/  LOP3.LUT R153, R152, 0x380, RZ, 0xc0, !PT ;  /* 0x0000038098997812 */ /* 0x000fe400078ec0ff */
[----:B------:R-:W-:Y:S01]  /*154e0*/  IADD3 R3, P5, R2, 0x78020, RZ ;  /* 0x0007802002037810 */ /* 0x000fe20007fbe0ff */
[----:B------:R1:W-:Y:S01]  /*154f0*/  ST.E desc[UR26][R170.64], R127 ;  /* 0x0000007faa007985 */ /* 0x0003e2000c10191a */
[----:B------:R-:W-:-:S03]  /*15500*/  SHF.R.U64 R153, R153, 0x3, RZ ;  /* 0x0000000399997819 */ /* 0x000fc600000012ff */
[----:B------:R-:W4:Y:S01]  /*15510*/  LDL.LU R174, [R1+0x2cc] ;  /* 0x0002cc0001ae7983 */ /* 0x000f220000300800 */
[----:B-1----:R-:W-:Y:S02]  /*15520*/  LOP3.LUT R126, R172, R21, RZ, 0x3c, !PT ;  /* 0x00000015ac7e7212 */ /* 0x002fe400078e3cff */
[----:B------:R-:W-:Y:S02]  /*15530*/  LOP3.LUT R21, R3, 0x380, RZ, 0xc0, !PT ;  /* 0x0000038003157812 */ /* 0x000fe400078ec0ff */
[----:B------:R-:W-:Y:S01]  /*15540*/  LOP3.LUT R152, R153, R152, RZ, 0x3c, !PT ;  /* 0x0000009899987212 */ /* 0x000fe200078e3cff */
[----:B------:R-:W-:Y:S01]  /*15550*/  IMAD.X R153, RZ, RZ, R0, P4 ;  /* 0x000000ffff997224 */ /* 0x000fe200020e0600 */
[----:B------:R-:W-:Y:S02]  /*15560*/  SHF.R.U64 R21, R21, 0x3, RZ ;  /* 0x0000000315157819 */ /* 0x000fe400000012ff */
[----:B------:R-:W-:Y:S02]  /*15570*/  IADD3 R12, P4, R2, 0x69840, RZ ;  /* 0x00069840020c7810 */ /* 0x000fe40007f9e0ff */
[----:B------:R-:W-:-:S02]  /*15580*/  LOP3.LUT R128, R21, R3, RZ, 0x3c, !PT ;  /* 0x0000000315807212 */ /* 0x000fc400078e3cff */
[----:B------:R-:W-:Y:S02]  /*15590*/  IADD3 R21, P2, R2, 0x7a040, RZ ;  /* 0x0007a04002157810 */ /* 0x000fe40007f5e0ff */
[----:B------:R-:W-:Y:S01]  /*155a0*/  LOP3.LUT R13, R12, 0x380, RZ, 0xc0, !PT ;  /* 0x000003800c0d7812 */ /* 0x000fe200078ec0ff */
[----:B------:R-:W-:Y:S04]  /*155b0*/  ST.E desc[UR26][R164.64], R137 ;  /* 0x00000089a4007985 */ /* 0x000fe8000c10191a */
[----:B------:R1:W-:Y:S01]  /*155c0*/  ST.E desc[UR26][R164.64+0x4], R136 ;  /* 0x00000488a4007985 */ /* 0x0003e2000c10191a */
[----:B------:R-:W-:Y:S01]  /*155d0*/  SHF.R.U64 R13, R13, 0x3, RZ ;  /* 0x000000030d0d7819 */ /* 0x000fe200000012ff */
[----:B------:R-:W-:Y:S01]  /*155e0*/  IMAD.X R127, RZ, RZ, R0, P6 ;  /* 0x000000ffff7f7224 */ /* 0x000fe200030e0600 */
[----:B------:R-:W-:-:S02]  /*155f0*/  IADD3 R3, P6, R2, 0x78060, RZ ;  /* 0x0007806002037810 */ /* 0x000fc40007fde0ff */
[----:B------:R-:W-:Y:S01]  /*15600*/  LOP3.LUT R12, R13, R12, RZ, 0x3c, !PT ;  /* 0x0000000c0d0c7212 */ /* 0x000fe200078e3cff */
[----:B------:R-:W-:Y:S01]  /*15610*/  IMAD.X R13, RZ, RZ, R0, P4 ;  /* 0x000000ffff0d7224 */ /* 0x000fe200020e0600 */
[----:B-1----:R-:W-:Y:S01]  /*15620*/  LOP3.LUT R164, R21, 0x380, RZ, 0xc0, !PT ;  /* 0x0000038015a47812 */ /* 0x002fe200078ec0ff */
[----:B------:R1:W-:Y:S03]  /*15630*/  ST.E desc[UR26][R162.64+0x4], R134 ;  /* 0x00000486a2007985 */ /* 0x0003e6000c10191a */
[----:B------:R-:W-:Y:S02]  /*15640*/  SHF.R.U64 R164, R164, 0x3, RZ ;  /* 0x00000003a4a47819 */ /* 0x000fe400000012ff */
[C---:B------:R-:W-:Y:S02]  /*15650*/  IADD3 R168, P4, R2.reuse, 0x6bc00, RZ ;  /* 0x0006bc0002a87810 */ /* 0x040fe40007f9e0ff */
[----:B------:R-:W-:-:S02]  /*15660*/  IADD3 R171, P3, R2, 0x78040, RZ ;  /* 0x0007804002ab7810 */ /* 0x000fc40007f7e0ff */
[----:B------:R-:W-:Y:S02]  /*15670*/  LOP3.LUT R169, R168, 0x380, RZ, 0xc0, !PT ;  /* 0x00000380a8a97812 */ /* 0x000fe400078ec0ff */
[----:B-1----:R-:W-:Y:S02]  /*15680*/  LOP3.LUT R134, R164, R21, RZ, 0x3c, !PT ;  /* 0x00000015a4867212 */ /* 0x002fe400078e3cff */
[----:B------:R-:W-:Y:S02]  /*15690*/  LOP3.LUT R21, R3, 0x380, RZ, 0xc0, !PT ;  /* 0x0000038003157812 */ /* 0x000fe400078ec0ff */
[----:B------:R-:W-:Y:S02]  /*156a0*/  SHF.R.U64 R169, R169, 0x3, RZ ;  /* 0x00000003a9a97819 */ /* 0x000fe400000012ff */
[----:B------:R-:W-:Y:S01]  /*156b0*/  SHF.R.U64 R21, R21, 0x3, RZ ;  /* 0x0000000315157819 */ /* 0x000fe200000012ff */
[----:B------:R-:W-:Y:S01]  /*156c0*/  IMAD.X R133, RZ, RZ, R0, P3 ;  /* 0x000000ffff857224 */ /* 0x000fe200018e0600 */
[----:B------:R-:W-:-:S02]  /*156d0*/  LOP3.LUT R168, R169, R168, RZ, 0x3c, !PT ;  /* 0x000000a8a9a87212 */ /* 0x000fc400078e3cff */
[----:B------:R-:W-:Y:S02]  /*156e0*/  LOP3.LUT R136, R21, R3, RZ, 0x3c, !PT ;  /* 0x0000000315887212 */ /* 0x000fe400078e3cff */
[C---:B------:R-:W-:Y:S01]  /*156f0*/  IADD3 R21, P3, R2.reuse, 0x7a400, RZ ;  /* 0x0007a40002157810 */ /* 0x040fe20007f7e0ff */
[----:B------:R-:W-:Y:S01]  /*15700*/  IMAD.X R169, RZ, RZ, R0, P4 ;  /* 0x000000ffffa97224 */ /* 0x000fe200020e0600 */
[----:B------:R1:W-:Y:S01]  /*15710*/  ST.E desc[UR26][R162.64], R135 ;  /* 0x00000087a2007985 */ /* 0x0003e2000c10191a */
[----:B------:R-:W-:-:S03]  /*15720*/  IADD3 R224, P4, R2, 0x69c60, RZ ;  /* 0x00069c6002e07810 */ /* 0x000fc60007f9e0ff */
[----:B------:R-:W-:Y:S04]  /*15730*/  ST.E desc[UR26][R160.64], R145 ;  /* 0x00000091a0007985 */ /* 0x000fe8000c10191a */
[----:B------:R1:W-:Y:S01]  /*15740*/  ST.E desc[UR26][R160.64+0x4], R144 ;  /* 0x00000490a0007985 */ /* 0x0003e2000c10191a */
[----:B------:R-:W-:Y:S01]  /*15750*/  LOP3.LUT R225, R224, 0x380, RZ, 0xc0, !PT ;  /* 0x00000380e0e17812 */ /* 0x000fe200078ec0ff */
[----:B-1----:R-:W-:Y:S01]  /*15760*/  IMAD.X R135, RZ, RZ, R0, P2 ;  /* 0x000000ffff877224 */ /* 0x002fe200010e0600 */
[----:B------:R-:W-:Y:S02]  /*15770*/  IADD3 R3, P2, R2, 0x78420, RZ ;  /* 0x0007842002037810 */ /* 0x000fe40007f5e0ff */
[----:B------:R-:W-:Y:S01]  /*15780*/  LOP3.LUT R160, R21, 0x380, RZ, 0xc0, !PT ;  /* 0x0000038015a07812 */ /* 0x000fe200078ec0ff */
[----:B------:R1:W-:Y:S03]  /*15790*/  ST.E desc[UR26][R158.64+0x4], R142 ;  /* 0x0000048e9e007985 */ /* 0x0003e6000c10191a */
[----:B------:R-:W-:-:S02]  /*157a0*/  SHF.R.U64 R160, R160, 0x3, RZ ;  /* 0x00000003a0a07819 */ /* 0x000fc400000012ff */
[----:B------:R-:W-:-:S04]  /*157b0*/  SHF.R.U64 R225, R225, 0x3, RZ ;  /* 0x00000003e1e17819 */ /* 0x000fc800000012ff */
[----:B------:R-:W-:Y:S02]  /*157c0*/  LOP3.LUT R224, R225, R224, RZ, 0x3c, !PT ;  /* 0x000000e0e1e07212 */ /* 0x000fe400078e3cff */
[----:B-1----:R-:W-:Y:S02]  /*157d0*/  LOP3.LUT R142, R160, R21, RZ, 0x3c, !PT ;  /* 0x00000015a08e7212 */ /* 0x002fe400078e3cff */
[----:B------:R-:W-:Y:S02]  /*157e0*/  LOP3.LUT R21, R3, 0x380, RZ, 0xc0, !PT ;  /* 0x0000038003157812 */ /* 0x000fe400078ec0ff */
[----:B------:R-:W-:Y:S02]  /*157f0*/  IADD3.X R225, RZ, R0, RZ, P4, !PT ;  /* 0x00000000ffe17210 */ /* 0x000fe400027fe4ff */
[----:B------:R-:W-:Y:S02]  /*15800*/  IADD3 R170, P4, R2, 0x7a020, RZ ;  /* 0x0007a02002aa7810 */ /* 0x000fe40007f9e0ff */
[----:B------:R-:W-:-:S02]  /*15810*/  SHF.R.U64 R21, R21, 0x3, RZ ;  /* 0x0000000315157819 */ /* 0x000fc400000012ff */
[-C--:B------:R-:W-:Y:S02]  /*15820*/  IADD3.X R129, RZ, R0.reuse, RZ, P5, !PT ;  /* 0x00000000ff817210 */ /* 0x080fe40002ffe4ff */
[C---:B------:R-:W-:Y:S01]  /*15830*/  IADD3 R162, P5, R2.reuse, 0x7a060, RZ ;  /* 0x0007a06002a27810 */ /* 0x040fe20007fbe0ff */
[--C-:B------:R-:W-:Y:S01]  /*15840*/  IMAD.X R131, RZ, RZ, R0.reuse, P4 ;  /* 0x000000ffff837224 */ /* 0x100fe200020e0600 */
[----:B------:R1:W-:Y:S01]  /*15850*/  ST.E desc[UR26][R158.64], R143 ;  /* 0x0000008f9e007985 */ /* 0x0003e2000c10191a */
[----:B------:R-:W-:Y:S02]  /*15860*/  LOP3.LUT R144, R21, R3, RZ, 0x3c, !PT ;  /* 0x0000000315907212 */ /* 0x000fe400078e3cff */
[----:B------:R-:W-:Y:S01]  /*15870*/  IADD3 R163, P4, R2, 0x78400, RZ ;  /* 0x0007840002a37810 */ /* 0x000fe20007f9e0ff */
[----:B------:R-:W3:Y:S01]  /*15880*/  LDL.LU R21, [R1+0x274] ;  /* 0x0002740001157983 */ /* 0x000ee20000300800 */
[----:B------:R-:W-:Y:S01]  /*15890*/  IADD3.X R137, RZ, R0, RZ, P6, !PT ;  /* 0x00000000ff897210 */ /* 0x000fe200037fe4ff */
[----:B------:R-:W-:Y:S01]  /*158a0*/  IMAD.X R139, RZ, RZ, R0, P5 ;  /* 0x000000ffff8b7224 */ /* 0x000fe200028e0600 */
[----:B------:R-:W-:-:S02]  /*158b0*/  LOP3.LUT R172, R170, 0x380, RZ, 0xc0, !PT ;  /* 0x00000380aaac7812 */ /* 0x000fc400078ec0ff */
[----:B------:R-:W-:Y:S01]  /*158c0*/  LOP3.LUT R173, R171, 0x380, RZ, 0xc0, !PT ;  /* 0x00000380abad7812 */ /* 0x000fe200078ec0ff */
[----:B-1----:R-:W2:Y:S01]  /*158d0*/  LDL.LU R143, [R1+0x270] ;  /* 0x00027000018f7983 */ /* 0x002ea20000300800 */
[C---:B------:R-:W-:Y:S02]  /*158e0*/  IADD3 R158, P6, R2.reuse, 0x7a420, RZ ;  /* 0x0007a420029e7810 */ /* 0x040fe40007fde0ff */
[----:B------:R-:W-:Y:S02]  /*158f0*/  IADD3 R159, P5, R2, 0x78440, RZ ;  /* 0x00078440029f7810 */ /* 0x000fe40007fbe0ff */
[----:B------:R-:W-:Y:S02]  /*15900*/  LOP3.LUT R164, R162, 0x380, RZ, 0xc0, !PT ;  /* 0x00000380a2a47812 */ /* 0x000fe400078ec0ff */
[----:B------:R-:W-:Y:S01]  /*15910*/  LOP3.LUT R165, R163, 0x380, RZ, 0xc0, !PT ;  /* 0x00000380a3a57812 */ /* 0x000fe200078ec0ff */
[----:B------:R1:W-:Y:S01]  /*15920*/  ST.E desc[UR26][R156.64], R183 ;  /* 0x000000b79c007985 */ /* 0x0003e2000c10191a */
[----:B------:R-:W-:-:S02]  /*15930*/  SHF.R.U64 R172, R172, 0x3, RZ ;  /* 0x00000003acac7819 */ /* 0x000fc400000012ff */
[----:B------:R-:W-:Y:S01]  /*15940*/  SHF.R.U64 R173, R173, 0x3, RZ ;  /* 0x00000003adad7819 */ /* 0x000fe200000012ff */
[----:B------:R1:W-:Y:S01]  /*15950*/  ST.E desc[UR26][R156.64+0x4], R182 ;  /* 0x000004b69c007985 */ /* 0x0003e2000c10191a */
[----:B------:R-:W-:Y:S02]  /*15960*/  LOP3.LUT R160, R158, 0x380, RZ, 0xc0, !PT ;  /* 0x000003809ea07812 */ /* 0x000fe400078ec0ff */
[----:B------:R-:W-:Y:S02]  /*15970*/  LOP3.LUT R161, R159, 0x380, RZ, 0xc0, !PT ;  /* 0x000003809fa17812 */ /* 0x000fe400078ec0ff */
[----:B------:R-:W-:Y:S02]  /*15980*/  SHF.R.U64 R164, R164, 0x3, RZ ;  /* 0x00000003a4a47819 */ /* 0x000fe400000012ff */
[----:B------:R-:W-:Y:S01]  /*15990*/  SHF.R.U64 R165, R165, 0x3, RZ ;  /* 0x00000003a5a57819 */ /* 0x000fe200000012ff */
[----:B-1----:R-:W4:Y:S01]  /*159a0*/  LDL.LU R183, [R1+0x2a8] ;  /* 0x0002a80001b77983 */ /* 0x002f220000300800 */
[----:B------:R-:W-:-:S03]  /*159b0*/  SHF.R.U64 R160, R160, 0x3, RZ ;  /* 0x00000003a0a07819 */ /* 0x000fc600000012ff */
[----:B------:R-:W4:Y:S01]  /*159c0*/  LDL.LU R182, [R1+0x2ac] ;  /* 0x0002ac0001b67983 */ /* 0x000f220000300800 */
[----:B------:R-:W-:Y:S02]  /*159d0*/  SHF.R.U64 R161, R161, 0x3, RZ ;  /* 0x00000003a1a17819 */ /* 0x000fe400000012ff */
[----:B------:R-:W-:Y:S02]  /*159e0*/  LOP3.LUT R130, R172, R170, RZ, 0x3c, !PT ;  /* 0x000000aaac827212 */ /* 0x000fe400078e3cff */
[----:B------:R-:W-:Y:S01]  /*159f0*/  LOP3.LUT R132, R173, R171, RZ, 0x3c, !PT ;  /* 0x000000abad847212 */ /* 0x000fe200078e3cff */
[----:B------:R-:W4:Y:S01]  /*15a00*/  LDL.LU R172, [R1+0x2d4] ;  /* 0x0002d40001ac7983 */ /* 0x000f220000300800 */
[----:B------:R-:W-:Y:S02]  /*15a10*/  LOP3.LUT R138, R164, R162, RZ, 0x3c, !PT ;  /* 0x000000a2a48a7212 */ /* 0x000fe400078e3cff */
[----:B------:R-:W-:Y:S01]  /*15a20*/  LOP3.LUT R140, R165, R163, RZ, 0x3c, !PT ;  /* 0x000000a3a58c7212 */ /* 0x000fe200078e3cff */
[----:B------:R-:W4:Y:S01]  /*15a30*/  LDL.LU R173, [R1+0x2d0] ;  /* 0x0002d00001ad7983 */ /* 0x000f220000300800 */
[----:B------:R-:W-:-:S03]  /*15a40*/  LOP3.LUT R146, R160, R158, RZ, 0x3c, !PT ;  /* 0x0000009ea0927212 */ /* 0x000fc600078e3cff */
[----:B------:R-:W4:Y:S01]  /*15a50*/  LDL.LU R171, [R1+0x2d8] ;  /* 0x0002d80001ab7983 */ /* 0x000f220000300800 */
[----:B------:R-:W-:-:S03]  /*15a60*/  LOP3.LUT R148, R161, R159, RZ, 0x3c, !PT ;  /* 0x0000009fa1947212 */ /* 0x000fc600078e3cff */
        /* <DEDUP_REMOVED lines=9> */
[----:B------:R-:W-:-:S02]  /*15b00*/  IMAD.MOV.U32 R156, RZ, RZ, R150 ;  /* 0x000000ffff9c7224 */ /* 0x000fc400078e0096 */
[----:B------:R-:W-:Y:S01]  /*15b10*/  IMAD.MOV.U32 R157, RZ, RZ, R151 ;  /* 0x000000ffff9d7224 */ /* 0x000fe200078e0097 */
[----:B------:R-:W-:Y:S02]  /*15b20*/  IADD3.X R141, RZ, R0, RZ, P4, !PT ;  /* 0x00000000ff8d7210 */ /* 0x000fe400027fe4ff */
[C---:B------:R-:W-:Y:S01]  /*15b30*/  IADD3 R3, P4, R2.reuse, 0x7a440, RZ ;  /* 0x0007a44002037810 */ /* 0x040fe20007f9e0ff */
[--C-:B------:R-:W-:Y:S02]  /*15b40*/  IMAD.X R145, RZ, RZ, R0.reuse, P2 ;  /* 0x000000ffff917224 */ /* 0x100fe400010e0600 */
[--C-:B------:R-:W-:Y:S02]  /*15b50*/  IMAD.X R147, RZ, RZ, R0.reuse, P6 ;  /* 0x000000ffff937224 */ /* 0x100fe400030e0600 */
[----:B------:R-:W-:Y:S01]  /*15b60*/  IMAD.X R151, RZ, RZ, R0, P4 ;  /* 0x000000ffff977224 */ /* 0x000fe200020e0600 */
[C---:B------:R-:W-:Y:S02]  /*15b70*/  IADD3 R234, P2, R2.reuse, 0x7a460, RZ ;  /* 0x0007a46002ea7810 */ /* 0x040fe40007f5e0ff */
[----:B------:R-:W-:-:S02]  /*15b80*/  IADD3 R232, P6, R2, 0x78800, RZ ;  /* 0x0007880002e87810 */ /* 0x000fc40007fde0ff */
[----:B------:R-:W-:Y:S01]  /*15b90*/  IADD3 R220, P4, R2, 0x78820, RZ ;  /* 0x0007882002dc7810 */ /* 0x000fe20007f9e0ff */
[----:B---3--:R1:W-:Y:S04]  /*15ba0*/  ST.E desc[UR26][R154.64+0x4], R21 ;  /* 0x000004159a007985 */ /* 0x0083e8000c10191a */
[----:B--2---:R2:W-:Y:S04]  /*15bb0*/  ST.E desc[UR26][R154.64], R143 ;  /* 0x0000008f9a007985 */ /* 0x0045e8000c10191a */
[----:B------:R-:W-:Y:S04]  /*15bc0*/  ST.E desc[UR26][R152.64], R194 ;  /* 0x000000c298007985 */ /* 0x000fe8000c10191a */
        /* <DEDUP_REMOVED lines=11> */
[----:B----4-:R-:W-:Y:S04]  /*15c80*/  ST.E desc[UR26][R10.64], R183 ;  /* 0x000000b70a007985 */ /* 0x010fe8000c10191a */
        /* <DEDUP_REMOVED lines=22> */
[----:B------:R3:W-:Y:S04]  /*15df0*/  ST.E desc[UR26][R124.64+0x4], R25 ;  /* 0x000004197c007985 */ /* 0x0007e8000c10191a */
[----:B------:R-:W-:Y:S04]  /*15e00*/  ST.E desc[UR26][R126.64], R26 ;  /* 0x0000001a7e007985 */ /* 0x000fe8000c10191a */
[----:B------:R4:W-:Y:S04]  /*15e10*/  ST.E desc[UR26][R126.64+0x4], R27 ;  /* 0x0000041b7e007985 */ /* 0x0009e8000c10191a */
[----:B------:R-:W-:Y:S04]  /*15e20*/  ST.E desc[UR26][R128.64], R28 ;  /* 0x0000001c80007985 */ /* 0x000fe8000c10191a */
[----:B------:R4:W-:Y:S04]  /*15e30*/  ST.E desc[UR26][R128.64+0x4], R29 ;  /* 0x0000041d80007985 */ /* 0x0009e8000c10191a */
[----:B------:R-:W-:Y:S04]  /*15e40*/  ST.E desc[UR26][R130.64], R30 ;  /* 0x0000001e82007985 */ /* 0x000fe8000c10191a */
[----:B------:R4:W-:Y:S04]  /*15e50*/  ST.E desc[UR26][R130.64+0x4], R31 ;  /* 0x0000041f82007985 */ /* 0x0009e8000c10191a */
[----:B------:R-:W-:Y:S04]  /*15e60*/  ST.E desc[UR26][R132.64], R32 ;  /* 0x0000002084007985 */ /* 0x000fe8000c10191a */
[----:B------:R4:W-:Y:S01]  /*15e70*/  ST.E desc[UR26][R132.64+0x4], R33 ;  /* 0x0000042184007985 */ /* 0x0009e2000c10191a */
[----:B-1----:R-:W-:-:S03]  /*15e80*/  LOP3.LUT R21, R3, 0x380, RZ, 0xc0, !PT ;  /* 0x0000038003157812 */ /* 0x002fc600078ec0ff */
[----:B------:R-:W-:Y:S01]  /*15e90*/  ST.E desc[UR26][R134.64], R34 ;  /* 0x0000002286007985 */ /* 0x000fe2000c10191a */
[----:B--2---:R-:W-:-:S03]  /*15ea0*/  IMAD.X R143, RZ, RZ, R0, P3 ;  /* 0x000000ffff8f7224 */ /* 0x004fc600018e0600 */
[----:B------:R1:W-:Y:S04]  /*15eb0*/  ST.E desc[UR26][R134.64+0x4], R35 ;  /* 0x0000042386007985 */ /* 0x0003e8000c10191a */
[----:B------:R-:W-:Y:S04]  /*15ec0*/  ST.E desc[UR26][R136.64], R36 ;  /* 0x0000002488007985 */ /* 0x000fe8000c10191a */
[----:B------:R2:W-:Y:S01]  /*15ed0*/  ST.E desc[UR26][R136.64+0x4], R37 ;  /* 0x0000042588007985 */ /* 0x0005e2000c10191a */
[----:B------:R-:W-:-:S03]  /*15ee0*/  SHF.R.U64 R21, R21, 0x3, RZ ;  /* 0x0000000315157819 */ /* 0x000fc600000012ff */
[----:B------:R-:W-:Y:S04]  /*15ef0*/  ST.E desc[UR26][R138.64], R38 ;  /* 0x000000268a007985 */ /* 0x000fe8000c10191a */
[----:B---3--:R-:W3:Y:S04]  /*15f00*/  LDL.LU.64 R124, [R1+0x770] ;  /* 0x00077000017c7983 */ /* 0x008ee80000300a00 */
[----:B------:R2:W-:Y:S01]  /*15f10*/  ST.E desc[UR26][R138.64+0x4], R39 ;  /* 0x000004278a007985 */ /* 0x0005e2000c10191a */
[----:B------:R-:W-:-:S03]  /*15f20*/  IADD3.X R149, RZ, R0, RZ, P5, !PT ;  /* 0x00000000ff957210 */ /* 0x000fc60002ffe4ff */
[----:B----4-:R-:W4:Y:S04]  /*15f30*/  LDL.LU.64 R126, [R1+0x768] ;  /* 0x00076800017e7983 */ /* 0x010f280000300a00 */
[----:B------:R-:W-:Y:S04]  /*15f40*/  ST.E desc[UR26][R140.64], R40 ;  /* 0x000000288c007985 */ /* 0x000fe8000c10191a */
[----:B------:R-:W4:Y:S04]  /*15f50*/  LDL.LU.64 R128, [R1+0x760] ;  /* 0x0007600001807983 */ /* 0x000f280000300a00 */
[----:B------:R2:W-:Y:S01]  /*15f60*/  ST.E desc[UR26][R140.64+0x4], R41 ;  /* 0x000004298c007985 */ /* 0x0005e2000c10191a */
[----:B------:R-:W-:-:S03]  /*15f70*/  LOP3.LUT R150, R21, R3, RZ, 0x3c, !PT ;  /* 0x0000000315967212 */ /* 0x000fc600078e3cff */
[----:B------:R-:W4:Y:S04]  /*15f80*/  LDL.LU.64 R130, [R1+0x758] ;  /* 0x0007580001827983 */ /* 0x000f280000300a00 */
[----:B------:R-:W-:Y:S04]  /*15f90*/  ST.E desc[UR26][R142.64], R42 ;  /* 0x0000002a8e007985 */ /* 0x000fe8000c10191a */
[----:B------:R-:W4:Y:S04]  /*15fa0*/  LDL.LU.64 R132, [R1+0x750] ;  /* 0x0007500001847983 */ /* 0x000f280000300a00 */
[----:B------:R2:W-:Y:S04]  /*15fb0*/  ST.E desc[UR26][R142.64+0x4], R43 ;  /* 0x0000042b8e007985 */ /* 0x0005e8000c10191a */
[----:B-1----:R-:W4:Y:S04]  /*15fc0*/  LDL.LU.64 R134, [R1+0x748] ;  /* 0x0007480001867983 */ /* 0x002f280000300a00 */
[----:B------:R-:W-:Y:S04]  /*15fd0*/  ST.E desc[UR26][R144.64], R44 ;  /* 0x0000002c90007985 */ /* 0x000fe8000c10191a */
[----:B--2---:R-:W2:Y:S04]  /*15fe0*/  LDL.LU.64 R136, [R1+0x740] ;  /* 0x0007400001887983 */ /* 0x004ea80000300a00 */
[----:B------:R1:W-:Y:S04]  /*15ff0*/  ST.E desc[UR26][R144.64+0x4], R45 ;  /* 0x0000042d90007985 */ /* 0x0003e8000c10191a */
[----:B------:R-:W2:Y:S04]  /*16000*/  LDL.LU.64 R138, [R1+0x738] ;  /* 0x00073800018a7983 */ /* 0x000ea80000300a00 */
[----:B------:R-:W-:Y:S04]  /*16010*/  ST.E desc[UR26][R146.64], R46 ;  /* 0x0000002e92007985 */ /* 0x000fe8000c10191a */
[----:B------:R-:W2:Y:S04]  /*16020*/  LDL.LU.64 R140, [R1+0x730] ;  /* 0x00073000018c7983 */ /* 0x000ea80000300a00 */
[----:B------:R1:W-:Y:S04]  /*16030*/  ST.E desc[UR26][R146.64+0x4], R47 ;  /* 0x0000042f92007985 */ /* 0x0003e8000c10191a */
[----:B------:R-:W2:Y:S04]  /*16040*/  LDL.LU.64 R142, [R1+0x728] ;  /* 0x00072800018e7983 */ /* 0x000ea80000300a00 */
[----:B------:R-:W-:Y:S04]  /*16050*/  ST.E desc[UR26][R148.64], R48 ;  /* 0x0000003094007985 */ /* 0x000fe8000c10191a */
[----:B-1----:R-:W2:Y:S04]  /*16060*/  LDL.LU.64 R144, [R1+0x720] ;  /* 0x0007200001907983 */ /* 0x002ea80000300a00 */
[----:B------:R1:W-:Y:S04]  /*16070*/  ST.E desc[UR26][R148.64+0x4], R49 ;  /* 0x0000043194007985 */ /* 0x0003e8000c10191a */
[----:B------:R-:W2:Y:S04]  /*16080*/  LDL.LU.64 R146, [R1+0x718] ;  /* 0x0007180001927983 */ /* 0x000ea80000300a00 */
[----:B------:R-:W-:Y:S04]  /*16090*/  ST.E desc[UR26][R150.64], R50 ;  /* 0x0000003296007985 */ /* 0x000fe8000c10191a */
[----:B-1----:R-:W2:Y:S04]  /*160a0*/  LDL.LU.64 R148, [R1+0x710] ;  /* 0x0007100001947983 */ /* 0x002ea80000300a00 */
[----:B------:R1:W-:Y:S04]  /*160b0*/  ST.E desc[UR26][R150.64+0x4], R51 ;  /* 0x0000043396007985 */ /* 0x0003e8000c10191a */
[----:B-1----:R-:W2:Y:S01]  /*160c0*/  LDL.LU.64 R150, [R1+0x708] ;  /* 0x0007080001967983 */ /* 0x002ea20000300a00 */
[----:B------:R-:W-:-:S02]  /*160d0*/  IADD3 R236, P3, R2, 0x78460, RZ ;  /* 0x0007846002ec7810 */ /* 0x000fc40007f7e0ff */
[----:B------:R-:W-:Y:S02]  /*160e0*/  IADD3 R222, P5, R2, 0x7a800, RZ ;  /* 0x0007a80002de7810 */ /* 0x000fe40007fbe0ff */
[----:B------:R-:W-:Y:S02]  /*160f0*/  LOP3.LUT R237, R236, 0x380, RZ, 0xc0, !PT ;  /* 0x00000380eced7812 */ /* 0x000fe400078ec0ff */
[----:B------:R-:W-:Y:S02]  /*16100*/  LOP3.LUT R235, R234, 0x380, RZ, 0xc0, !PT ;  /* 0x00000380eaeb7812 */ /* 0x000fe400078ec0ff */
[----:B------:R-:W-:Y:S02]  /*16110*/  LOP3.LUT R233, R232, 0x380, RZ, 0xc0, !PT ;  /* 0x00000380e8e97812 */ /* 0x000fe400078ec0ff */
[----:B------:R-:W-:Y:S02]  /*16120*/  LOP3.LUT R221, R220, 0x380, RZ, 0xc0, !PT ;  /* 0x00000380dcdd7812 */ /* 0x000fe400078ec0ff */
[----:B------:R-:W-:-:S02]  /*16130*/  SHF.R.U64 R237, R237, 0x3, RZ ;  /* 0x00000003eded7819 */ /* 0x000fc400000012ff */
[----:B------:R-:W-:Y:S02]  /*16140*/  LOP3.LUT R223, R222, 0x380, RZ, 0xc0, !PT ;  /* 0x00000380dedf7812 */ /* 0x000fe400078ec0ff */
[----:B------:R-:W-:Y:S02]  /*16150*/  SHF.R.U64 R235, R235, 0x3, RZ ;  /* 0x00000003ebeb7819 */ /* 0x000fe400000012ff */
[----:B------:R-:W-:Y:S02]  /*16160*/  SHF.R.U64 R233, R233, 0x3, RZ ;  /* 0x00000003e9e97819 */ /* 0x000fe400000012ff */
[----:B------:R-:W-:Y:S02]  /*16170*/  SHF.R.U64 R221, R221, 0x3, RZ ;  /* 0x00000003dddd7819 */ /* 0x000fe400000012ff */
[----:B------:R-:W-:Y:S01]  /*16180*/  LOP3.LUT R236, R237, R236, RZ, 0x3c, !PT ;  /* 0x000000ecedec7212 */ /* 0x000fe200078e3cff */
[----:B------:R-:W-:Y:S01]  /*16190*/  IMAD.X R237, RZ, RZ, R0, P3 ;  /* 0x000000ffffed7224 */ /* 0x000fe200018e0600 */
[----:B------:R-:W-:-:S02]  /*161a0*/  SHF.R.U64 R223, R223, 0x3, RZ ;  /* 0x00000003dfdf7819 */ /* 0x000fc400000012ff */
[----:B------:R-:W-:Y:S01]  /*161b0*/  LOP3.LUT R234, R235, R234, RZ, 0x3c, !PT ;  /* 0x000000eaebea7212 */ /* 0x000fe200078e3cff */
[--C-:B------:R-:W-:Y:S01]  /*161c0*/  IMAD.X R235, RZ, RZ, R0.reuse, P2 ;  /* 0x000000ffffeb7224 */ /* 0x100fe200010e0600 */
[----:B------:R-:W-:Y:S02]  /*161d0*/  LOP3.LUT R232, R233, R232, RZ, 0x3c, !PT ;  /* 0x000000e8e9e87212 */ /* 0x000fe400078e3cff */
[C---:B------:R-:W-:Y:S02]  /*161e0*/  IADD3 R218, P3, R2.reuse, 0x7a820, RZ ;  /* 0x0007a82002da7810 */ /* 0x040fe40007f7e0ff */
[----:B------:R-:W-:Y:S02]  /*161f0*/  IADD3 R216, P2, R2, 0x78840, RZ ;  /* 0x0007884002d87810 */ /* 0x000fe40007f5e0ff */
[----:B------:R-:W-:Y:S01]  /*16200*/  LOP3.LUT R220, R221, R220, RZ, 0x3c, !PT ;  /* 0x000000dcdddc7212 */ /* 0x000fe200078e3cff */
[----:B------:R-:W-:Y:S01]  /*16210*/  IMAD.X R221, RZ, RZ, R0, P4 ;  /* 0x000000ffffdd7224 */ /* 0x000fe200020e0600 */
[----:B------:R-:W-:-:S02]  /*16220*/  IADD3.X R233, RZ, R0, RZ, P6, !PT ;  /* 0x00000000ffe97210 */ /* 0x000fc400037fe4ff */
[----:B------:R-:W-:Y:S01]  /*16230*/  LOP3.LUT R222, R223, R222, RZ, 0x3c, !PT ;  /* 0x000000dedfde7212 */ /* 0x000fe200078e3cff */
[----:B------:R-:W-:Y:S01]  /*16240*/  IMAD.X R223, RZ, RZ, R0, P5 ;  /* 0x000000ffffdf7224 */ /* 0x000fe200028e0600 */
[C---:B------:R-:W-:Y:S02]  /*16250*/  IADD3 R214, P6, R2.reuse, 0x7a840, RZ ;  /* 0x0007a84002d67810 */ /* 0x040fe40007fde0ff */
[----:B------:R-:W-:Y:S02]  /*16260*/  IADD3 R210, P4, R2, 0x7a860, RZ ;  /* 0x0007a86002d27810 */ /* 0x000fe40007f9e0ff */
[----:B------:R-:W-:Y:S02]  /*16270*/  LOP3.LUT R219, R218, 0x380, RZ, 0xc0, !PT ;  /* 0x00000380dadb7812 */ /* 0x000fe400078ec0ff */
[----:B------:R-:W-:Y:S02]  /*16280*/  IADD3 R212, P5, R2, 0x78860, RZ ;  /* 0x0007886002d47810 */ /* 0x000fe40007fbe0ff */
[----:B------:R-:W-:-:S02]  /*16290*/  LOP3.LUT R217, R216, 0x380, RZ, 0xc0, !PT ;  /* 0x00000380d8d97812 */ /* 0x000fc400078ec0ff */
[----:B------:R-:W-:Y:S02]  /*162a0*/  LOP3.LUT R215, R214, 0x380, RZ, 0xc0, !PT ;  /* 0x00000380d6d77812 */ /* 0x000fe400078ec0ff */
[----:B------:R-:W-:Y:S02]  /*162b0*/  LOP3.LUT R211, R210, 0x380, RZ, 0xc0, !PT ;  /* 0x00000380d2d37812 */ /* 0x000fe400078ec0ff */
[----:B------:R-:W-:Y:S02]  /*162c0*/  SHF.R.U64 R219, R219, 0x3, RZ ;  /* 0x00000003dbdb7819 */ /* 0x000fe400000012ff */
[----:B------:R-:W-:Y:S02]  /*162d0*/  LOP3.LUT R213, R212, 0x380, RZ, 0xc0, !PT ;  /* 0x00000380d4d57812 */ /* 0x000fe400078ec0ff */
[----:B------:R-:W-:Y:S02]  /*162e0*/  SHF.R.U64 R217, R217, 0x3, RZ ;  /* 0x00000003d9d97819 */ /* 0x000fe400000012ff */
[----:B------:R-:W-:-:S02]  /*162f0*/  SHF.R.U64 R215, R215, 0x3, RZ ;  /* 0x00000003d7d77819 */ /* 0x000fc400000012ff */
[----:B------:R-:W-:Y:S02]  /*16300*/  SHF.R.U64 R211, R211, 0x3, RZ ;  /* 0x00000003d3d37819 */ /* 0x000fe400000012ff */
[----:B------:R-:W-:Y:S01]  /*16310*/  LOP3.LUT R218, R219, R218, RZ, 0x3c, !PT ;  /* 0x000000dadbda7212 */ /* 0x000fe200078e3cff */
[--C-:B------:R-:W-:Y:S01]  /*16320*/  IMAD.X R219, RZ, RZ, R0.reuse, P3 ;  /* 0x000000ffffdb7224 */ /* 0x100fe200018e0600 */
[----:B------:R-:W-:Y:S02]  /*16330*/  SHF.R.U64 R213, R213, 0x3, RZ ;  /* 0x00000003d5d57819 */ /* 0x000fe400000012ff */
[----:B------:R-:W-:Y:S02]  /*16340*/  LOP3.LUT R216, R217, R216, RZ, 0x3c, !PT ;  /* 0x000000d8d9d87212 */ /* 0x000fe400078e3cff */
[----:B------:R-:W-:Y:S02]  /*16350*/  IADD3 R208, P3, R2, 0x78c00, RZ ;  /* 0x00078c0002d07810 */ /* 0x000fe40007f7e0ff */
[----:B------:R-:W-:Y:S01]  /*16360*/  LOP3.LUT R214, R215, R214, RZ, 0x3c, !PT ;  /* 0x000000d6d7d67212 */ /* 0x000fe200078e3cff */
[----:B------:R-:W-:Y:S01]  /*16370*/  IMAD.X R215, RZ, RZ, R0, P6 ;  /* 0x000000ffffd77224 */ /* 0x000fe200030e0600 */
[----:B------:R-:W-:-:S02]  /*16380*/  IADD3.X R217, RZ, R0, RZ, P2, !PT ;  /* 0x00000000ffd97210 */ /* 0x000fc400017fe4ff */
[----:B------:R-:W-:Y:S01]  /*16390*/  LOP3.LUT R210, R211, R210, RZ, 0x3c, !PT ;  /* 0x000000d2d3d27212 */ /* 0x000fe200078e3cff */
[--C-:B------:R-:W-:Y:S01]  /*163a0*/  IMAD.X R211, RZ, RZ, R0.reuse, P4 ;  /* 0x000000ffffd37224 */ /* 0x100fe200020e0600 */
[C---:B------:R-:W-:Y:S02]  /*163b0*/  IADD3 R206, P2, R2.reuse, 0x7ac00, RZ ;  /* 0x0007ac0002ce7810 */ /* 0x040fe40007f5e0ff */
[----:B------:R-:W-:Y:S01]  /*163c0*/  LOP3.LUT R212, R213, R212, RZ, 0x3c, !PT ;  /* 0x000000d4d5d47212 */ /* 0x000fe200078e3cff */
[----:B------:R-:W-:Y:S01]  /*163d0*/  IMAD.X R213, RZ, RZ, R0, P5 ;  /* 0x000000ffffd57224 */ /* 0x000fe200028e0600 */
[C---:B------:R-:W-:Y:S02]  /*163e0*/  IADD3 R204, P6, R2.reuse, 0x78c20, RZ ;  /* 0x00078c2002cc7810 */ /* 0x040fe40007fde0ff */
[----:B------:R-:W-:Y:S02]  /*163f0*/  IADD3 R200, P4, R2, 0x78c40, RZ ;  /* 0x00078c4002c87810 */ /* 0x000fe40007f9e0ff */
[----:B------:R-:W-:-:S02]  /*16400*/  LOP3.LUT R209, R208, 0x380, RZ, 0xc0, !PT ;  /* 0x00000380d0d17812 */ /* 0x000fc400078ec0ff */
[----:B------:R-:W-:Y:S02]  /*16410*/  IADD3 R202, P5, R2, 0x7ac20, RZ ;  /* 0x0007ac2002ca7810 */ /* 0x000fe40007fbe0ff */
[----:B------:R-:W-:Y:S02]  /*16420*/  LOP3.LUT R207, R206, 0x380, RZ, 0xc0, !PT ;  /* 0x00000380cecf7812 */ /* 0x000fe400078ec0ff */
[----:B------:R-:W-:Y:S02]  /*16430*/  LOP3.LUT R205, R204, 0x380, RZ, 0xc0, !PT ;  /* 0x00000380cccd7812 */ /* 0x000fe400078ec0ff */
[----:B------:R-:W-:Y:S02]  /*16440*/  LOP3.LUT R201, R200, 0x380, RZ, 0xc0, !PT ;  /* 0x00000380c8c97812 */ /* 0x000fe400078ec0ff */
[----:B------:R-:W-:Y:S02]  /*16450*/  SHF.R.U64 R209, R209, 0x3, RZ ;  /* 0x00000003d1d17819 */ /* 0x000fe400000012ff */
[----:B------:R-:W-:-:S02]  /*16460*/  LOP3.LUT R203, R202, 0x380, RZ, 0xc0, !PT ;  /* 0x00000380cacb7812 */ /* 0x000fc400078ec0ff */
[----:B------:R-:W-:Y:S02]  /*16470*/  SHF.R.U64 R207, R207, 0x3, RZ ;  /* 0x00000003cfcf7819 */ /* 0x000fe400000012ff */
[----:B------:R-:W-:Y:S02]  /*16480*/  SHF.R.U64 R205, R205, 0x3, RZ ;  /* 0x00000003cdcd7819 */ /* 0x000fe400000012ff */
[----:B------:R-:W-:Y:S02]  /*16490*/  SHF.R.U64 R201, R201, 0x3, RZ ;  /* 0x00000003c9c97819 */ /* 0x000fe400000012ff */
[----:B------:R-:W-:Y:S02]  /*164a0*/  LOP3.LUT R208, R209, R208, RZ, 0x3c, !PT ;  /* 0x000000d0d1d07212 */ /* 0x000fe400078e3cff */
[----:B------:R-:W-:Y:S02]  /*164b0*/  SHF.R.U64 R203, R203, 0x3, RZ ;  /* 0x00000003cbcb7819 */ /* 0x000fe400000012ff */
[----:B------:R-:W-:Y:S01]  /*164c0*/  LOP3.LUT R206, R207, R206, RZ, 0x3c, !PT ;  /* 0x000000cecfce7212 */ /* 0x000fe200078e3cff */
[----:B------:R-:W-:Y:S01]  /*164d0*/  IMAD.X R207, RZ, RZ, R0, P2 ;  /* 0x000000ffffcf7224 */ /* 0x000fe200010e0600 */
[----:B------:R-:W-:-:S02]  /*164e0*/  IADD3.X R209, RZ, R0, RZ, P3, !PT ;  /* 0x00000000ffd17210 */ /* 0x000fc40001ffe4ff */
[----:B------:R-:W-:Y:S01]  /*164f0*/  LOP3.LUT R204, R205, R204, RZ, 0x3c, !PT ;  /* 0x000000cccdcc7212 */ /* 0x000fe200078e3cff */
[--C-:B------:R-:W-:Y:S01]  /*16500*/  IMAD.X R205, RZ, RZ, R0.reuse, P6 ;  /* 0x000000ffffcd7224 */ /* 0x100fe200030e0600 */
[C---:B------:R-:W-:Y:S02]  /*16510*/  IADD3 R198, P3, R2.reuse, 0x7ac40, RZ ;  /* 0x0007ac4002c67810 */ /* 0x040fe40007f7e0ff */
[----:B------:R-:W-:Y:S02]  /*16520*/  LOP3.LUT R200, R201, R200, RZ, 0x3c, !PT ;  /* 0x000000c8c9c87212 */ /* 0x000fe400078e3cff */
[C---:B------:R-:W-:Y:S02]  /*16530*/  IADD3 R196, P2, R2.reuse, 0x78c60, RZ ;  /* 0x00078c6002c47810 */ /* 0x040fe40007f5e0ff */
[----:B------:R-:W-:Y:S01]  /*16540*/  LOP3.LUT R202, R203, R202, RZ, 0x3c, !PT ;  /* 0x000000cacbca7212 */ /* 0x000fe200078e3cff */
[----:B------:R-:W-:Y:S01]  /*16550*/  IMAD.X R203, RZ, RZ, R0, P5 ;  /* 0x000000ffffcb7224 */ /* 0x000fe200028e0600 */
[----:B------:R-:W-:-:S02]  /*16560*/  IADD3 R194, P6, R2, 0x7ac60, RZ ;  /* 0x0007ac6002c27810 */ /* 0x000fc40007fde0ff */
[----:B------:R-:W-:Y:S02]  /*16570*/  IADD3.X R201, RZ, R0, RZ, P4, !PT ;  /* 0x00000000ffc97210 */ /* 0x000fe400027fe4ff */
[----:B------:R-:W-:Y:S02]  /*16580*/  IADD3 R190, P4, R2, 0x7b000, RZ ;  /* 0x0007b00002be7810 */ /* 0x000fe40007f9e0ff */
[----:B------:R-:W-:Y:S02]  /*16590*/  LOP3.LUT R199, R198, 0x380, RZ, 0xc0, !PT ;  /* 0x00000380c6c77812 */ /* 0x000fe400078ec0ff */
[----:B------:R-:W-:Y:S02]  /*165a0*/  IADD3 R192, P5, R2, 0x79000, RZ ;  /* 0x0007900002c07810 */ /* 0x000fe40007fbe0ff */
[----:B------:R-:W-:Y:S02]  /*165b0*/  LOP3.LUT R197, R196, 0x380, RZ, 0xc0, !PT ;  /* 0x00000380c4c57812 */ /* 0x000fe400078ec0ff */
[----:B------:R-:W-:-:S02]  /*165c0*/  LOP3.LUT R195, R194, 0x380, RZ, 0xc0, !PT ;  /* 0x00000380c2c37812 */ /* 0x000fc400078ec0ff */
[----:B------:R-:W-:Y:S02]  /*165d0*/  LOP3.LUT R191, R190, 0x380, RZ, 0xc0, !PT ;  /* 0x00000380bebf7812 */ /* 0x000fe400078ec0ff */
[----:B------:R-:W-:Y:S02]  /*165e0*/  SHF.R.U64 R199, R199, 0x3, RZ ;  /* 0x00000003c7c77819 */ /* 0x000fe400000012ff */
[----:B------:R-:W-:Y:S02]  /*165f0*/  LOP3.LUT R193, R192, 0x380, RZ, 0xc0, !PT ;  /* 0x00000380c0c17812 */ /* 0x000fe400078ec0ff */
[----:B------:R-:W-:Y:S02]  /*16600*/  SHF.R.U64 R197, R197, 0x3, RZ ;  /* 0x00000003c5c57819 */ /* 0x000fe400000012ff */
[----:B------:R-:W-:Y:S02]  /*16610*/  SHF.R.U64 R195, R195, 0x3, RZ ;  /* 0x00000003c3c37819 */ /* 0x000fe400000012ff */
[----:B------:R-:W-:-:S02]  /*16620*/  SHF.R.U64 R191, R191, 0x3, RZ ;  /* 0x00000003bfbf7819 */ /* 0x000fc400000012ff */
[----:B------:R-:W-:Y:S01]  /*16630*/  LOP3.LUT R198, R199, R198, RZ, 0x3c, !PT ;  /* 0x000000c6c7c67212 */ /* 0x000fe200078e3cff */
[--C-:B------:R-:W-:Y:S01]  /*16640*/  IMAD.X R199, RZ, RZ, R0.reuse, P3 ;  /* 0x000000ffffc77224 */ /* 0x100fe200018e0600 */
[----:B------:R-:W-:Y:S02]  /*16650*/  SHF.R.U64 R193, R193, 0x3, RZ ;  /* 0x00000003c1c17819 */ /* 0x000fe400000012ff */
[----:B------:R-:W-:Y:S01]  /*16660*/  LOP3.LUT R196, R197, R196, RZ, 0x3c, !PT ;  /* 0x000000c4c5c47212 */ /* 0x000fe200078e3cff */
[--C-:B------:R-:W-:Y:S01]  /*16670*/  IMAD.X R197, RZ, RZ, R0.reuse, P2 ;  /* 0x000000ffffc57224 */ /* 0x100fe200010e0600 */
[----:B------:R-:W-:Y:S01]  /*16680*/  LOP3.LUT R194, R195, R194, RZ, 0x3c, !PT ;  /* 0x000000c2c3c27212 */ /* 0x000fe200078e3cff */
[----:B------:R-:W-:Y:S01]  /*16690*/  IMAD.X R195, RZ, RZ, R0, P6 ;  /* 0x000000ffffc37224 */ /* 0x000fe200030e0600 */
[C---:B------:R-:W-:Y:S02]  /*166a0*/  IADD3 R188, P3, R2.reuse, 0x79020, RZ ;  /* 0x0007902002bc7810 */ /* 0x040fe40007f7e0ff */
[----:B------:R-:W-:-:S02]  /*166b0*/  IADD3 R186, P2, R2, 0x7b020, RZ ;  /* 0x0007b02002ba7810 */ /* 0x000fc40007f5e0ff */
[----:B------:R-:W-:Y:S01]  /*166c0*/  LOP3.LUT R190, R191, R190, RZ, 0x3c, !PT ;  /* 0x000000bebfbe7212 */ /* 0x000fe200078e3cff */
[----:B------:R-:W-:Y:S01]  /*166d0*/  IMAD.X R191, RZ, RZ, R0, P4 ;  /* 0x000000ffffbf7224 */ /* 0x000fe200020e0600 */
[----:B------:R-:W-:Y:S02]  /*166e0*/  LOP3.LUT R192, R193, R192, RZ, 0x3c, !PT ;  /* 0x000000c0c1c07212 */ /* 0x000fe400078e3cff */
[C---:B------:R-:W-:Y:S02]  /*166f0*/  IADD3 R184, P6, R2.reuse, 0x79040, RZ ;  /* 0x0007904002b87810 */ /* 0x040fe40007fde0ff */
[----:B------:R-:W-:Y:S02]  /*16700*/  IADD3.X R193, RZ, R0, RZ, P5, !PT ;  /* 0x00000000ffc17210 */ /* 0x000fe40002ffe4ff */
        /* <DEDUP_REMOVED lines=11> */
[----:B------:R-:W-:Y:S01]  /*167c0*/  LOP3.LUT R188, R189, R188, RZ, 0x3c, !PT ;  /* 0x000000bcbdbc7212 */ /* 0x000fe200078e3cff */
[--C-:B------:R-:W-:Y:S01]  /*167d0*/  IMAD.X R189, RZ, RZ, R0.reuse, P3 ;  /* 0x000000ffffbd7224 */ /* 0x100fe200018e0600 */
[----:B------:R-:W-:Y:S02]  /*167e0*/  SHF.R.U64 R183, R183, 0x3, RZ ;  /* 0x00000003b7b77819 */ /* 0x000fe400000012ff */
[----:B------:R-:W-:Y:S01]  /*167f0*/  LOP3.LUT R186, R187, R186, RZ, 0x3c, !PT ;  /* 0x000000babbba7212 */ /* 0x000fe200078e3cff */
[----:B------:R-:W-:Y:S01]  /*16800*/  IMAD.X R187, RZ, RZ, R0, P2 ;  /* 0x000000ffffbb7224 */ /* 0x000fe200010e0600 */
[----:B------:R-:W-:-:S02]  /*16810*/  LOP3.LUT R184, R185, R184, RZ, 0x3c, !PT ;  /* 0x000000b8b9b87212 */ /* 0x000fc400078e3cff */
[C---:B------:R-:W-:Y:S02]  /*16820*/  IADD3 R178, P3, R2.reuse, 0x7b060, RZ ;  /* 0x0007b06002b27810 */ /* 0x040fe40007f7e0ff */
[C---:B------:R-:W-:Y:S02]  /*16830*/  IADD3 R176, P2, R2.reuse, 0x79400, RZ ;  /* 0x0007940002b07810 */ /* 0x040fe40007f5e0ff */
[----:B------:R-:W-:Y:S01]  /*16840*/  LOP3.LUT R180, R181, R180, RZ, 0x3c, !PT ;  /* 0x000000b4b5b47212 */ /* 0x000fe200078e3cff */
[--C-:B------:R-:W-:Y:S01]  /*16850*/  IMAD.X R181, RZ, RZ, R0.reuse, P4 ;  /* 0x000000ffffb57224 */ /* 0x100fe200020e0600 */
[----:B------:R-:W-:Y:S02]  /*16860*/  IADD3.X R185, RZ, R0, RZ, P6, !PT ;  /* 0x00000000ffb97210 */ /* 0x000fe400037fe4ff */
[----:B------:R-:W-:Y:S01]  /*16870*/  LOP3.LUT R182, R183, R182, RZ, 0x3c, !PT ;  /* 0x000000b6b7b67212 */ /* 0x000fe200078e3cff */
[----:B------:R-:W-:Y:S01]  /*16880*/  IMAD.X R183, RZ, RZ, R0, P5 ;  /* 0x000000ffffb77224 */ /* 0x000fe200028e0600 */
[----:B------:R-:W-:-:S02]  /*16890*/  IADD3 R174, P6, R2, 0x7b400, RZ ;  /* 0x0007b40002ae7810 */ /* 0x000fc40007fde0ff */
[----:B------:R-:W-:Y:S02]  /*168a0*/  IADD3 R170, P4, R2, 0x7b420, RZ ;  /* 0x0007b42002aa7810 */ /* 0x000fe40007f9e0ff */
[----:B------:R-:W-:Y:S02]  /*168b0*/  LOP3.LUT R179, R178, 0x380, RZ, 0xc0, !PT ;  /* 0x00000380b2b37812 */ /* 0x000fe400078ec0ff */
[----:B------:R-:W-:Y:S02]  /*168c0*/  IADD3 R172, P5, R2, 0x79420, RZ ;  /* 0x0007942002ac7810 */ /* 0x000fe40007fbe0ff */
[----:B------:R-:W-:Y:S02]  /*168d0*/  LOP3.LUT R177, R176, 0x380, RZ, 0xc0, !PT ;  /* 0x00000380b0b17812 */ /* 0x000fe400078ec0ff */
[----:B------:R-:W-:Y:S02]  /*168e0*/  LOP3.LUT R175, R174, 0x380, RZ, 0xc0, !PT ;  /* 0x00000380aeaf7812 */ /* 0x000fe400078ec0ff */
[----:B------:R-:W-:-:S02]  /*168f0*/  LOP3.LUT R171, R170, 0x380, RZ, 0xc0, !PT ;  /* 0x00000380aaab7812 */ /* 0x000fc400078ec0ff */
[----:B------:R-:W-:Y:S02]  /*16900*/  SHF.R.U64 R179, R179, 0x3, RZ ;  /* 0x00000003b3b37819 */ /* 0x000fe400000012ff */
[----:B------:R-:W-:Y:S02]  /*16910*/  LOP3.LUT R173, R172, 0x380, RZ, 0xc0, !PT ;  /* 0x00000380acad7812 */ /* 0x000fe400078ec0ff */
[----:B------:R-:W-:Y:S02]  /*16920*/  SHF.R.U64 R177, R177, 0x3, RZ ;  /* 0x00000003b1b17819 */ /* 0x000fe400000012ff */
[----:B------:R-:W-:Y:S02]  /*16930*/  SHF.R.U64 R175, R175, 0x3, RZ ;  /* 0x00000003afaf7819 */ /* 0x000fe400000012ff */
[----:B------:R-:W-:Y:S02]  /*16940*/  SHF.R.U64 R171, R171, 0x3, RZ ;  /* 0x00000003abab7819 */ /* 0x000fe400000012ff */
[----:B------:R-:W-:Y:S01]  /*16950*/  LOP3.LUT R178, R179, R178, RZ, 0x3c, !PT ;  /* 0x000000b2b3b27212 */ /* 0x000fe200078e3cff */
[----:B------:R-:W-:Y:S01]  /*16960*/  IMAD.X R179, RZ, RZ, R0, P3 ;  /* 0x000000ffffb37224 */ /* 0x000fe200018e0600 */
[----:B------:R-:W-:-:S02]  /*16970*/  SHF.R.U64 R173, R173, 0x3, RZ ;  /* 0x00000003adad7819 */ /* 0x000fc400000012ff */
[----:B------:R-:W-:Y:S02]  /*16980*/  LOP3.LUT R176, R177, R176, RZ, 0x3c, !PT ;  /* 0x000000b0b1b07212 */ /* 0x000fe400078e3cff */
[C---:B------:R-:W-:Y:S02]  /*16990*/  IADD3 R168, P3, R2.reuse, 0x79440, RZ ;  /* 0x0007944002a87810 */ /* 0x040fe40007f7e0ff */
[----:B------:R-:W-:Y:S01]  /*169a0*/  LOP3.LUT R174, R175, R174, RZ, 0x3c, !PT ;  /* 0x000000aeafae7212 */ /* 0x000fe200078e3cff */
[--C-:B------:R-:W-:Y:S01]  /*169b0*/  IMAD.X R175, RZ, RZ, R0.reuse, P6 ;  /* 0x000000ffffaf7224 */ /* 0x100fe200030e0600 */
[----:B------:R-:W-:Y:S02]  /*169c0*/  IADD3.X R177, RZ, R0, RZ, P2, !PT ;  /* 0x00000000ffb17210 */ /* 0x000fe400017fe4ff */
[----:B------:R-:W-:Y:S01]  /*169d0*/  LOP3.LUT R170, R171, R170, RZ, 0x3c, !PT ;  /* 0x000000aaabaa7212 */ /* 0x000fe200078e3cff */
[----:B------:R-:W-:Y:S01]  /*169e0*/  IMAD.X R171, RZ, RZ, R0, P4 ;  /* 0x000000ffffab7224 */ /* 0x000fe200020e0600 */
[----:B------:R-:W-:-:S02]  /*169f0*/  IADD3 R166, P2, R2, 0x7b440, RZ ;  /* 0x0007b44002a67810 */ /* 0x000fc40007f5e0ff */
        /* <DEDUP_REMOVED lines=14> */
[----:B------:R-:W-:Y:S02]  /*16ae0*/  LOP3.LUT R168, R169, R168, RZ, 0x3c, !PT ;  /* 0x000000a8a9a87212 */ /* 0x000fe400078e3cff */
[----:B------:R-:W-:Y:S02]  /*16af0*/  SHF.R.U64 R163, R163, 0x3, RZ ;  /* 0x00000003a3a37819 */ /* 0x000fe400000012ff */
[----:B------:R-:W-:Y:S01]  /*16b00*/  LOP3.LUT R166, R167, R166, RZ, 0x3c, !PT ;  /* 0x000000a6a7a67212 */ /* 0x000fe200078e3cff */
[--C-:B------:R-:W-:Y:S01]  /*16b10*/  IMAD.X R167, RZ, RZ, R0.reuse, P2 ;  /* 0x000000ffffa77224 */ /* 0x100fe200010e0600 */
[----:B------:R-:W-:Y:S01]  /*16b20*/  IADD3.X R169, RZ, R0, RZ, P3, !PT ;  /* 0x00000000ffa97210 */ /* 0x000fe20001ffe4ff */
[----:B------:R1:W-:Y:S01]  /*16b30*/  ST.E desc[UR26][R236.64], R52 ;  /* 0x00000034ec007985 */ /* 0x0003e2000c10191a */
[----:B------:R-:W-:Y:S01]  /*16b40*/  LOP3.LUT R164, R165, R164, RZ, 0x3c, !PT ;  /* 0x000000a4a5a47212 */ /* 0x000fe200078e3cff */
[----:B------:R-:W-:Y:S01]  /*16b50*/  IMAD.X R165, RZ, RZ, R0, P6 ;  /* 0x000000ffffa57224 */ /* 0x000fe200030e0600 */
[----:B------:R-:W-:Y:S01]  /*16b60*/  IADD3 R158, P3, R2, 0x7b800, RZ ;  /* 0x0007b800029e7810 */ /* 0x000fe20007f7e0ff */
[----:B------:R1:W-:Y:S01]  /*16b70*/  ST.E desc[UR26][R236.64+0x4], R53 ;  /* 0x00000435ec007985 */ /* 0x0003e2000c10191a */
[----:B------:R-:W-:-:S02]  /*16b80*/  LOP3.LUT R160, R161, R160, RZ, 0x3c, !PT ;  /* 0x000000a0a1a07212 */ /* 0x000fc400078e3cff */
[C---:B------:R-:W-:Y:S01]  /*16b90*/  IADD3 R156, P2, R2.reuse, 0x79820, RZ ;  /* 0x00079820029c7810 */ /* 0x040fe20007f5e0ff */
[----:B------:R1:W-:Y:S01]  /*16ba0*/  ST.E desc[UR26][R234.64], R54 ;  /* 0x00000036ea007985 */ /* 0x0003e2000c10191a */
[----:B------:R-:W-:Y:S01]  /*16bb0*/  LOP3.LUT R162, R163, R162, RZ, 0x3c, !PT ;  /* 0x000000a2a3a27212 */ /* 0x000fe200078e3cff */
[----:B------:R-:W-:Y:S01]  /*16bc0*/  IMAD.X R163, RZ, RZ, R0, P5 ;  /* 0x000000ffffa37224 */ /* 0x000fe200028e0600 */
[C---:B------:R-:W-:Y:S01]  /*16bd0*/  IADD3 R154, P6, R2.reuse, 0x7b820, RZ ;  /* 0x0007b820029a7810 */ /* 0x040fe20007fde0ff */
[----:B------:R1:W-:Y:S01]  /*16be0*/  ST.E desc[UR26][R234.64+0x4], R55 ;  /* 0x00000437ea007985 */ /* 0x0003e2000c10191a */
[----:B------:R-:W-:Y:S02]  /*16bf0*/  IADD3.X R161, RZ, R0, RZ, P4, !PT ;  /* 0x00000000ffa17210 */ /* 0x000fe400027fe4ff */
[----:B------:R-:W-:Y:S01]  /*16c00*/  IADD3 R24, P4, R2, 0x7b840, RZ ;  /* 0x0007b84002187810 */ /* 0x000fe20007f9e0ff */
[----:B------:R1:W-:Y:S01]  /*16c10*/  ST.E desc[UR26][R232.64], R56 ;  /* 0x00000038e8007985 */ /* 0x0003e2000c10191a */
[----:B------:R-:W-:-:S02]  /*16c20*/  LOP3.LUT R159, R158, 0x380, RZ, 0xc0, !PT ;  /* 0x000003809e9f7812 */ /* 0x000fc400078ec0ff */
[----:B------:R-:W-:Y:S01]  /*16c30*/  IADD3 R152, P5, R2, 0x79840, RZ ;  /* 0x0007984002987810 */ /* 0x000fe20007fbe0ff */
[----:B------:R1:W-:Y:S01]  /*16c40*/  ST.E desc[UR26][R232.64+0x4], R57 ;  /* 0x00000439e8007985 */ /* 0x0003e2000c10191a */
[----:B------:R-:W-:-:S03]  /*16c50*/  LOP3.LUT R157, R156, 0x380, RZ, 0xc0, !PT ;  /* 0x000003809c9d7812 */ /* 0x000fc600078ec0ff */
[----:B------:R1:W-:Y:S01]  /*16c60*/  ST.E desc[UR26][R222.64], R58 ;  /* 0x0000003ade007985 */ /* 0x0003e2000c10191a */
[----:B------:R-:W-:-:S03]  /*16c70*/  LOP3.LUT R155, R154, 0x380, RZ, 0xc0, !PT ;  /* 0x000003809a9b7812 */ /* 0x000fc600078ec0ff */
[----:B------:R1:W-:Y:S01]  /*16c80*/  ST.E desc[UR26][R222.64+0x4], R59 ;  /* 0x0000043bde007985 */ /* 0x0003e2000c10191a */
[----:B------:R-:W-:-:S03]  /*16c90*/  LOP3.LUT R25, R24, 0x380, RZ, 0xc0, !PT ;  /* 0x0000038018197812 */ /* 0x000fc600078ec0ff */
[----:B------:R1:W-:Y:S01]  /*16ca0*/  ST.E desc[UR26][R220.64], R60 ;  /* 0x0000003cdc007985 */ /* 0x0003e2000c10191a */
[----:B------:R-:W-:-:S03]  /*16cb0*/  SHF.R.U64 R159, R159, 0x3, RZ ;  /* 0x000000039f9f7819 */ /* 0x000fc600000012ff */
[----:B------:R1:W-:Y:S01]  /*16cc0*/  ST.E desc[UR26][R220.64+0x4], R61 ;  /* 0x0000043ddc007985 */ /* 0x0003e2000c10191a */
[----:B------:R-:W-:-:S03]  /*16cd0*/  LOP3.LUT R153, R152, 0x380, RZ, 0xc0, !PT ;  /* 0x0000038098997812 */ /* 0x000fc600078ec0ff */
[----:B------:R1:W-:Y:S01]  /*16ce0*/  ST.E desc[UR26][R218.64], R62 ;  /* 0x0000003eda007985 */ /* 0x0003e2000c10191a */
[----:B------:R-:W-:-:S03]  /*16cf0*/  SHF.R.U64 R157, R157, 0x3, RZ ;  /* 0x000000039d9d7819 */ /* 0x000fc600000012ff */
[----:B------:R1:W-:Y:S01]  /*16d00*/  ST.E desc[UR26][R218.64+0x4], R63 ;  /* 0x0000043fda007985 */ /* 0x0003e2000c10191a */
[----:B------:R-:W-:-:S03]  /*16d10*/  SHF.R.U64 R155, R155, 0x3, RZ ;  /* 0x000000039b9b7819 */ /* 0x000fc600000012ff */
[----:B------:R1:W-:Y:S04]  /*16d20*/  ST.E desc[UR26][R216.64], R64 ;  /* 0x00000040d8007985 */ /* 0x0003e8000c10191a */
[----:B------:R1:W-:Y:S01]  /*16d30*/  ST.E desc[UR26][R216.64+0x4], R65 ;  /* 0x00000441d8007985 */ /* 0x0003e2000c10191a */
[----:B------:R-:W-:-:S03]  /*16d40*/  SHF.R.U64 R25, R25, 0x3, RZ ;  /* 0x0000000319197819 */ /* 0x000fc600000012ff */
[----:B------:R1:W-:Y:S04]  /*16d50*/  ST.E desc[UR26][R214.64], R66 ;  /* 0x00000042d6007985 */ /* 0x0003e8000c10191a */
[----:B------:R1:W-:Y:S01]  /*16d60*/  ST.E desc[UR26][R214.64+0x4], R67 ;  /* 0x00000443d6007985 */ /* 0x0003e2000c10191a */
[----:B------:R-:W-:-:S03]  /*16d70*/  LOP3.LUT R158, R159, R158, RZ, 0x3c, !PT ;  /* 0x0000009e9f9e7212 */ /* 0x000fc600078e3cff */
[----:B------:R1:W-:Y:S01]  /*16d80*/  ST.E desc[UR26][R212.64], R68 ;  /* 0x00000044d4007985 */ /* 0x0003e2000c10191a */
[----:B------:R-:W-:-:S03]  /*16d90*/  SHF.R.U64 R153, R153, 0x3, RZ ;  /* 0x0000000399997819 */ /* 0x000fc600000012ff */
[----:B------:R1:W-:Y:S01]  /*16da0*/  ST.E desc[UR26][R212.64+0x4], R69 ;  /* 0x00000445d4007985 */ /* 0x0003e2000c10191a */
[----:B------:R-:W-:-:S03]  /*16db0*/  LOP3.LUT R156, R157, R156, RZ, 0x3c, !PT ;  /* 0x0000009c9d9c7212 */ /* 0x000fc600078e3cff */
[----:B------:R1:W-:Y:S01]  /*16dc0*/  ST.E desc[UR26][R210.64], R70 ;  /* 0x00000046d2007985 */ /* 0x0003e2000c10191a */
[----:B------:R-:W-:-:S03]  /*16dd0*/  IMAD.X R159, RZ, RZ, R0, P3 ;  /* 0x000000ffff9f7224 */ /* 0x000fc600018e0600 */
[----:B------:R1:W-:Y:S01]  /*16de0*/  ST.E desc[UR26][R210.64+0x4], R71 ;  /* 0x00000447d2007985 */ /* 0x0003e2000c10191a */
[----:B------:R-:W-:-:S03]  /*16df0*/  LOP3.LUT R154, R155, R154, RZ, 0x3c, !PT ;  /* 0x0000009a9b9a7212 */ /* 0x000fc600078e3cff */
[----:B------:R1:W-:Y:S01]  /*16e00*/  ST.E desc[UR26][R208.64], R72 ;  /* 0x00000048d0007985 */ /* 0x0003e2000c10191a */
[----:B------:R-:W-:-:S03]  /*16e10*/  IADD3 R22, P3, R2, 0x79860, RZ ;  /* 0x0007986002167810 */ /* 0x000fc60007f7e0ff */
[----:B------:R1:W-:Y:S01]  /*16e20*/  ST.E desc[UR26][R208.64+0x4], R73 ;  /* 0x00000449d0007985 */ /* 0x0003e2000c10191a */
[----:B------:R-:W-:-:S03]  /*16e30*/  IMAD.X R157, RZ, RZ, R0, P2 ;  /* 0x000000ffff9d7224 */ /* 0x000fc600010e0600 */
[----:B------:R1:W-:Y:S01]  /*16e40*/  ST.E desc[UR26][R206.64], R74 ;  /* 0x0000004ace007985 */ /* 0x0003e2000c10191a */
[----:B------:R-:W-:-:S03]  /*16e50*/  IADD3 R18, P2, R2, 0x7b860, RZ ;  /* 0x0007b86002127810 */ /* 0x000fc60007f5e0ff */
[----:B------:R1:W-:Y:S01]  /*16e60*/  ST.E desc[UR26][R206.64+0x4], R75 ;  /* 0x0000044bce007985 */ /* 0x0003e2000c10191a */
[----:B------:R-:W-:Y:S01]  /*16e70*/  IMAD.X R155, RZ, RZ, R0, P6 ;  /* 0x000000ffff9b7224 */ /* 0x000fe200030e0600 */
[----:B------:R-:W-:Y:S02]  /*16e80*/  LOP3.LUT R24, R25, R24, RZ, 0x3c, !PT ;  /* 0x0000001819187212 */ /* 0x000fe400078e3cff */
[----:B------:R1:W-:Y:S01]  /*16e90*/  ST.E desc[UR26][R204.64], R76 ;  /* 0x0000004ccc007985 */ /* 0x0003e2000c10191a */
[----:B------:R-:W-:-:S03]  /*16ea0*/  LOP3.LUT R152, R153, R152, RZ, 0x3c, !PT ;  /* 0x0000009899987212 */ /* 0x000fc600078e3cff */
[----:B------:R1:W-:Y:S01]  /*16eb0*/  ST.E desc[UR26][R204.64+0x4], R77 ;  /* 0x0000044dcc007985 */ /* 0x0003e2000c10191a */
[----:B------:R-:W-:Y:S01]  /*16ec0*/  IADD3 R16, P6, R2, 0x79c00, RZ ;  /* 0x00079c0002107810 */ /* 0x000fe20007fde0ff */
[----:B------:R-:W-:Y:S02]  /*16ed0*/  IMAD.X R25, RZ, RZ, R0, P4 ;  /* 0x000000ffff197224 */ /* 0x000fe400020e0600 */
[----:B------:R1:W-:Y:S01]  /*16ee0*/  ST.E desc[UR26][R202.64], R78 ;  /* 0x0000004eca007985 */ /* 0x0003e2000c10191a */
[----:B------:R-:W-:-:S03]  /*16ef0*/  IADD3.X R153, RZ, R0, RZ, P5, !PT ;  /* 0x00000000ff997210 */ /* 0x000fc60002ffe4ff */
[----:B------:R1:W-:Y:S01]  /*16f00*/  ST.E desc[UR26][R202.64+0x4], R79 ;  /* 0x0000044fca007985 */ /* 0x0003e2000c10191a */
[----:B------:R-:W-:-:S03]  /*16f10*/  IADD3 R12, P4, R2, 0x79c20, RZ ;  /* 0x00079c20020c7810 */ /* 0x000fc60007f9e0ff */
[----:B------:R1:W-:Y:S01]  /*16f20*/  ST.E desc[UR26][R200.64], R80 ;  /* 0x00000050c8007985 */ /* 0x0003e2000c10191a */
[----:B------:R-:W-:-:S03]  /*16f30*/  LOP3.LUT R23, R22, 0x380, RZ, 0xc0, !PT ;  /* 0x0000038016177812 */ /* 0x000fc600078ec0ff */
[----:B------:R1:W-:Y:S01]  /*16f40*/  ST.E desc[UR26][R200.64+0x4], R81 ;  /* 0x00000451c8007985 */ /* 0x0003e2000c10191a */
[----:B------:R-:W-:-:S03]  /*16f50*/  IADD3 R14, P5, R2, 0x7bc00, RZ ;  /* 0x0007bc00020e7810 */ /* 0x000fc60007fbe0ff */
[----:B------:R1:W-:Y:S01]  /*16f60*/  ST.E desc[UR26][R198.64], R82 ;  /* 0x00000052c6007985 */ /* 0x0003e2000c10191a */
[----:B------:R-:W-:-:S03]  /*16f70*/  LOP3.LUT R19, R18, 0x380, RZ, 0xc0, !PT ;  /* 0x0000038012137812 */ /* 0x000fc600078ec0ff */
[----:B------:R1:W-:Y:S01]  /*16f80*/  ST.E desc[UR26][R198.64+0x4], R83 ;  /* 0x00000453c6007985 */ /* 0x0003e2000c10191a */
[----:B------:R-:W-:-:S03]  /*16f90*/  LOP3.LUT R17, R16, 0x380, RZ, 0xc0, !PT ;  /* 0x0000038010117812 */ /* 0x000fc600078ec0ff */
[----:B------:R1:W-:Y:S04]  /*16fa0*/  ST.E desc[UR26][R196.64], R84 ;  /* 0x00000054c4007985 */ /* 0x0003e8000c10191a */
[----:B------:R1:W-:Y:S01]  /*16fb0*/  ST.E desc[UR26][R196.64+0x4], R85 ;  /* 0x00000455c4007985 */ /* 0x0003e2000c10191a */
[----:B------:R-:W-:-:S03]  /*16fc0*/  LOP3.LUT R13, R12, 0x380, RZ, 0xc0, !PT ;  /* 0x000003800c0d7812 */ /* 0x000fc600078ec0ff */
[----:B------:R1:W-:Y:S04]  /*16fd0*/  ST.E desc[UR26][R194.64], R86 ;  /* 0x00000056c2007985 */ /* 0x0003e8000c10191a */
[----:B------:R1:W-:Y:S01]  /*16fe0*/  ST.E desc[UR26][R194.64+0x4], R87 ;  /* 0x00000457c2007985 */ /* 0x0003e2000c10191a */
[----:B------:R-:W-:-:S03]  /*16ff0*/  SHF.R.U64 R23, R23, 0x3, RZ ;  /* 0x0000000317177819 */ /* 0x000fc600000012ff */
[----:B------:R1:W-:Y:S01]  /*17000*/  ST.E desc[UR26][R192.64], R88 ;  /* 0x00000058c0007985 */ /* 0x0003e2000c10191a */
[----:B------:R-:W-:-:S03]  /*17010*/  LOP3.LUT R15, R14, 0x380, RZ, 0xc0, !PT ;  /* 0x000003800e0f7812 */ /* 0x000fc600078ec0ff */
[----:B------:R1:W-:Y:S01]  /*17020*/  ST.E desc[UR26][R192.64+0x4], R89 ;  /* 0x00000459c0007985 */ /* 0x0003e2000c10191a */
[----:B------:R-:W-:-:S03]  /*17030*/  SHF.R.U64 R19, R19, 0x3, RZ ;  /* 0x0000000313137819 */ /* 0x000fc600000012ff */
[----:B------:R1:W-:Y:S04]  /*17040*/  ST.E desc[UR26][R190.64], R90 ;  /* 0x0000005abe007985 */ /* 0x0003e8000c10191a */
        /* <DEDUP_REMOVED lines=23> */
[----:B------:R-:W-:-:S03]  /*171c0*/  LOP3.LUT R12, R13, R12, RZ, 0x3c, !PT ;  /* 0x0000000c0d0c7212 */ /* 0x000fc600078e3cff */
[----:B------:R1:W-:Y:S01]  /*171d0*/  ST.E desc[UR26][R176.64], R104 ;  /* 0x00000068b0007985 */ /* 0x0003e2000c10191a */
[----:B------:R-:W-:-:S03]  /*171e0*/  IADD3.X R17, RZ, R0, RZ, P6, !PT ;  /* 0x00000000ff117210 */ /* 0x000fc600037fe4ff */
[----:B------:R1:W-:Y:S01]  /*171f0*/  ST.E desc[UR26][R176.64+0x4], R105 ;  /* 0x00000469b0007985 */ /* 0x0003e2000c10191a */
[----:B------:R-:W-:Y:S01]  /*17200*/  LOP3.LUT R14, R15, R14, RZ, 0x3c, !PT ;  /* 0x0000000e0f0e7212 */ /* 0x000fe200078e3cff */
[----:B------:R-:W-:Y:S02]  /*17210*/  IMAD.X R13, RZ, RZ, R0, P4 ;  /* 0x000000ffff0d7224 */ /* 0x000fe400020e0600 */
[----:B------:R1:W-:Y:S01]  /*17220*/  ST.E desc[UR26][R174.64], R106 ;  /* 0x0000006aae007985 */ /* 0x0003e2000c10191a */
[----:B------:R-:W-:-:S03]  /*17230*/  IADD3 R6, P6, R2, 0x7bc40, RZ ;  /* 0x0007bc4002067810 */ /* 0x000fc60007fde0ff */
[----:B------:R1:W-:Y:S01]  /*17240*/  ST.E desc[UR26][R174.64+0x4], R107 ;  /* 0x0000046bae007985 */ /* 0x0003e2000c10191a */
[----:B------:R-:W-:Y:S01]  /*17250*/  IMAD.X R15, RZ, RZ, R0, P5 ;  /* 0x000000ffff0f7224 */ /* 0x000fe200028e0600 */
[----:B------:R-:W-:Y:S02]  /*17260*/  IADD3 R4, P4, R2, 0x79c60, RZ ;  /* 0x00079c6002047810 */ /* 0x000fe40007f9e0ff */
        /* <DEDUP_REMOVED lines=27> */
[----:B---3--:R1:W-:Y:S01]  /*17420*/  ST.E desc[UR26][R156.64], R124 ;  /* 0x0000007c9c007985 */ /* 0x0083e2000c10191a */
[----:B------:R-:W-:-:S03]  /*17430*/  SHF.R.U64 R2, R2, 0x3, RZ ;  /* 0x0000000302027819 */ /* 0x000fc600000012ff */
[----:B------:R1:W-:Y:S01]  /*17440*/  ST.E desc[UR26][R156.64+0x4], R125 ;  /* 0x0000047d9c007985 */ /* 0x0003e2000c10191a */
[----:B------:R-:W-:-:S03]  /*17450*/  LOP3.LUT R8, R9, R8, RZ, 0x3c, !PT ;  /* 0x0000000809087212 */ /* 0x000fc600078e3cff */
[----:B----4-:R1:W-:Y:S01]  /*17460*/  ST.E desc[UR26][R154.64], R126 ;  /* 0x0000007e9a007985 */ /* 0x0103e2000c10191a */
[----:B------:R-:W-:-:S03]  /*17470*/  IMAD.X R11, RZ, RZ, R0, P3 ;  /* 0x000000ffff0b7224 */ /* 0x000fc600018e0600 */
[----:B------:R1:W-:Y:S01]  /*17480*/  ST.E desc[UR26][R154.64+0x4], R127 ;  /* 0x0000047f9a007985 */ /* 0x0003e2000c10191a */
[----:B------:R-:W-:-:S03]  /*17490*/  LOP3.LUT R6, R7, R6, RZ, 0x3c, !PT ;  /* 0x0000000607067212 */ /* 0x000fc600078e3cff */
[----:B------:R1:W-:Y:S01]  /*174a0*/  ST.E desc[UR26][R152.64], R128 ;  /* 0x0000008098007985 */ /* 0x0003e2000c10191a */
[----:B------:R-:W-:-:S03]  /*174b0*/  IADD3.X R9, RZ, R0, RZ, P2, !PT ;  /* 0x00000000ff097210 */ /* 0x000fc600017fe4ff */
[----:B------:R1:W-:Y:S01]  /*174c0*/  ST.E desc[UR26][R152.64+0x4], R129 ;  /* 0x0000048198007985 */ /* 0x0003e2000c10191a */
[----:B------:R-:W-:-:S03]  /*174d0*/  LOP3.LUT R4, R5, R4, RZ, 0x3c, !PT ;  /* 0x0000000405047212 */ /* 0x000fc600078e3cff */
[----:B------:R1:W-:Y:S01]  /*174e0*/  ST.E desc[UR26][R24.64], R130 ;  /* 0x0000008218007985 */ /* 0x0003e2000c10191a */
[----:B------:R-:W-:-:S03]  /*174f0*/  IMAD.X R7, RZ, RZ, R0, P6 ;  /* 0x000000ffff077224 */ /* 0x000fc600030e0600 */
[----:B------:R1:W-:Y:S01]  /*17500*/  ST.E desc[UR26][R24.64+0x4], R131 ;  /* 0x0000048318007985 */ /* 0x0003e2000c10191a */
[----:B------:R-:W-:-:S03]  /*17510*/  LOP3.LUT R2, R2, R3, RZ, 0x3c, !PT ;  /* 0x0000000302027212 */ /* 0x000fc600078e3cff */
[----:B------:R1:W-:Y:S01]  /*17520*/  ST.E desc[UR26][R22.64], R132 ;  /* 0x0000008416007985 */ /* 0x0003e2000c10191a */
[----:B------:R-:W-:-:S03]  /*17530*/  IMAD.X R5, RZ, RZ, R0, P4 ;  /* 0x000000ffff057224 */ /* 0x000fc600020e0600 */
[----:B------:R1:W-:Y:S01]  /*17540*/  ST.E desc[UR26][R22.64+0x4], R133 ;  /* 0x0000048516007985 */ /* 0x0003e2000c10191a */
[----:B------:R-:W-:-:S03]  /*17550*/  IMAD.X R3, RZ, RZ, R0, P5 ;  /* 0x000000ffff037224 */ /* 0x000fc600028e0600 */
[----:B------:R1:W-:Y:S04]  /*17560*/  ST.E desc[UR26][R18.64], R134 ;  /* 0x0000008612007985 */ /* 0x0003e8000c10191a */
[----:B------:R1:W-:Y:S04]  /*17570*/  ST.E desc[UR26][R18.64+0x4], R135 ;  /* 0x0000048712007985 */ /* 0x0003e8000c10191a */
[----:B--2---:R1:W-:Y:S04]  /*17580*/  ST.E desc[UR26][R16.64], R136 ;  /* 0x0000008810007985 */ /* 0x0043e8000c10191a */
[----:B------:R1:W-:Y:S04]  /*17590*/  ST.E desc[UR26][R16.64+0x4], R137 ;  /* 0x0000048910007985 */ /* 0x0003e8000c10191a */
        /* <DEDUP_REMOVED lines=13> */
[----:B------:R1:W-:Y:S01]  /*17670*/  ST.E desc[UR26][R2.64+0x4], R151 ;  /* 0x0000049702007985 */ /* 0x0003e2000c10191a */
[----:B------:R-:W-:Y:S01]  /*17680*/  @!PT LDS RZ, [RZ] ;  /* 0x00000000fffff984 */ /* 0x000fe20000000800 */
[----:B------:R-:W-:Y:S01]  /*17690*/  @!PT LDS RZ, [RZ] ;  /* 0x00000000fffff984 */ /* 0x000fe20000000800 */
[----:B------:R-:W-:Y:S01]  /*176a0*/  @!PT LDS RZ, [RZ] ;  /* 0x00000000fffff984 */ /* 0x000fe20000000800 */
[----:B------:R-:W-:Y:S01]  /*176b0*/  @!PT LDS RZ, [RZ] ;  /* 0x00000000fffff984 */ /* 0x000fe20000000800 */
[----:B------:R2:W-:Y:S06]  /*176c0*/  MEMBAR.ALL.CTA ;  /* 0x0000000000007992 */ /* 0x0005ec0000008000 */
[----:B--2---:R-:W2:Y:S01]  /*176d0*/  FENCE.VIEW.ASYNC.S ;  /* 0x00000000000073c6 */ /* 0x004ea20000000000 */
[----:B------:R-:W-:Y:S05]  /*176e0*/  @!P1 BRA `(.L_x_35) ;  /* 0x0000000000049947 */ /* 0x000fea0003800000 */
[----:B------:R-:W-:Y:S01]  /*176f0*/  BPT.TRAP 0x1 ;  /* 0x000000040000795c */ /* 0x000fe20000300000 */
.L_x_35:
[----:B--2---:R-:W-:Y:S01]  /*17700*/  SYNCS.ARRIVE.TRANS64.A1T0 RZ, [UR23+0xa8880], RZ ;  /* 0x0a8880ffffff79a7 */ /* 0x004fe20008100017 */
[----:B------:R-:W-:-:S04]  /*17710*/  UIADD3 UR37, UR37, 0x1, URZ ;  /* 0x0000000125257890 */ /* 0x000fc8000fffe03f */
[----:B------:R-:W-:-:S04]  /*17720*/  UISETP.NE.AND UP0, UPT, UR37, 0x2, UPT ;  /* 0x000000022500788c */ /* 0x000fc8000bf05270 */
[----:B------:R-:W-:Y:S02]  /*17730*/  USEL UR16, URZ, 0x1, UP0 ;  /* 0x000000013f107887 */ /* 0x000fe40008000000 */
[----:B------:R-:W-:Y:S02]  /*17740*/  USEL UR37, UR37, URZ, UP0 ;  /* 0x0000003f25257287 */ /* 0x000fe40008000000 */
[----:B------:R-:W-:-:S12]  /*17750*/  ULOP3.LUT UR20, UR20, UR16, URZ, 0x3c, !UPT ;  /* 0x0000001014147292 */ /* 0x000fd8000f8e3c3f */
.L_x_31:
[----:B------:R-:W-:Y:S02]  /*17760*/  UIADD3 UR16, UR6, 0x1, URZ ;  /* 0x0000000106107890 */ /* 0x000fe4000fffe03f */
[----:B------:R-:W-:Y:S02]  /*17770*/  UISETP.NE.AND UP1, UPT, UR6, 0x1, UPT ;  /* 0x000000010600788c */ /* 0x000fe4000bf25270 */
[----:B------:R-:W-:Y:S02]  /*17780*/  UISETP.NE.AND UP0, UPT, UR16, 0x2, UPT ;  /* 0x000000021000788c */ /* 0x000fe4000bf05270 */
[----:B------:R-:W-:Y:S02]  /*17790*/  USEL UR17, URZ, 0x1, UP1 ;  /* 0x000000013f117887 */ /* 0x000fe40008800000 */
[----:B------:R-:W-:Y:S02]  /*177a0*/  USEL UR6, UR16, URZ, UP0 ;  /* 0x0000003f10067287 */ /* 0x000fe40008000000 */
[----:B------:R-:W-:Y:S01]  /*177b0*/  ULOP3.LUT UR13, UR13, UR17, URZ, 0x3c, !UPT ;  /* 0x000000110d0d7292 */ /* 0x000fe2000f8e3c3f */
[----:B------:R-:W-:Y:S11]  /*177c0*/  @!P0 BRA `(.L_x_36) ;  /* 0x0000000000048947 */ /* 0x000ff60003800000 */
[----:B------:R-:W-:Y:S01]  /*177d0*/  BPT.TRAP 0x1 ;  /* 0x000000040000795c */ /* 0x000fe20000300000 */
.L_x_36:
[----:B------:R-:W-:Y:S02]  /*177e0*/  UISETP.GT.U32.AND UP0, UPT, UR4, 0x1, UPT ;  /* 0x000000010400788c */ /* 0x000fe4000bf04070 */
[----:B------:R-:W-:-:S04]  /*177f0*/  ULEA UR16, UR5, UR36, 0x3 ;  /* 0x0000002405107291 */ /* 0x000fc8000f8e183f */
[----:B------:R-:W-:Y:S01]  /*17800*/  UIADD3 UR16, UR16, 0xa8820, URZ ;  /* 0x000a882010107890 */ /* 0x000fe2000fffe03f */
[----:B------:R-:W-:-:S03]  /*17810*/  PLOP3.LUT P1, PT, PT, PT, UP0, 0x80, 0x0 ;  /* 0x000000000000781c */ /* 0x000fc60003f2f008 */
[----:B------:R-:W-:-:S09]  /*17820*/  UPRMT UR16, URZ, 0x654, UR16 ;  /* 0x000006543f107896 */ /* 0x000fd20008000010 */
[----:B------:R-:W-:Y:S01]  /*17830*/  SYNCS.ARRIVE.TRANS64.RED.A1T0 RZ, [UR16], RZ ;  /* 0x000000ffffff79a7 */ /* 0x000fe20008100410 */
[----:B------:R-:W-:Y:S05]  /*17840*/  @P1 BRA `(.L_x_37) ;  /* 0x0000000000041947 */ /* 0x000fea0003800000 */
[----:B------:R-:W-:Y:S01]  /*17850*/  BPT.TRAP 0x1 ;  /* 0x000000040000795c */ /* 0x000fe20000300000 */
.L_x_37:
[----:B------:R-:W-:-:S04]  /*17860*/  UIADD3 UR5, UR5, 0x1, URZ ;  /* 0x0000000105057890 */ /* 0x000fc8000fffe03f */
[----:B------:R-:W-:-:S04]  /*17870*/  UISETP.NE.AND UP0, UPT, UR5, 0x4, UPT ;  /* 0x000000040500788c */ /* 0x000fc8000bf05270 */
[----:B------:R-:W-:Y:S01]  /*17880*/  USEL UR16, UR5, URZ, UP0 ;  /* 0x0000003f05107287 */ /* 0x000fe20008000000 */
[----:B------:R-:W-:Y:S11]  /*17890*/  @!P0 BRA `(.L_x_38) ;  /* 0x0000000000048947 */ /* 0x000ff60003800000 */
[----:B------:R-:W-:Y:S01]  /*178a0*/  BPT.TRAP 0x1 ;  /* 0x000000040000795c */ /* 0x000fe20000300000 */
.L_x_38:
[----:B------:R-:W-:-:S04]  /*178b0*/  ULEA UR5, UR16, UR36, 0x3 ;  /* 0x0000002410057291 */ /* 0x000fc8000f8e183f */
[----:B------:R-:W-:-:S04]  /*178c0*/  UIADD3 UR5, UR5, 0xa8820, URZ ;  /* 0x000a882005057890 */ /* 0x000fc8000fffe03f */
[----:B------:R-:W-:-:S09]  /*178d0*/  UPRMT UR5, URZ, 0x654, UR5 ;  /* 0x000006543f057896 */ /* 0x000fd20008000005 */
[----:B------:R-:W-:Y:S01]  /*178e0*/  SYNCS.ARRIVE.TRANS64.RED.A1T0 RZ, [UR5], RZ ;  /* 0x000000ffffff79a7 */ /* 0x000fe20008100405 */
[----:B------:R-:W-:Y:S05]  /*178f0*/  @P1 BRA `(.L_x_39) ;  /* 0x0000000000041947 */ /* 0x000fea0003800000 */
[----:B------:R-:W-:Y:S01]  /*17900*/  BPT.TRAP 0x1 ;  /* 0x000000040000795c */ /* 0x000fe20000300000 */
.L_x_39:
[----:B------:R-:W-:Y:S02]  /*17910*/  UISETP.GT.AND UP2, UPT, UR10, 0x1, UPT ;  /* 0x000000010a00788c */ /* 0x000fe4000bf44270 */
[----:B------:R-:W-:Y:S02]  /*17920*/  UIADD3 UR21, UR21, 0x1, URZ ;  /* 0x0000000115157890 */ /* 0x000fe4000fffe03f */
[----:B------:R-:W-:Y:S02]  /*17930*/  UIADD3 UR5, UR16, 0x1, URZ ;  /* 0x0000000110057890 */ /* 0x000fe4000fffe03f */
[----:B------:R-:W-:Y:S01]  /*17940*/  PLOP3.LUT P1, PT, PT, PT, UP2, 0x80, 0x0 ;  /* 0x000000000000781c */ /* 0x000fe20003f2f028 */
[----:B------:R-:W-:Y:S02]  /*17950*/  UISETP.NE.AND UP0, UPT, UR21, 0x4, UPT ;  /* 0x000000041500788c */ /* 0x000fe4000bf05270 */
[----:B------:R-:W-:Y:S02]  /*17960*/  UISETP.NE.AND UP1, UPT, UR5, 0x4, UPT ;  /* 0x000000040500788c */ /* 0x000fe4000bf25270 */
[----:B------:R-:W-:-:S02]  /*17970*/  USEL UR16, URZ, 0x1, UP0 ;  /* 0x000000013f107887 */ /* 0x000fc40008000000 */
[----:B------:R-:W-:Y:S02]  /*17980*/  UIADD3 UR10, UR10, -0x1, URZ ;  /* 0xffffffff0a0a7890 */ /* 0x000fe4000fffe03f */
[----:B------:R-:W-:Y:S02]  /*17990*/  USEL UR5, UR5, URZ, UP1 ;  /* 0x0000003f05057287 */ /* 0x000fe40008800000 */
[----:B------:R-:W-:Y:S02]  /*179a0*/  USEL UR23, UR21, URZ, UP0 ;  /* 0x0000003f15177287 */ /* 0x000fe40008000000 */
[----:B------:R-:W-:Y:S01]  /*179b0*/  ULOP3.LUT UR22, UR22, UR16, URZ, 0x3c, !UPT ;  /* 0x0000001016167292 */ /* 0x000fe2000f8e3c3f */
[----:B------:R-:W-:Y:S11]  /*179c0*/  @P1 BRA `(.L_x_40) ;  /* 0xfffffea400fc1947 */ /* 0x000ff6000383ffff */
.L_x_18:
[----:B------:R-:W-:Y:S05]  /*179d0*/  @!P0 BRA `(.L_x_41) ;  /* 0x0000000000048947 */ /* 0x000fea0003800000 */
[----:B-1----:R-:W-:Y:S01]  /*179e0*/  BPT.TRAP 0x1 ;  /* 0x000000040000795c */ /* 0x002fe20000300000 */
.L_x_41:
[----:B------:R-:W-:Y:S02]  /*179f0*/  UISETP.GT.U32.AND UP0, UPT, UR4, 0x1, UPT ;  /* 0x000000010400788c */ /* 0x000fe4000bf04070 */
[----:B------:R-:W-:-:S04]  /*17a00*/  UIADD3 UR5, UR7, 0xa8860, URZ ;  /* 0x000a886007057890 */ /* 0x000fc8000fffe03f */
[----:B------:R-:W-:Y:S01]  /*17a10*/  PLOP3.LUT P1, PT, PT, PT, UP0, 0x80, 0x0 ;  /* 0x000000000000781c */ /* 0x000fe20003f2f008 */
[----:B------:R-:W-:-:S09]  /*17a20*/  UPRMT UR5, URZ, 0x654, UR5 ;  /* 0x000006543f057896 */ /* 0x000fd20008000005 */
[----:B------:R-:W-:Y:S03]  /*17a30*/  SYNCS.ARRIVE.TRANS64.RED.A1T0 RZ, [UR5], RZ ;  /* 0x000000ffffff79a7 */ /* 0x000fe60008100405 */
[----:B------:R-:W-:Y:S05]  /*17a40*/  @P1 BRA `(.L_x_42) ;  /* 0x0000000000041947 */ /* 0x000fea0003800000 */
[----:B-1----:R-:W-:Y:S01]  /*17a50*/  BPT.TRAP 0x1 ;  /* 0x000000040000795c */ /* 0x002fe20000300000 */
.L_x_42:
[----:B------:R-:W-:Y:S05]  /*17a60*/  @!P0 BRA `(.L_x_43) ;  /* 0x0000000000048947 */ /* 0x000fea0003800000 */
[----:B-1----:R-:W-:Y:S01]  /*17a70*/  BPT.TRAP 0x1 ;  /* 0x000000040000795c */ /* 0x002fe20000300000 */
.L_x_43:
[----:B------:R-:W-:-:S04]  /*17a80*/  UIADD3 UR7, UR7, 0xa8868, URZ ;  /* 0x000a886807077890 */ /* 0x000fc8000fffe03f */
[----:B------:R-:W-:-:S09]  /*17a90*/  UPRMT UR7, URZ, 0x654, UR7 ;  /* 0x000006543f077896 */ /* 0x000fd20008000007 */
[----:B------:R-:W-:Y:S01]  /*17aa0*/  SYNCS.ARRIVE.TRANS64.RED.A1T0 RZ, [UR7], RZ ;  /* 0x000000ffffff79a7 */ /* 0x000fe20008100407 */
[----:B------:R-:W-:Y:S05]  /*17ab0*/  @P1 BRA `(.L_x_44) ;  /* 0x0000000000041947 */ /* 0x000fea0003800000 */
[----:B-1----:R-:W-:Y:S01]  /*17ac0*/  BPT.TRAP 0x1 ;  /* 0x000000040000795c */ /* 0x002fe20000300000 */
.L_x_44:
[----:B------:R-:W-:-:S04]  /*17ad0*/  ULOP3.LUT UR14, UR14, 0x2, URZ, 0xfc, !UPT ;  /* 0x000000020e0e7892 */ /* 0x000fc8000f8efc3f */
[----:B------:R-:W-:-:S06]  /*17ae0*/  UISETP.NE.AND UP0, UPT, UR14, 0x3, UPT ;  /* 0x000000030e00788c */ /* 0x000fcc000bf05270 */
[----:B------:R-:W-:-:S13]  /*17af0*/  PLOP3.LUT P1, PT, PT, PT, UP0, 0x80, 0x0 ;  /* 0x000000000000781c */ /* 0x000fda0003f2f008 */
[----:B------:R-:W-:Y:S05]  /*17b00*/  @!P1 BRA `(.L_x_45) ;  /* 0x0000000000049947 */ /* 0x000fea0003800000 */
[----:B-1----:R-:W-:Y:S01]  /*17b10*/  BPT.TRAP 0x1 ;  /* 0x000000040000795c */ /* 0x002fe20000300000 */
.L_x_45:
[----:B------:R-:W-:Y:S01]  /*17b20*/  ULEA UR4, UR6, UR36, 0x3 ;  /* 0x0000002406047291 */ /* 0x000fe2000f8e183f */
[----:B---3--:R-:W-:-:S04]  /*17b30*/  MOV R0, UR13 ;  /* 0x0000000d00007c02 */ /* 0x008fc80008000f00 */
[----:B------:R-:W-:-:S04]  /*17b40*/  SHF.L.U32 R0, R0, 0x1f, RZ ;  /* 0x0000001f00007819 */ /* 0x000fc800000006ff */
[----:B------:R-:W3:Y:S02]  /*17b50*/  SYNCS.PHASECHK.TRANS64.TRYWAIT P0, [UR4+0xa8890], R0 ;  /* 0x0a889000ff0075a7 */ /* 0x000ee40008000144 */
[----:B---3--:R-:W-:Y:S05]  /*17b60*/  @!P0 BRA `(.L_x_46) ;  /* 0x0000009400508947 */ /* 0x008fea0003800000 */
.L_x_156:
[----:B------:R-:W-:Y:S05]  /*17b70*/  @!P1 BRA `(.L_x_47) ;  /* 0x0000000000049947 */ /* 0x000fea0003800000 */
[----:B-1----:R-:W-:Y:S01]  /*17b80*/  BPT.TRAP 0x1 ;  /* 0x000000040000795c */ /* 0x002fe20000300000 */
.L_x_47:
[----:B------:R-:W-:-:S04]  /*17b90*/  UIADD3 UR6, UR6, 0x1, URZ ;  /* 0x0000000106067890 */ /* 0x000fc8000fffe03f */
[----:B------:R-:W-:-:S04]  /*17ba0*/  UISETP.NE.AND UP0, UPT, UR6, 0x2, UPT ;  /* 0x000000020600788c */ /* 0x000fc8000bf05270 */
[----:B------:R-:W-:Y:S02]  /*17bb0*/  USEL UR4, URZ, 0x1, UP0 ;  /* 0x000000013f047887 */ /* 0x000fe40008000000 */
[----:B------:R-:W-:Y:S02]  /*17bc0*/  USEL UR6, UR6, URZ, UP0 ;  /* 0x0000003f06067287 */ /* 0x000fe40008000000 */
[----:B------:R-:W-:Y:S02]  /*17bd0*/  ULOP3.LUT UR4, UR13, UR4, URZ, 0x3c, !UPT ;  /* 0x000000040d047292 */ /* 0x000fe4000f8e3c3f */
[----:B------:R-:W-:-:S04]  /*17be0*/  ULEA UR6, UR6, UR36, 0x3 ;  /* 0x0000002406067291 */ /* 0x000fc8000f8e183f */
[----:B-1----:R-:W-:-:S05]  /*17bf0*/  IMAD.U32 R0, RZ, RZ, UR4 ;  /* 0x00000004ff007e24 */ /* 0x002fca000f8e00ff */
[----:B------:R-:W-:-:S04]  /*17c00*/  SHF.L.U32 R0, R0, 0x1f, RZ ;  /* 0x0000001f00007819 */ /* 0x000fc800000006ff */
[----:B------:R-:W1:Y:S02]  /*17c10*/  SYNCS.PHASECHK.TRANS64.TRYWAIT P0, [UR6+0xa8890], R0 ;  /* 0x0a889000ff0075a7 */ /* 0x000e640008000146 */
[----:B-1----:R-:W-:Y:S05]  /*17c20*/  @!P0 BRA `(.L_x_48) ;  /* 0x0000009400388947 */ /* 0x002fea0003800000 */
.L_x_157:
[----:B------:R-:W-:Y:S01]  /*17c30*/  ULEA UR4, UR37, UR38, 0x1 ;  /* 0x0000002625047291 */ /* 0x000fe2000f8e083f */
[----:B-1----:R-:W-:-:S03]  /*17c40*/  IMAD.U32 R0, RZ, RZ, UR20 ;  /* 0x00000014ff007e24 */ /* 0x002fc6000f8e00ff */
[----:B------:R-:W-:Y:S02]  /*17c50*/  ULEA UR4, UR4, UR36, 0x3 ;  /* 0x0000002404047291 */ /* 0x000fe4000f8e183f */
[----:B------:R-:W-:-:S07]  /*17c60*/  SHF.L.U32 R0, R0, 0x1f, RZ ;  /* 0x0000001f00007819 */ /* 0x000fce00000006ff */
[----:B------:R-:W1:Y:S02]  /*17c70*/  SYNCS.PHASECHK.TRANS64.TRYWAIT P0, [UR4+0xa88a0], R0 ;  /* 0x0a88a000ff0075a7 */ /* 0x000e640008000144 */
[----:B-1----:R-:W-:Y:S05]  /*17c80*/  @!P0 BRA `(.L_x_49) ;  /* 0x0000009400388947 */ /* 0x002fea0003800000 */
.L_x_158:
[----:B-1----:R-:W-:Y:S01]  /*17c90*/  MOV R0, RZ ;  /* 0x000000ff00007202 */ /* 0x002fe20000000f00 */
[----:B------:R-:W-:-:S03]  /*17ca0*/  USHF.L.U32 UR42, UR42, 0x6, URZ ;  /* 0x000000062a2a7899 */ /* 0x000fc6000800063f */
[----:B------:R-:W-:-:S13]  /*17cb0*/  LOP3.LUT P0, RZ, R0, 0x1bf, RZ, 0xc0, !PT ;  /* 0x000001bf00ff7812 */ /* 0x000fda000780c0ff */
[----:B------:R-:W-:Y:S05]  /*17cc0*/  @!P0 BRA `(.L_x_50) ;  /* 0x0000000000408947 */ /* 0x000fea0003800000 */
[----:B--2---:R-:W-:Y:S01]  /*17cd0*/  MOV R2, 0x0 ;  /* 0x0000000000027802 */ /* 0x004fe20000000f00 */
[----:B------:R-:W-:Y:S01]  /*17ce0*/  ULDC.64 UR4, c[0x4][0x70] ;  /* 0x01001c0000047ab9 */ /* 0x000fe20000000a00 */
[----:B------:R-:W-:Y:S01]  /*17cf0*/  ULDC.64 UR6, c[0x4][0x78] ;  /* 0x01001e0000067ab9 */ /* 0x000fe20000000a00 */
[----:B------:R-:W-:Y:S01]  /*17d00*/  ULDC.64 UR8, c[0x4][0x8] ;  /* 0x0100020000087ab9 */ /* 0x000fe20000000a00 */
[----:B------:R-:W-:Y:S01]  /*17d10*/  IMAD.U32 R4, RZ, RZ, UR4 ;  /* 0x00000004ff047e24 */ /* 0x000fe2000f8e00ff */
[----:B------:R-:W-:Y:S01]  /*17d20*/  MOV R5, UR5 ;  /* 0x0000000500057c02 */ /* 0x000fe20008000f00 */
[----:B------:R-:W1:Y:S01]  /*17d30*/  LDC.64 R2, c[0x4][R2] ;  /* 0x0100000002027b82 */ /* 0x000e620000000a00 */
[----:B------:R-:W-:Y:S01]  /*17d40*/  IMAD.U32 R6, RZ, RZ, UR6 ;  /* 0x00000006ff067e24 */ /* 0x000fe2000f8e00ff */
[----:B------:R-:W-:Y:S01]  /*17d50*/  MOV R11, UR9 ;  /* 0x00000009000b7c02 */ /* 0x000fe20008000f00 */
[----:B------:R-:W-:Y:S02]  /*17d60*/  IMAD.U32 R7, RZ, RZ, UR7 ;  /* 0x00000007ff077e24 */ /* 0x000fe4000f8e00ff */
[----:B------:R-:W-:-:S02]  /*17d70*/  IMAD.U32 R10, RZ, RZ, UR8 ;  /* 0x00000008ff0a7e24 */ /* 0x000fc4000f8e00ff */
[----:B------:R-:W-:Y:S02]  /*17d80*/  IMAD.MOV.U32 R8, RZ, RZ, 0x70 ;  /* 0x00000070ff087424 */ /* 0x000fe400078e00ff */
[----:B------:R-:W-:Y:S02]  /*17d90*/  IMAD.MOV.U32 R12, RZ, RZ, 0x1 ;  /* 0x00000001ff0c7424 */ /* 0x000fe400078e00ff */
[----:B------:R-:W-:-:S07]  /*17da0*/  IMAD.MOV.U32 R13, RZ, RZ, RZ ;  /* 0x000000ffff0d7224 */ /* 0x000fce00078e00ff */
[----:B------:R-:W-:-:S07]  /*17db0*/  LEPC R20, `(.L_x_50) ;  /* 0x000000001014794e */ /* 0x000fce0000000000 */
[----:B-1----:R-:W-:Y:S05]  /*17dc0*/  CALL.ABS.NOINC R2 ;  /* 0x0000000002007343 */ /* 0x002fea0003c00000 */
.L_x_50:
[----:B------:R-:W-:Y:S01]  /*17dd0*/  MOV R0, UR36 ;  /* 0x0000002400007c02 */ /* 0x000fe20008000f00 */
[----:B--2---:R-:W-:-:S04]  /*17de0*/  IMAD.U32 R32, RZ, RZ, UR38 ;  /* 0x00000026ff207e24 */ /* 0x004fc8000f8e00ff */
[----:B------:R-:W-:-:S05]  /*17df0*/  IMAD R32, R32, 0x4400, R0 ;  /* 0x0000440020207824 */ /* 0x000fca00078e0200 */
[----:B------:R-:W-:-:S13]  /*17e00*/  LOP3.LUT P0, RZ, R32, 0x1b0, RZ, 0xc0, !PT ;  /* 0x000001b020ff7812 */ /* 0x000fda000780c0ff */
[----:B------:R-:W-:Y:S05]  /*17e10*/  @!P0 BRA `(.L_x_51) ;  /* 0x0000000000408947 */ /* 0x000fea0003800000 */
[----:B------:R-:W-:Y:S01]  /*17e20*/  MOV R2, 0x0 ;  /* 0x0000000000027802 */ /* 0x000fe20000000f00 */
[----:B------:R-:W-:Y:S01]  /*17e30*/  ULDC.64 UR6, c[0x4][0x70] ;  /* 0x01001c0000067ab9 */ /* 0x000fe20000000a00 */
[----:B------:R-:W-:Y:S01]  /*17e40*/  ULDC.64 UR8, c[0x4][0x78] ;  /* 0x01001e0000087ab9 */ /* 0x000fe20000000a00 */
[----:B------:R-:W-:Y:S01]  /*17e50*/  ULDC.64 UR4, c[0x4][0x10] ;  /* 0x0100040000047ab9 */ /* 0x000fe20000000a00 */
[----:B------:R-:W-:Y:S01]  /*17e60*/  IMAD.U32 R4, RZ, RZ, UR6 ;  /* 0x00000006ff047e24 */ /* 0x000fe2000f8e00ff */
[----:B------:R-:W-:Y:S01]  /*17e70*/  MOV R6, UR8 ;  /* 0x0000000800067c02 */ /* 0x000fe20008000f00 */
[----:B------:R-:W1:Y:S01]  /*17e80*/  LDC.64 R2, c[0x4][R2] ;  /* 0x0100000002027b82 */ /* 0x000e620000000a00 */
[----:B------:R-:W-:Y:S01]  /*17e90*/  IMAD.U32 R5, RZ, RZ, UR7 ;  /* 0x00000007ff057e24 */ /* 0x000fe2000f8e00ff */
[----:B------:R-:W-:Y:S01]  /*17ea0*/  MOV R8, 0x70 ;  /* 0x0000007000087802 */ /* 0x000fe20000000f00 */
[----:B------:R-:W-:Y:S02]  /*17eb0*/  IMAD.U32 R7, RZ, RZ, UR9 ;  /* 0x00000009ff077e24 */ /* 0x000fe4000f8e00ff */
[----:B------:R-:W-:-:S02]  /*17ec0*/  IMAD.U32 R10, RZ, RZ, UR4 ;  /* 0x00000004ff0a7e24 */ /* 0x000fc4000f8e00ff */
[----:B------:R-:W-:Y:S02]  /*17ed0*/  IMAD.U32 R11, RZ, RZ, UR5 ;  /* 0x00000005ff0b7e24 */ /* 0x000fe4000f8e00ff */
[----:B------:R-:W-:Y:S02]  /*17ee0*/  IMAD.MOV.U32 R12, RZ, RZ, 0x1 ;  /* 0x00000001ff0c7424 */ /* 0x000fe400078e00ff */
[----:B------:R-:W-:-:S07]  /*17ef0*/  IMAD.MOV.U32 R13, RZ, RZ, RZ ;  /* 0x000000ffff0d7224 */ /* 0x000fce00078e00ff */
[----:B------:R-:W-:-:S07]  /*17f00*/  LEPC R20, `(.L_x_51) ;  /* 0x000000001014794e */ /* 0x000fce0000000000 */
[----:B-1----:R-:W-:Y:S05]  /*17f10*/  CALL.ABS.NOINC R2 ;  /* 0x0000000002007343 */ /* 0x002fea0003c00000 */
.L_x_51:
[----:B------:R-:W2:Y:S04]  /*17f20*/  LDL.LU R16, [R1+0x524] ;  /* 0x0005240001107983 */ /* 0x000ea80000300800 */
[----:B------:R-:W2:Y:S04]  /*17f30*/  LDL.LU R2, [R1+0x520] ;  /* 0x0005200001027983 */ /* 0x000ea80000300800 */
[----:B------:R-:W3:Y:S04]  /*17f40*/  LDL.LU R33, [R1+0x51c] ;  /* 0x00051c0001217983 */ /* 0x000ee80000300800 */
[----:B------:R-:W3:Y:S04]  /*17f50*/  LDL.LU R27, [R1+0x518] ;  /* 0x00051800011b7983 */ /* 0x000ee80000300800 */
[----:B------:R-:W4:Y:S04]  /*17f60*/  LDL.LU R68, [R1+0x6e4] ;  /* 0x0006e40001447983 */ /* 0x000f280000300800 */
[----:B------:R-:W4:Y:S04]  /*17f70*/  LDL.LU R34, [R1+0x6e0] ;  /* 0x0006e00001227983 */ /* 0x000f280000300800 */
[----:B------:R-:W5:Y:S04]  /*17f80*/  LDL.LU R71, [R1+0x6fc] ;  /* 0x0006fc0001477983 */ /* 0x000f680000300800 */
        /* <DEDUP_REMOVED lines=120> */
[----:B------:R-:W5:Y:S01]  /*18710*/  LDL.LU R70, [R1+0x6f0] ;  /* 0x0006f00001467983 */ /* 0x000f620000300800 */
[----:B--2---:R-:W-:-:S02]  /*18720*/  F2FP.F16.F32.PACK_AB R16, R16, R2 ;  /* 0x000000021010723e */ /* 0x004fc400000000ff */
[----:B------:R-:W1:Y:S01]  /*18730*/  S2R R2, SR_TID.X ;  /* 0x0000000000027919 */ /* 0x000e620000002100 */
[----:B---3--:R-:W-:Y:S02]  /*18740*/  F2FP.F16.F32.PACK_AB R27, R33, R27 ;  /* 0x0000001b211b723e */ /* 0x008fe400000000ff */
[----:B----4-:R-:W-:Y:S01]  /*18750*/  F2FP.F16.F32.PACK_AB R68, R68, R34 ;  /* 0x000000224444723e */ /* 0x010fe200000000ff */
[----:B------:R-:W-:Y:S01]  /*18760*/  IMAD.MOV.U32 R34, RZ, RZ, 0x10 ;  /* 0x00000010ff227424 */ /* 0x000fe200078e00ff */
[C---:B-1----:R-:W-:Y:S02]  /*18770*/  SHF.L.U32 R3, R2.reuse, 0x5, RZ ;  /* 0x0000000502037819 */ /* 0x042fe400000006ff */
[----:B------:R-:W-:Y:S02]  /*18780*/  SHF.R.U32.HI R5, RZ, 0x1, R2 ;  /* 0x00000001ff057819 */ /* 0x000fe40000011602 */
[----:B------:R-:W-:Y:S02]  /*18790*/  LOP3.LUT R4, R3, 0xc0, RZ, 0xc0, !PT ;  /* 0x000000c003047812 */ /* 0x000fe400078ec0ff */
[----:B------:R-:W-:-:S02]  /*187a0*/  LOP3.LUT R33, R2, 0x7f, RZ, 0xc0, !PT ;  /* 0x0000007f02217812 */ /* 0x000fc400078ec0ff */
[----:B------:R-:W-:Y:S01]  /*187b0*/  LOP3.LUT R0, R4, 0x8, R5, 0xf8, !PT ;  /* 0x0000000804007812 */ /* 0x000fe200078ef805 */
[C---:B------:R-:W-:Y:S01]  /*187c0*/  IMAD.SHL.U32 R4, R2.reuse, 0x10, RZ ;  /* 0x0000001002047824 */ /* 0x040fe200078e00ff */
[C---:B------:R-:W-:Y:S01]  /*187d0*/  LOP3.LUT P0, RZ, R2.reuse, 0x4, RZ, 0xc0, !PT ;  /* 0x0000000402ff7812 */ /* 0x040fe2000780c0ff */
[----:B------:R-:W-:Y:S02]  /*187e0*/  VIADD R33, R33, 0x1f ;  /* 0x0000001f21217836 */ /* 0x000fe40000000000 */
[----:B------:R-:W-:Y:S01]  /*187f0*/  IMAD.SHL.U32 R2, R2, 0x4, RZ ;  /* 0x0000000402027824 */ /* 0x000fe200078e00ff */
[----:B------:R-:W-:Y:S02]  /*18800*/  LOP3.LUT R4, R4, 0x600, RZ, 0xc0, !PT ;  /* 0x0000060004047812 */ /* 0x000fe400078ec0ff */
[----:B------:R-:W-:Y:S02]  /*18810*/  ISETP.GT.U32.AND P1, PT, R33, 0x3e, PT ;  /* 0x0000003e2100780c */ /* 0x000fe40003f24070 */
[----:B------:R-:W-:-:S02]  /*18820*/  LOP3.LUT R2, R0, 0x18, R2, 0x78, !PT ;  /* 0x0000001800027812 */ /* 0x000fc400078e7802 */
[----:B------:R-:W-:-:S04]  /*18830*/  LOP3.LUT R0, R4, 0x20, R3, 0xf8, !PT ;  /* 0x0000002004007812 */ /* 0x000fc800078ef803 */
[----:B------:R-:W-:-:S04]  /*18840*/  LOP3.LUT R0, R0, 0x100, R3, 0xf8, !PT ;  /* 0x0000010000007812 */ /* 0x000fc800078ef803 */
[----:B------:R-:W-:Y:S02]  /*18850*/  LOP3.LUT R0, R0, R2, RZ, 0xfc, !PT ;  /* 0x0000000200007212 */ /* 0x000fe400078efcff */
[----:B-----5:R-:W-:Y:S02]  /*18860*/  F2FP.F16.F32.PACK_AB R71, R71, R35 ;  /* 0x000000234747723e */ /* 0x020fe400000000ff */
        /* <DEDUP_REMOVED lines=41> */
[----:B------:R-:W-:Y:S02]  /*18b00*/  SEL R34, R34, 0xfffffff0, !P0 ;  /* 0xfffffff022227807 */ /* 0x000fe40004000000 */
[----:B------:R-:W-:Y:S02]  /*18b10*/  LEA R35, R0, R32, 0x1 ;  /* 0x0000002000237211 */ /* 0x000fe400078e08ff */
        /* <DEDUP_REMOVED lines=18> */
[----:B------:R-:W-:Y:S01]  /*18c40*/  F2FP.F16.F32.PACK_AB R70, R72, R70 ;  /* 0x000000464846723e */ /* 0x000fe200000000ff */
[----:B------:R-:W-:Y:S06]  /*18c50*/  @P1 BRA `(.L_x_52) ;  /* 0x0000000000041947 */ /* 0x000fec0003800000 */
[----:B------:R-:W-:-:S04]  /*18c60*/  DEPBAR.LE SB0, 0x1 ;  /* 0x000080400000791a */ /* 0x000fc80000000000 */
.L_x_52:
[----:B------:R-:W-:Y:S05]  /*18c70*/  WARPSYNC.ALL ;  /* 0x0000000000007948 */ /* 0x000fea0003800000 */
[----:B------:R-:W-:Y:S01]  /*18c80*/  BAR.SYNC.DEFER_BLOCKING 0x1, 0x80 ;  /* 0x0042000000007b1d */ /* 0x000fe20000010000 */
[----:B------:R-:W-:-:S05]  /*18c90*/  IMAD R0, R34, 0x2, R35 ;  /* 0x0000000222007824 */ /* 0x000fca00078e0223 */
[----:B------:R-:W-:Y:S01]  /*18ca0*/  BSSY B0, `(.L_x_53) ;  /* 0x0000015000007945 */ /* 0x000fe20003800000 */
[----:B------:R1:W-:Y:S04]  /*18cb0*/  STSM.16.M88.4 [R35], R24 ;  /* 0x0000001823007844 */ /* 0x0003e80000000200 */
[----:B------:R1:W-:Y:S01]  /*18cc0*/  STSM.16.M88.4 [R0], R16 ;  /* 0x0000001000007844 */ /* 0x0003e20000000200 */
[----:B------:R-:W-:Y:S01]  /*18cd0*/  @!PT LDS RZ, [RZ] ;  /* 0x00000000fffff984 */ /* 0x000fe20000000800 */
[----:B------:R-:W-:Y:S01]  /*18ce0*/  @!PT LDS RZ, [RZ] ;  /* 0x00000000fffff984 */ /* 0x000fe20000000800 */
[----:B------:R-:W-:Y:S01]  /*18cf0*/  @!PT LDS RZ, [RZ] ;  /* 0x00000000fffff984 */ /* 0x000fe20000000800 */
[----:B------:R-:W-:Y:S01]  /*18d00*/  @!PT LDS RZ, [RZ] ;  /* 0x00000000fffff984 */ /* 0x000fe20000000800 */
[----:B------:R2:W-:Y:S06]  /*18d10*/  MEMBAR.ALL.CTA ;  /* 0x0000000000007992 */ /* 0x0005ec0000008000 */
[----:B--2---:R-:W2:Y:S02]  /*18d20*/  FENCE.VIEW.ASYNC.S ;  /* 0x00000000000073c6 */ /* 0x004ea40000000000 */
[----:B--2---:R-:W-:Y:S06]  /*18d30*/  BAR.SYNC.DEFER_BLOCKING 0x1, 0x80 ;  /* 0x0042000000007b1d */ /* 0x004fec0000010000 */
[----:B------:R-:W-:Y:S05]  /*18d40*/  @P1 BRA `(.L_x_54) ;  /* 0x0000000000281947 */ /* 0x000fea0003800000 */
[----:B------:R-:W-:Y:S01]  /*18d50*/  S2UR UR44, SR_CTAID.Z ;  /* 0x00000000002c79c3 */ /* 0x000fe20000002700 */
[----:B------:R-:W-:Y:S01]  /*18d60*/  ULDC.64 UR4, c[0x0][0x198] ;  /* 0x0000660000047ab9 */ /* 0x000fe20000000a00 */
[----:B------:R-:W-:Y:S01]  /*18d70*/  R2UR UR40, R32 ;  /* 0x00000000202872ca */ /* 0x000fe200000e0000 */
[----:B------:R-:W-:Y:S01]  /*18d80*/  UIADD3 UR4, UP0, UR4, 0x9f0, URZ ;  /* 0x000009f004047890 */ /* 0x000fe2000ff1e03f */
[----:B------:R-:W-:-:S03]  /*18d90*/  UMOV UR41, URZ ;  /* 0x0000003f00297c82 */ /* 0x000fc60008000000 */
[----:B------:R-:W-:Y:S01]  /*18da0*/  UIADD3.X UR5, URZ, UR5, URZ, UP0, !UPT ;  /* 0x000000053f057290 */ /* 0x000fe200087fe43f */
[----:B------:R-:W2:Y:S08]  /*18db0*/  S2UR UR43, SR_CTAID.Y ;  /* 0x00000000002b79c3 */ /* 0x000eb00000002600 */
[----:B--2---:R2:W-:Y:S01]  /*18dc0*/  UTMASTG.4D [UR40], [UR4] ;  /* 0x00000028040073b5 */ /* 0x0045e20008018000 */
[----:B------:R0:W-:Y:S01]  /*18dd0*/  UTMACMDFLUSH ;  /* 0x00000000000079b7 */ /* 0x0001e20000000000 */
[----:B--2---:R-:W-:-:S04]  /*18de0*/  DEPBAR.LE SB0, 0x1 ;  /* 0x000080400000791a */ /* 0x004fc80000000000 */
.L_x_54:
[----:B------:R-:W-:Y:S05]  /*18df0*/  BSYNC B0 ;  /* 0x0000000000007941 */ /* 0x000fea0003800000 */
.L_x_53:
[----:B------:R-:W-:Y:S01]  /*18e00*/  BAR.SYNC.DEFER_BLOCKING 0x1, 0x80 ;  /* 0x0042000000007b1d */ /* 0x000fe20000010000 */
[----:B------:R-:W-:-:S05]  /*18e10*/  VIADD R3, R35, 0x1000 ;  /* 0x0000100023037836 */ /* 0x000fca0000000000 */
[----:B------:R-:W-:Y:S01]  /*18e20*/  BSSY B0, `(.L_x_55) ;  /* 0x0000016000007945 */ /* 0x000fe20003800000 */
[----:B------:R2:W-:Y:S04]  /*18e30*/  STSM.16.M88.4 [R35+0x1000], R8 ;  /* 0x0010000823007844 */ /* 0x0005e80000000200 */
[----:B------:R2:W-:Y:S01]  /*18e40*/  STSM.16.M88.4 [R0+0x1000], R4 ;  /* 0x0010000400007844 */ /* 0x0005e20000000200 */
[----:B------:R-:W-:Y:S01]  /*18e50*/  @!PT LDS RZ, [RZ] ;  /* 0x00000000fffff984 */ /* 0x000fe20000000800 */
[----:B------:R-:W-:Y:S01]  /*18e60*/  @!PT LDS RZ, [RZ] ;  /* 0x00000000fffff984 */ /* 0x000fe20000000800 */
[----:B------:R-:W-:Y:S01]  /*18e70*/  @!PT LDS RZ, [RZ] ;  /* 0x00000000fffff984 */ /* 0x000fe20000000800 */
[----:B------:R-:W-:Y:S01]  /*18e80*/  @!PT LDS RZ, [RZ] ;  /* 0x00000000fffff984 */ /* 0x000fe20000000800 */
[----:B------:R3:W-:Y:S06]  /*18e90*/  MEMBAR.ALL.CTA ;  /* 0x0000000000007992 */ /* 0x0007ec0000008000 */
[----:B---3--:R-:W3:Y:S02]  /*18ea0*/  FENCE.VIEW.ASYNC.S ;  /* 0x00000000000073c6 */ /* 0x008ee40000000000 */
[----:B---3--:R-:W-:Y:S06]  /*18eb0*/  BAR.SYNC.DEFER_BLOCKING 0x1, 0x80 ;  /* 0x0042000000007b1d */ /* 0x008fec0000010000 */
[----:B------:R-:W-:Y:S05]  /*18ec0*/  @P1 BRA `(.L_x_56) ;  /* 0x00000000002c1947 */ /* 0x000fea0003800000 */
[----:B------:R-:W-:Y:S01]  /*18ed0*/  S2UR UR44, SR_CTAID.Z ;  /* 0x00000000002c79c3 */ /* 0x000fe20000002700 */
[----:B------:R-:W-:Y:S01]  /*18ee0*/  R2UR UR40, R32 ;  /* 0x00000000202872ca */ /* 0x000fe200000e0000 */
[----:B------:R-:W-:Y:S01]  /*18ef0*/  ULDC.64 UR4, c[0x0][0x198] ;  /* 0x0000660000047ab9 */ /* 0x000fe20000000a00 */
[----:B------:R-:W-:Y:S01]  /*18f00*/  UMOV UR41, 0x20 ;  /* 0x0000002000297882 */ /* 0x000fe20000000000 */
[----:B------:R-:W-:-:S04]  /*18f10*/  UIADD3 UR4, UP0, UR4, 0x9f0, URZ ;  /* 0x000009f004047890 */ /* 0x000fc8000ff1e03f */
[----:B------:R-:W3:Y:S01]  /*18f20*/  S2UR UR43, SR_CTAID.Y ;  /* 0x00000000002b79c3 */ /* 0x000ee20000002600 */
[----:B------:R-:W-:-:S05]  /*18f30*/  UIADD3.X UR5, URZ, UR5, URZ, UP0, !UPT ;  /* 0x000000053f057290 */ /* 0x000fca00087fe43f */
[----:B------:R-:W-:-:S09]  /*18f40*/  UIADD3 UR40, UR40, 0x1000, URZ ;  /* 0x0000100028287890 */ /* 0x000fd2000fffe03f */
[----:B---3--:R3:W-:Y:S01]  /*18f50*/  UTMASTG.4D [UR40], [UR4] ;  /* 0x00000028040073b5 */ /* 0x0087e20008018000 */
[----:B------:R0:W-:Y:S01]  /*18f60*/  UTMACMDFLUSH ;  /* 0x00000000000079b7 */ /* 0x0001e20000000000 */
[----:B---3--:R-:W-:-:S04]  /*18f70*/  DEPBAR.LE SB0, 0x1 ;  /* 0x000080400000791a */ /* 0x008fc80000000000 */
.L_x_56:
[----:B------:R-:W-:Y:S05]  /*18f80*/  BSYNC B0 ;  /* 0x0000000000007941 */ /* 0x000fea0003800000 */
.L_x_55:
        /* <DEDUP_REMOVED lines=10> */
[----:B----4-:R-:W4:Y:S02]  /*19030*/  FENCE.VIEW.ASYNC.S ;  /* 0x00000000000073c6 */ /* 0x010f240000000000 */
[----:B----4-:R-:W-:Y:S06]  /*19040*/  BAR.SYNC.DEFER_BLOCKING 0x1, 0x80 ;  /* 0x0042000000007b1d */ /* 0x010fec0000010000 */
[----:B------:R-:W-:Y:S05]  /*19050*/  @P1 BRA `(.L_x_58) ;  /* 0x00000000002c1947 */ /* 0x000fea0003800000 */
[----:B------:R-:W-:Y:S01]  /*19060*/  S2UR UR12, SR_CTAID.Z ;  /* 0x00000000000c79c3 */ /* 0x000fe20000002700 */
[----:B------:R-:W-:Y:S01]  /*19070*/  ULDC.64 UR4, c[0x0][0x198] ;  /* 0x0000660000047ab9 */ /* 0x000fe20000000a00 */
[----:B------:R-:W-:Y:S01]  /*19080*/  R2UR UR8, R32 ;  /* 0x00000000200872ca */ /* 0x000fe200000e0000 */
[----:B------:R-:W-:Y:S01]  /*19090*/  UIADD3 UR4, UP0, UR4, 0x9f0, URZ ;  /* 0x000009f004047890 */ /* 0x000fe2000ff1e03f */
[----:B------:R-:W-:Y:S01]  /*190a0*/  UMOV UR9, 0x40 ;  /* 0x0000004000097882 */ /* 0x000fe20000000000 */
[----:B------:R-:W-:Y:S02]  /*190b0*/  UMOV UR10, UR42 ;  /* 0x0000002a000a7c82 */ /* 0x000fe40008000000 */
[----:B------:R-:W-:Y:S01]  /*190c0*/  UIADD3.X UR5, URZ, UR5, URZ, UP0, !UPT ;  /* 0x000000053f057290 */ /* 0x000fe200087fe43f */
[----:B------:R-:W4:Y:S08]  /*190d0*/  S2UR UR11, SR_CTAID.Y ;  /* 0x00000000000b79c3 */ /* 0x000f300000002600 */
[----:B----4-:R4:W-:Y:S01]  /*190e0*/  UTMASTG.4D [UR8], [UR4] ;  /* 0x00000008040073b5 */ /* 0x0109e20008018000 */
[----:B------:R0:W-:Y:S01]  /*190f0*/  UTMACMDFLUSH ;  /* 0x00000000000079b7 */ /* 0x0001e20000000000 */
[----:B----4-:R-:W-:-:S04]  /*19100*/  DEPBAR.LE SB0, 0x1 ;  /* 0x000080400000791a */ /* 0x010fc80000000000 */
.L_x_58:
[----:B------:R-:W-:Y:S05]  /*19110*/  BSYNC B0 ;  /* 0x0000000000007941 */ /* 0x000fea0003800000 */
.L_x_57:
[----:B------:R-:W-:Y:S06]  /*19120*/  BAR.SYNC.DEFER_BLOCKING 0x1, 0x80 ;  /* 0x0042000000007b1d */ /* 0x000fec0000010000 */
[----:B------:R-:W-:Y:S01]  /*19130*/  BSSY B0, `(.L_x_59) ;  /* 0x0000016000007945 */ /* 0x000fe20003800000 */
[----:B------:R4:W-:Y:S04]  /*19140*/  STSM.16.M88.4 [R35+0x1000], R28 ;  /* 0x0010001c23007844 */ /* 0x0009e80000000200 */
[----:B------:R4:W-:Y:S01]  /*19150*/  STSM.16.M88.4 [R3], R36 ;  /* 0x0000002403007844 */ /* 0x0009e20000000200 */
[----:B------:R-:W-:Y:S01]  /*19160*/  @!PT LDS RZ, [RZ] ;  /* 0x00000000fffff984 */ /* 0x000fe20000000800 */
[----:B------:R-:W-:Y:S01]  /*19170*/  @!PT LDS RZ, [RZ] ;  /* 0x00000000fffff984 */ /* 0x000fe20000000800 */
[----:B------:R-:W-:Y:S01]  /*19180*/  @!PT LDS RZ, [RZ] ;  /* 0x00000000fffff984 */ /* 0x000fe20000000800 */
[----:B------:R-:W-:Y:S01]  /*19190*/  @!PT LDS RZ, [RZ] ;  /* 0x00000000fffff984 */ /* 0x000fe20000000800 */
[----:B------:R5:W-:Y:S06]  /*191a0*/  MEMBAR.ALL.CTA ;  /* 0x0000000000007992 */ /* 0x000bec0000008000 */
[----:B-----5:R-:W5:Y:S02]  /*191b0*/  FENCE.VIEW.ASYNC.S ;  /* 0x00000000000073c6 */ /* 0x020f640000000000 */
[----:B-----5:R-:W-:Y:S06]  /*191c0*/  BAR.SYNC.DEFER_BLOCKING 0x1, 0x80 ;  /* 0x0042000000007b1d */ /* 0x020fec0000010000 */
[----:B------:R-:W-:Y:S05]  /*191d0*/  @P1 BRA `(.L_x_60) ;  /* 0x00000000002c1947 */ /* 0x000fea0003800000 */
[----:B------:R-:W-:Y:S01]  /*191e0*/  S2UR UR44, SR_CTAID.Z ;  /* 0x00000000002c79c3 */ /* 0x000fe20000002700 */
[----:B------:R-:W-:Y:S01]  /*191f0*/  R2UR UR40, R32 ;  /* 0x00000000202872ca */ /* 0x000fe200000e0000 */
[----:B------:R-:W-:Y:S01]  /*19200*/  ULDC.64 UR4, c[0x0][0x198] ;  /* 0x0000660000047ab9 */ /* 0x000fe20000000a00 */
[----:B------:R-:W-:Y:S01]  /*19210*/  UMOV UR41, 0x60 ;  /* 0x0000006000297882 */ /* 0x000fe20000000000 */
[----:B------:R-:W-:-:S04]  /*19220*/  UIADD3 UR4, UP0, UR4, 0x9f0, URZ ;  /* 0x000009f004047890 */ /* 0x000fc8000ff1e03f */
[----:B------:R-:W5:Y:S01]  /*19230*/  S2UR UR43, SR_CTAID.Y ;  /* 0x00000000002b79c3 */ /* 0x000f620000002600 */
[----:B------:R-:W-:-:S05]  /*19240*/  UIADD3.X UR5, URZ, UR5, URZ, UP0, !UPT ;  /* 0x000000053f057290 */ /* 0x000fca00087fe43f */
[----:B------:R-:W-:-:S09]  /*19250*/  UIADD3 UR40, UR40, 0x1000, URZ ;  /* 0x0000100028287890 */ /* 0x000fd2000fffe03f */
[----:B-----5:R1:W-:Y:S01]  /*19260*/  UTMASTG.4D [UR40], [UR4] ;  /* 0x00000028040073b5 */ /* 0x0203e20008018000 */
[----:B------:R0:W-:Y:S01]  /*19270*/  UTMACMDFLUSH ;  /* 0x00000000000079b7 */ /* 0x0001e20000000000 */
[----:B-1----:R-:W-:-:S04]  /*19280*/  DEPBAR.LE SB0, 0x1 ;  /* 0x000080400000791a */ /* 0x002fc80000000000 */
.L_x_60:
[----:B------:R-:W-:Y:S05]  /*19290*/  BSYNC B0 ;  /* 0x0000000000007941 */ /* 0x000fea0003800000 */
.L_x_59:
[----:B------:R-:W-:Y:S06]  /*192a0*/  BAR.SYNC.DEFER_BLOCKING 0x1, 0x80 ;  /* 0x0042000000007b1d */ /* 0x000fec0000010000 */
        /* <DEDUP_REMOVED lines=18> */
[----:B------:R-:W5:Y:S08]  /*193d0*/  S2UR UR11, SR_CTAID.Y ;  /* 0x00000000000b79c3 */ /* 0x000f700000002600 */
[----:B-----5:R1:W-:Y:S01]  /*193e0*/  UTMASTG.4D [UR8], [UR4] ;  /* 0x00000008040073b5 */ /* 0x0203e20008018000 */
[----:B------:R0:W-:Y:S01]  /*193f0*/  UTMACMDFLUSH ;  /* 0x00000000000079b7 */ /* 0x0001e20000000000 */
[----:B-1----:R-:W-:-:S04]  /*19400*/  DEPBAR.LE SB0, 0x1 ;  /* 0x000080400000791a */ /* 0x002fc80000000000 */
.L_x_62:
[----:B------:R-:W-:Y:S05]  /*19410*/  BSYNC B0 ;  /* 0x0000000000007941 */ /* 0x000fea0003800000 */
.L_x_61:
        /* <DEDUP_REMOVED lines=23> */
.L_x_64:
[----:B------:R-:W-:Y:S05]  /*19590*/  BSYNC B0 ;  /* 0x0000000000007941 */ /* 0x000fea0003800000 */
.L_x_63:
        /* <DEDUP_REMOVED lines=23> */
.L_x_66:
[----:B------:R-:W-:Y:S05]  /*19710*/  BSYNC B0 ;  /* 0x0000000000007941 */ /* 0x000fea0003800000 */
.L_x_65:
[----:B------:R-:W-:Y:S01]  /*19720*/  BAR.SYNC.DEFER_BLOCKING 0x1, 0x80 ;  /* 0x0042000000007b1d */ /* 0x000fe20000010000 */
[----:B-123--:R-:W-:-:S04]  /*19730*/  MOV R0, RZ ;  /* 0x000000ff00007202 */ /* 0x00efc80000000f00 */
[----:B------:R-:W-:Y:S01]  /*19740*/  LOP3.LUT P0, RZ, R0, 0x1bf, RZ, 0xc0, !PT ;  /* 0x000001bf00ff7812 */ /* 0x000fe2000780c0ff */
        /* <DEDUP_REMOVED lines=12> */
[----:B------:R-:W-:Y:S01]  /*19810*/  R2UR UR40, R32 ;  /* 0x00000000202872ca */ /* 0x000fe200000e0000 */
[----:B------:R-:W-:Y:S01]  /*19820*/  ULDC.64 UR4, c[0x0][0x198] ;  /* 0x0000660000047ab9 */ /* 0x000fe20000000a00 */
[----:B------:R-:W-:Y:S01]  /*19830*/  UMOV UR41, 0xe0 ;  /* 0x000000e000297882 */ /* 0x000fe20000000000 */
[----:B------:R-:W-:-:S04]  /*19840*/  UIADD3 UR4, UP0, UR4, 0x9f0, URZ ;  /* 0x000009f004047890 */ /* 0x000fc8000ff1e03f */
[----:B------:R-:W2:Y:S01]  /*19850*/  S2UR UR43, SR_CTAID.Y ;  /* 0x00000000002b79c3 */ /* 0x000ea20000002600 */
[----:B------:R-:W-:-:S05]  /*19860*/  UIADD3.X UR5, URZ, UR5, URZ, UP0, !UPT ;  /* 0x000000053f057290 */ /* 0x000fca00087fe43f */
[----:B------:R-:W-:-:S09]  /*19870*/  UIADD3 UR40, UR40, 0x1000, URZ ;  /* 0x0000100028287890 */ /* 0x000fd2000fffe03f */
[----:B--2---:R2:W-:Y:S02]  /*19880*/  UTMASTG.4D [UR40], [UR4] ;  /* 0x00000028040073b5 */ /* 0x0045e40008018000 */
[----:B--2---:R0:W-:Y:S02]  /*19890*/  UTMACMDFLUSH ;  /* 0x00000000000079b7 */ /* 0x0041e40000000000 */
.L_x_68:
[----:B------:R-:W-:Y:S05]  /*198a0*/  BSYNC B0 ;  /* 0x0000000000007941 */ /* 0x000fea0003800000 */
.L_x_67:
[----:B------:R-:W-:Y:S05]  /*198b0*/  @!P0 BRA `(.L_x_69) ;  /* 0x0000000000408947 */ /* 0x000fea0003800000 */
[----:B------:R-:W-:Y:S01]  /*198c0*/  MOV R0, 0x0 ;  /* 0x0000000000007802 */ /* 0x000fe20000000f00 */
[----:B------:R-:W-:Y:S01]  /*198d0*/  ULDC.64 UR4, c[0x4][0x70] ;  /* 0x01001c0000047ab9 */ /* 0x000fe20000000a00 */
[----:B------:R-:W-:Y:S01]  /*198e0*/  ULDC.64 UR6, c[0x4][0x8] ;  /* 0x0100020000067ab9 */ /* 0x000fe20000000a00 */
[----:B------:R-:W-:Y:S01]  /*198f0*/  MOV R4, UR4 ;  /* 0x0000000400047c02 */ /* 0x000fe20008000f00 */
[----:B-1--4-:R1:W2:Y:S01]  /*19900*/  LDC.64 R2, c[0x4][R0] ;  /* 0x0100000000027b82 */ /* 0x0122a20000000a00 */
[----:B------:R-:W-:Y:S01]  /*19910*/  IMAD.U32 R5, RZ, RZ, UR5 ;  /* 0x00000005ff057e24 */ /* 0x000fe2000f8e00ff */
[----:B------:R-:W-:Y:S01]  /*19920*/  ULDC.64 UR4, c[0x4][0x78] ;  /* 0x01001e0000047ab9 */ /* 0x000fe20000000a00 */
[----:B------:R-:W-:Y:S01]  /*19930*/  MOV R10, UR6 ;  /* 0x00000006000a7c02 */ /* 0x000fe20008000f00 */
[----:B------:R-:W-:Y:S01]  /*19940*/  IMAD.U32 R6, RZ, RZ, UR4 ;  /* 0x00000004ff067e24 */ /* 0x000fe2000f8e00ff */
[----:B------:R-:W-:Y:S01]  /*19950*/  MOV R13, RZ ;  /* 0x000000ff000d7202 */ /* 0x000fe20000000f00 */
[----:B------:R-:W-:-:S02]  /*19960*/  IMAD.U32 R7, RZ, RZ, UR5 ;  /* 0x00000005ff077e24 */ /* 0x000fc4000f8e00ff */
[----:B------:R-:W-:Y:S02]  /*19970*/  IMAD.U32 R11, RZ, RZ, UR7 ;  /* 0x00000007ff0b7e24 */ /* 0x000fe4000f8e00ff */
[----:B------:R-:W-:Y:S02]  /*19980*/  IMAD.MOV.U32 R8, RZ, RZ, 0x70 ;  /* 0x00000070ff087424 */ /* 0x000fe400078e00ff */
[----:B-1----:R-:W-:-:S07]  /*19990*/  IMAD.MOV.U32 R12, RZ, RZ, 0x1 ;  /* 0x00000001ff0c7424 */ /* 0x002fce00078e00ff */
[----:B------:R-:W-:-:S07]  /*199a0*/  LEPC R20, `(.L_x_69) ;  /* 0x000000001014794e */ /* 0x000fce0000000000 */
[----:B--2---:R-:W-:Y:S05]  /*199b0*/  CALL.ABS.NOINC R2 ;  /* 0x0000000002007343 */ /* 0x004fea0003c00000 */
.L_x_69:
[----:B------:R-:W-:-:S05]  /*199c0*/  VIADD R0, R32, 0x2200 ;  /* 0x0000220020007836 */ /* 0x000fca0000000000 */
[----:B------:R-:W-:-:S13]  /*199d0*/  LOP3.LUT P0, RZ, R0, 0x1b0, RZ, 0xc0, !PT ;  /* 0x000001b000ff7812 */ /* 0x000fda000780c0ff */
[----:B------:R-:W-:Y:S05]  /*199e0*/  @!P0 BRA `(.L_x_70) ;  /* 0x0000000000408947 */ /* 0x000fea0003800000 */
[----:B------:R-:W-:Y:S01]  /*199f0*/  MOV R0, 0x0 ;  /* 0x0000000000007802 */ /* 0x000fe20000000f00 */
[----:B------:R-:W-:Y:S01]  /*19a00*/  ULDC.64 UR4, c[0x4][0x70] ;  /* 0x01001c0000047ab9 */ /* 0x000fe20000000a00 */
[----:B------:R-:W-:Y:S01]  /*19a10*/  ULDC.64 UR6, c[0x4][0x10] ;  /* 0x0100040000067ab9 */ /* 0x000fe20000000a00 */
[----:B------:R-:W-:Y:S01]  /*19a20*/  IMAD.U32 R4, RZ, RZ, UR4 ;  /* 0x00000004ff047e24 */ /* 0x000fe2000f8e00ff */
[----:B-1--4-:R1:W2:Y:S01]  /*19a30*/  LDC.64 R2, c[0x4][R0] ;  /* 0x0100000000027b82 */ /* 0x0122a20000000a00 */
[----:B------:R-:W-:Y:S01]  /*19a40*/  IMAD.U32 R5, RZ, RZ, UR5 ;  /* 0x00000005ff057e24 */ /* 0x000fe2000f8e00ff */
[----:B------:R-:W-:Y:S01]  /*19a50*/  ULDC.64 UR4, c[0x4][0x78] ;  /* 0x01001e0000047ab9 */ /* 0x000fe20000000a00 */
[----:B------:R-:W-:Y:S01]  /*19a60*/  IMAD.U32 R10, RZ, RZ, UR6 ;  /* 0x00000006ff0a7e24 */ /* 0x000fe2000f8e00ff */
[----:B------:R-:W-:Y:S01]  /*19a70*/  MOV R6, UR4 ;  /* 0x0000000400067c02 */ /* 0x000fe20008000f00 */
[----:B------:R-:W-:Y:S01]  /*19a80*/  IMAD.U32 R7, RZ, RZ, UR5 ;  /* 0x00000005ff077e24 */ /* 0x000fe2000f8e00ff */
[----:B------:R-:W-:Y:S01]  /*19a90*/  MOV R8, 0x70 ;  /* 0x0000007000087802 */ /* 0x000fe20000000f00 */
[----:B------:R-:W-:-:S02]  /*19aa0*/  IMAD.U32 R11, RZ, RZ, UR7 ;  /* 0x00000007ff0b7e24 */ /* 0x000fc4000f8e00ff */
[----:B------:R-:W-:Y:S02]  /*19ab0*/  IMAD.MOV.U32 R12, RZ, RZ, 0x1 ;  /* 0x00000001ff0c7424 */ /* 0x000fe400078e00ff */
[----:B-1----:R-:W-:-:S07]  /*19ac0*/  IMAD.MOV.U32 R13, RZ, RZ, RZ ;  /* 0x000000ffff0d7224 */ /* 0x002fce00078e00ff */
[----:B------:R-:W-:-:S07]  /*19ad0*/  LEPC R20, `(.L_x_70) ;  /* 0x000000001014794e */ /* 0x000fce0000000000 */
[----:B--2---:R-:W-:Y:S05]  /*19ae0*/  CALL.ABS.NOINC R2 ;  /* 0x0000000002007343 */ /* 0x004fea0003c00000 */
.L_x_70:
[----:B------:R-:W2:Y:S04]  /*19af0*/  LDL.LU R146, [R1+0x304] ;  /* 0x0003040001927983 */ /* 0x000ea80000300800 */
[----:B------:R-:W2:Y:S04]  /*19b00*/  LDL.LU R145, [R1+0x300] ;  /* 0x0003000001917983 */ /* 0x000ea80000300800 */
[----:B------:R-:W3:Y:S04]  /*19b10*/  LDL.LU R144, [R1+0x30c] ;  /* 0x00030c0001907983 */ /* 0x000ee80000300800 */
[----:B------:R-:W3:Y:S04]  /*19b20*/  LDL.LU R143, [R1+0x308] ;  /* 0x00030800018f7983 */ /* 0x000ee80000300800 */
        /* <DEDUP_REMOVED lines=37> */
[----:B----4-:R-:W4:Y:S04]  /*19d80*/  LDL.LU R28, [R1+0x3a0] ;  /* 0x0003a000011c7983 */ /* 0x010f280000300800 */
        /* <DEDUP_REMOVED lines=86> */
[----:B------:R-:W-:Y:S01]  /*1a2f0*/  ISETP.GT.U32.AND P6, PT, R33, 0x3e, PT ;  /* 0x0000003e2100780c */ /* 0x000fe20003fc4070 */
[C---:B------:R-:W-:Y:S01]  /*1a300*/  VIADD R3, R35.reuse, 0x2200 ;  /* 0x0000220023037836 */ /* 0x040fe20000000000 */
[----:B------:R-:W-:-:S02]  /*1a310*/  IADD3 R5, R35, 0x3200, RZ ;  /* 0x0000320023057810 */ /* 0x000fc40007ffe0ff */
[----:B--2---:R-:W-:Y:S01]  /*1a320*/  F2FP.F16.F32.PACK_AB R8, R146, R145 ;  /* 0x000000919208723e */ /* 0x004fe200000000ff */
[----:B------:R-:W-:Y:S01]  /*1a330*/  IMAD R3, R34, 0x2, R3 ;  /* 0x0000000222037824 */ /* 0x000fe200078e0203 */
[----:B---3--:R-:W-:Y:S01]  /*1a340*/  F2FP.F16.F32.PACK_AB R9, R144, R143 ;  /* 0x0000008f9009723e */ /* 0x008fe200000000ff */
[----:B------:R-:W-:Y:S01]  /*1a350*/  IMAD R5, R34, 0x2, R5 ;  /* 0x0000000222057824 */ /* 0x000fe200078e0205 */
[----:B-----5:R-:W-:Y:S01]  /*1a360*/  F2FP.F16.F32.PACK_AB R10, R142, R141 ;  /* 0x0000008d8e0a723e */ /* 0x020fe200000000ff */
[----:B------:R-:W-:Y:S01]  /*1a370*/  IMAD R34, R34, 0x2, R35 ;  /* 0x0000000222227824 */ /* 0x000fe200078e0223 */
        /* <DEDUP_REMOVED lines=17> */
[----:B----4-:R-:W-:Y:S02]  /*1a490*/  F2FP.F16.F32.PACK_AB R28, R118, R28 ;  /* 0x0000001c761c723e */ /* 0x010fe400000000ff */
        /* <DEDUP_REMOVED lines=45> */
.L_x_71:
[----:B------:R-:W-:Y:S05]  /*1a770*/  WARPSYNC.ALL ;  /* 0x0000000000007948 */ /* 0x000fea0003800000 */
[----:B------:R-:W-:Y:S06]  /*1a780*/  BAR.SYNC.DEFER_BLOCKING 0x1, 0x80 ;  /* 0x0042000000007b1d */ /* 0x000fec0000010000 */
        /* <DEDUP_REMOVED lines=14> */
[----:B------:R-:W-:Y:S01]  /*1a870*/  UMOV UR41, URZ ;  /* 0x0000003f00297c82 */ /* 0x000fe20008000000 */
[----:B------:R-:W-:-:S04]  /*1a880*/  UIADD3 UR4, UP0, UR4, 0xcf0, URZ ;  /* 0x00000cf004047890 */ /* 0x000fc8000ff1e03f */
[----:B------:R-:W2:Y:S01]  /*1a890*/  S2UR UR43, SR_CTAID.Y ;  /* 0x00000000002b79c3 */ /* 0x000ea20000002600 */
[----:B------:R-:W-:-:S05]  /*1a8a0*/  UIADD3.X UR5, URZ, UR5, URZ, UP0, !UPT ;  /* 0x000000053f057290 */ /* 0x000fca00087fe43f */
[----:B------:R-:W-:-:S09]  /*1a8b0*/  UIADD3 UR40, UR40, 0x2200, URZ ;  /* 0x0000220028287890 */ /* 0x000fd2000fffe03f */
[----:B--2---:R2:W-:Y:S01]  /*1a8c0*/  UTMASTG.4D [UR40], [UR4] ;  /* 0x00000028040073b5 */ /* 0x0045e20008018000 */
[----:B------:R0:W-:Y:S01]  /*1a8d0*/  UTMACMDFLUSH ;  /* 0x00000000000079b7 */ /* 0x0001e20000000000 */
[----:B--2---:R-:W-:-:S04]  /*1a8e0*/  DEPBAR.LE SB0, 0x1 ;  /* 0x000080400000791a */ /* 0x004fc80000000000 */
.L_x_73:
[----:B------:R-:W-:Y:S05]  /*1a8f0*/  BSYNC B0 ;  /* 0x0000000000007941 */ /* 0x000fea0003800000 */
.L_x_72:
        /* <DEDUP_REMOVED lines=23> */
.L_x_75:
[----:B------:R-:W-:Y:S05]  /*1aa70*/  BSYNC B0 ;  /* 0x0000000000007941 */ /* 0x000fea0003800000 */
.L_x_74:
        /* <DEDUP_REMOVED lines=13> */
[----:B------:R-:W-:Y:S01]  /*1ab50*/  R2UR UR40, R32 ;  /* 0x00000000202872ca */ /* 0x000fe200000e0000 */
[----:B------:R-:W-:Y:S01]  /*1ab60*/  ULDC.64 UR4, c[0x0][0x198] ;  /* 0x0000660000047ab9 */ /* 0x000fe20000000a00 */
[----:B------:R-:W-:Y:S01]  /*1ab70*/  UMOV UR41, 0x40 ;  /* 0x0000004000297882 */ /* 0x000fe20000000000 */
[----:B------:R-:W-:-:S04]  /*1ab80*/  UIADD3 UR4, UP0, UR4, 0xcf0, URZ ;  /* 0x00000cf004047890 */ /* 0x000fc8000ff1e03f */
[----:B------:R-:W4:Y:S01]  /*1ab90*/  S2UR UR43, SR_CTAID.Y ;  /* 0x00000000002b79c3 */ /* 0x000f220000002600 */
[----:B------:R-:W-:-:S05]  /*1aba0*/  UIADD3.X UR5, URZ, UR5, URZ, UP0, !UPT ;  /* 0x000000053f057290 */ /* 0x000fca00087fe43f */
[----:B------:R-:W-:-:S09]  /*1abb0*/  UIADD3 UR40, UR40, 0x2200, URZ ;  /* 0x0000220028287890 */ /* 0x000fd2000fffe03f */
[----:B----4-:R4:W-:Y:S01]  /*1abc0*/  UTMASTG.4D [UR40], [UR4] ;  /* 0x00000028040073b5 */ /* 0x0109e20008018000 */
[----:B------:R0:W-:Y:S01]  /*1abd0*/  UTMACMDFLUSH ;  /* 0x00000000000079b7 */ /* 0x0001e20000000000 */
[----:B----4-:R-:W-:-:S04]  /*1abe0*/  DEPBAR.LE SB0, 0x1 ;  /* 0x000080400000791a */ /* 0x010fc80000000000 */
.L_x_77:
[----:B------:R-:W-:Y:S05]  /*1abf0*/  BSYNC B0 ;  /* 0x0000000000007941 */ /* 0x000fea0003800000 */
.L_x_76:
        /* <DEDUP_REMOVED lines=23> */
.L_x_79:
[----:B------:R-:W-:Y:S05]  /*1ad70*/  BSYNC B0 ;  /* 0x0000000000007941 */ /* 0x000fea0003800000 */
.L_x_78:
        /* <DEDUP_REMOVED lines=23> */
.L_x_81:
[----:B------:R-:W-:Y:S05]  /*1aef0*/  BSYNC B0 ;  /* 0x0000000000007941 */ /* 0x000fea0003800000 */
.L_x_80:
        /* <DEDUP_REMOVED lines=23> */
.L_x_83:
[----:B------:R-:W-:Y:S05]  /*1b070*/  BSYNC B0 ;  /* 0x0000000000007941 */ /* 0x000fea0003800000 */
.L_x_82:
        /* <DEDUP_REMOVED lines=23> */
.L_x_85:
[----:B------:R-:W-:Y:S05]  /*1b1f0*/  BSYNC B0 ;  /* 0x0000000000007941 */ /* 0x000fea0003800000 */
.L_x_84:
        /* <DEDUP_REMOVED lines=20> */
[----:B-----5:R1:W-:Y:S02]  /*1b340*/  UTMASTG.4D [UR40], [UR4] ;  /* 0x00000028040073b5 */ /* 0x0203e40008018000 */
[----:B-1----:R0:W-:Y:S02]  /*1b350*/  UTMACMDFLUSH ;  /* 0x00000000000079b7 */ /* 0x0021e40000000000 */
.L_x_87:
[----:B------:R-:W-:Y:S05]  /*1b360*/  BSYNC B0 ;  /* 0x0000000000007941 */ /* 0x000fea0003800000 */
.L_x_86:
[----:B------:R-:W-:Y:S01]  /*1b370*/  ULOP3.LUT UR38, UR38, 0x1, URZ, 0xc, !UPT ;  /* 0x0000000126267892 */ /* 0x000fe2000f8e0c3f */
[----:B------:R-:W-:-:S04]  /*1b380*/  DEPBAR.LE SB0, 0x0 ;  /* 0x000080000000791a */ /* 0x000fc80000000000 */
[----:B------:R-:W-:Y:S01]  /*1b390*/  ULEA UR37, UR37, UR38, 0x1 ;  /* 0x0000002625257291 */ /* 0x000fe2000f8e083f */
[----:B------:R-:W-:-:S04]  /*1b3a0*/  DEPBAR.LE SB0, 0x0 ;  /* 0x000080000000791a */ /* 0x000fc80000000000 */
[----:B------:R-:W-:-:S09]  /*1b3b0*/  ULEA UR37, UR37, UR36, 0x3 ;  /* 0x0000002425257291 */ /* 0x000fd2000f8e183f */
[----:B------:R-:W-:Y:S01]  /*1b3c0*/  SYNCS.ARRIVE.TRANS64.A1T0 RZ, [UR37+0xa88a0], RZ ;  /* 0x0a88a0ffffff79a7 */ /* 0x000fe20008100025 */
[----:B------:R-:W-:Y:S05]  /*1b3d0*/  EXIT ;  /* 0x000000000000794d */ /* 0x000fea0003800000 */
.L_x_6:
[----:B------:R-:W-:-:S08]  /*1b3e0*/  NOP ;  /* 0x0000000000007918 */ /* 0x000fd00000000000 */
[----:B------:R-:W1:-:S00]  /*1b3f0*/  USETMAXREG.DEALLOC.CTAPOOL 0x18 ;  /* 0x00000018000079c8 */ /* 0x000e4000080e0500 */
[----:B------:R-:W-:-:S13]  /*1b400*/  PLOP3.LUT P0, PT, PT, PT, UP0, 0x80, 0x0 ;  /* 0x000000000000781c */ /* 0x000fda0003f0f008 */
[----:B-1----:R-:W-:Y:S05]  /*1b410*/  @!P0 BRA `(.L_x_88) ;  /* 0x0000003400708947 */ /* 0x002fea0003800000 */
[----:B------:R-:W-:-:S13]  /*1b420*/  ISETP.NE.AND P0, PT, RZ, UR5, PT ;  /* 0x00000005ff007c0c */ /* 0x000fda000bf05270 */
[----:B------:R-:W-:Y:S05]  /*1b430*/  @P0 EXIT ;  /* 0x000000000000094d */ /* 0x000fea0003800000 */
[----:B------:R-:W1:Y:S01]  /*1b440*/  LDC R0, c[0x0][0x288] ;  /* 0x0000a200ff007b82 */ /* 0x000e620000000800 */
[----:B------:R-:W-:Y:S01]  /*1b450*/  ELECT P0, URZ, PT ;  /* 0x00000000003f782f */ /* 0x000fe20003800000 */
[----:B------:R-:W-:-:S06]  /*1b460*/  UMOV UR13, URZ ;  /* 0x0000003f000d7c82 */ /* 0x000fcc0008000000 */
[----:B------:R-:W2:Y:S01]  /*1b470*/  S2UR UR5, SR_CgaCtaId ;  /* 0x00000000000579c3 */ /* 0x000ea20000008800 */
[----:B-1----:R-:W-:-:S13]  /*1b480*/  ISETP.GE.AND P1, PT, R0, 0x1, PT ;  /* 0x000000010000780c */ /* 0x002fda0003f26270 */
[----:B--2---:R-:W-:Y:S05]  /*1b490*/  @!P1 BRA `(.L_x_89) ;  /* 0x0000003400109947 */ /* 0x004fea0003800000 */
[----:B------:R-:W-:Y:S01]  /*1b4a0*/  IADD3 R0, R0, 0x7f, RZ ;  /* 0x0000007f00007810 */ /* 0x000fe20007ffe0ff */
[----:B------:R-:W-:Y:S01]  /*1b4b0*/  UMOV UR5, URZ ;  /* 0x0000003f00057c82 */ /* 0x000fe20008000000 */
[----:B------:R-:W-:Y:S01]  /*1b4c0*/  UMOV UR4, 0x78 ;  /* 0x0000007800047882 */ /* 0x000fe20000000000 */
[----:B------:R-:W-:Y:S01]  /*1b4d0*/  IMAD.MOV.U32 R5, RZ, RZ, 0x1 ;  /* 0x00000001ff057424 */ /* 0x000fe200078e00ff */
[----:B------:R-:W-:Y:S01]  /*1b4e0*/  SHF.R.S32.HI R3, RZ, 0x1f, R0 ;  /* 0x0000001fff037819 */ /* 0x000fe20000011400 */
[----:B------:R-:W-:Y:S01]  /*1b4f0*/  ULOP3.LUT UR7, UR14, 0x1, URZ, 0xfc, !UPT ;  /* 0x000000010e077892 */ /* 0x000fe2000f8efc3f */
[----:B------:R-:W-:Y:S01]  /*1b500*/  MOV R4, UR5 ;  /* 0x0000000500047c02 */ /* 0x000fe20008000f00 */
[----:B------:R-:W-:Y:S01]  /*1b510*/  ULDC.64 UR22, c[0x0][0x198] ;  /* 0x0000660000167ab9 */ /* 0x000fe20000000a00 */
[----:B------:R-:W-:Y:S01]  /*1b520*/  LEA.HI R3, R3, R0, RZ, 0x7 ;  /* 0x0000000003037211 */ /* 0x000fe200078f38ff */
[----:B------:R-:W-:Y:S01]  /*1b530*/  IMAD.MOV.U32 R0, RZ, RZ, RZ ;  /* 0x000000ffff007224 */ /* 0x000fe200078e00ff */
[----:B------:R-:W-:Y:S01]  /*1b540*/  UMOV UR13, URZ ;  /* 0x0000003f000d7c82 */ /* 0x000fe20008000000 */
[----:B------:R-:W-:Y:S01]  /*1b550*/  UMOV UR6, URZ ;  /* 0x0000003f00067c82 */ /* 0x000fe20008000000 */
[----:B------:R-:W-:Y:S01]  /*1b560*/  LEA.HI.SX32 R2, R3, 0x1, 0x19 ;  /* 0x0000000103027811 */ /* 0x000fe200078fcaff */
[----:B------:R-:W-:-:S07]  /*1b570*/  IMAD.U32 R3, RZ, RZ, UR4 ;  /* 0x00000004ff037e24 */ /* 0x000fce000f8e00ff */
.L_x_98:
[----:B------:R-:W-:-:S06]  /*1b580*/  UISETP.NE.AND UP0, UPT, UR7, 0x3, UPT ;  /* 0x000000030700788c */ /* 0x000fcc000bf05270 */
[----:B------:R-:W-:-:S13]  /*1b590*/  PLOP3.LUT P3, PT, PT, PT, UP0, 0x80, 0x0 ;  /* 0x000000000000781c */ /* 0x000fda0003f6f008 */
[----:B------:R-:W-:Y:S05]  /*1b5a0*/  @!P3 BRA `(.L_x_90) ;  /* 0x000000000004b947 */ /* 0x000fea0003800000 */
[----:B------:R-:W-:Y:S01]  /*1b5b0*/  BPT.TRAP 0x1 ;  /* 0x000000040000795c */ /* 0x000fe20000300000 */
.L_x_90:
[----:B------:R-:W1:Y:S01]  /*1b5c0*/  S2UR UR5, SR_CgaCtaId ;  /* 0x00000000000579c3 */ /* 0x000e620000008800 */
[----:B------:R-:W-:Y:S01]  /*1b5d0*/  UMOV UR4, 0x400 ;  /* 0x0000040000047882 */ /* 0x000fe20000000000 */
[----:B------:R-:W-:Y:S02]  /*1b5e0*/  SHF.L.U32 R6, R0, 0x1f, RZ ;  /* 0x0000001f00067819 */ /* 0x000fe400000006ff */
[----:B------:R-:W-:Y:S01]  /*1b5f0*/  LOP3.LUT P2, RZ, R5, 0xff, RZ, 0xc0, !PT ;  /* 0x000000ff05ff7812 */ /* 0x000fe2000784c0ff */
[----:B-1----:R-:W-:-:S04]  /*1b600*/  ULEA UR4, UR5, UR4, 0x18 ;  /* 0x0000000405047291 */ /* 0x002fc8000f8ec03f */
[----:B------:R-:W-:-:S09]  /*1b610*/  ULEA UR8, UR6, UR4, 0x3 ;  /* 0x0000000406087291 */ /* 0x000fd2000f8e183f */
[----:B------:R-:W1:Y:S02]  /*1b620*/  SYNCS.PHASECHK.TRANS64.TRYWAIT P1, [UR8+0xa8880], R6 ;  /* 0x0a888006ff0075a7 */ /* 0x000e640008020148 */
[----:B-1----:R-:W-:Y:S05]  /*1b630*/  @!P1 BRA `(.L_x_91) ;  /* 0x0000005800e49947 */ /* 0x002fea0003800000 */
.L_x_159:
[----:B------:R-:W-:Y:S04]  /*1b640*/  BSSY B0, `(.L_x_92) ;  /* 0x0000003000007945 */ /* 0x000fe80003800000 */
[----:B------:R-:W-:Y:S05]  /*1b650*/  @!P0 BRA `(.L_x_93) ;  /* 0x0000000000048947 */ /* 0x000fea0003800000 */
[----:B------:R-:W-:-:S04]  /*1b660*/  DEPBAR.LE SB0, 0x1 ;  /* 0x000080400000791a */ /* 0x000fc80000000000 */
.L_x_93:
[----:B------:R-:W-:Y:S05]  /*1b670*/  BSYNC B0 ;  /* 0x0000000000007941 */ /* 0x000fea0003800000 */
.L_x_92:
[----:B------:R-:W-:Y:S05]  /*1b680*/  @P2 BRA `(.L_x_94) ;  /* 0x0000000000242947 */ /* 0x000fea0003800000 */
[----:B------:R-:W-:Y:S05]  /*1b690*/  @!P3 BRA `(.L_x_95) ;  /* 0x000000000004b947 */ /* 0x000fea0003800000 */
[----:B------:R-:W-:Y:S01]  /*1b6a0*/  BPT.TRAP 0x1 ;  /* 0x000000040000795c */ /* 0x000fe20000300000 */
.L_x_95:
[----:B------:R-:W-:Y:S02]  /*1b6b0*/  ULEA UR8, UR13, UR4, 0x3 ;  /* 0x000000040d087291 */ /* 0x000fe4000f8e183f */
[----:B------:R-:W-:Y:S02]  /*1b6c0*/  UIADD3 UR13, UR13, 0x1, URZ ;  /* 0x000000010d0d7890 */ /* 0x000fe4000fffe03f */
[----:B------:R-:W-:Y:S02]  /*1b6d0*/  UIADD3 UR8, UR8, 0xa8890, URZ ;  /* 0x000a889008087890 */ /* 0x000fe4000fffe03f */
[----:B------:R-:W-:Y:S02]  /*1b6e0*/  UISETP.NE.AND UP0, UPT, UR13, 0x2, UPT ;  /* 0x000000020d00788c */ /* 0x000fe4000bf05270 */
[----:B------:R-:W-:Y:S02]  /*1b6f0*/  UPRMT UR8, UR5, 0x654, UR8 ;  /* 0x0000065405087896 */ /* 0x000fe40008000008 */
[----:B------:R-:W-:-:S07]  /*1b700*/  USEL UR13, UR13, URZ, UP0 ;  /* 0x0000003f0d0d7287 */ /* 0x000fce0008000000 */
[----:B------:R-:W-:Y:S05]  /*1b710*/  SYNCS.ARRIVE.TRANS64.RED.A1T0 RZ, [UR8], RZ ;  /* 0x000000ffffff79a7 */ /* 0x000fea0008100408 */
.L_x_94:
[----:B------:R-:W-:Y:S04]  /*1b720*/  BSSY B0, `(.L_x_96) ;  /* 0x000030c000007945 */ /* 0x000fe80003800000 */
[----:B------:R-:W-:Y:S05]  /*1b730*/  @!P0 BRA `(.L_x_97) ;  /* 0x0000003000288947 */ /* 0x000fea0003800000 */
[----:B------:R-:W-:Y:S01]  /*1b740*/  R2UR UR50, R4 ;  /* 0x00000000043272ca */ /* 0x000fe200000e0000 */
[----:B------:R2:W-:Y:S01]  /*1b750*/  STL [R1+0x710], R4 ;  /* 0x0007100401007387 */ /* 0x0005e20000100800 */
[----:B------:R-:W-:Y:S01]  /*1b760*/  ULEA UR15, UR6, UR4, 0x11 ;  /* 0x00000004060f7291 */ /* 0x000fe2000f8e883f */
[----:B-1----:R-:W-:Y:S01]  /*1b770*/  MOV R5, UR5 ;  /* 0x0000000500057c02 */ /* 0x002fe20008000f00 */
[----:B------:R-:W-:Y:S01]  /*1b780*/  S2UR UR51, SR_CTAID.Y ;  /* 0x00000000003379c3 */ /* 0x000fe20000002600 */
[----:B------:R1:W-:Y:S01]  /*1b790*/  STL [R1+0x708], R0 ;  /* 0x0007080001007387 */ /* 0x0003e20000100800 */
[----:B------:R-:W-:Y:S01]  /*1b7a0*/  R2UR UR9, R3 ;  /* 0x00000000030972ca */ /* 0x000fe200000e0000 */
[----:B------:R-:W-:Y:S02]  /*1b7b0*/  UIADD3 UR30, UP0, UR22, 0x6f0, URZ ;  /* 0x000006f0161e7890 */ /* 0x000fe4000ff1e03f */
[----:B------:R-:W-:Y:S01]  /*1b7c0*/  UIADD3 UR48, UR15, 0x68000, URZ ;  /* 0x000680000f307890 */ /* 0x000fe2000fffe03f */
[----:B------:R3:W-:Y:S01]  /*1b7d0*/  STL [R1+0x70c], R2 ;  /* 0x00070c0201007387 */ /* 0x0007e20000100800 */
[----:B--2---:R-:W-:Y:S01]  /*1b7e0*/  MOV R4, UR4 ;  /* 0x0000000400047c02 */ /* 0x004fe20008000f00 */
[----:B------:R-:W2:Y:S01]  /*1b7f0*/  S2UR UR52, SR_CTAID.Z ;  /* 0x00000000003479c3 */ /* 0x000ea20000002700 */
[----:B------:R-:W-:Y:S01]  /*1b800*/  UIADD3 UR4, UR50, 0x10, URZ ;  /* 0x0000001032047890 */ /* 0x000fe2000fffe03f */
[----:B------:R-:W-:Y:S01]  /*1b810*/  STL [R1+0x71c], R5 ;  /* 0x00071c0501007387 */ /* 0x000fe20000100800 */
[----:B------:R-:W-:Y:S01]  /*1b820*/  UIADD3 UR5, UR50, 0x28, URZ ;  /* 0x0000002832057890 */ /* 0x000fe2000fffe03f */
[----:B-1----:R-:W-:Y:S01]  /*1b830*/  MOV R0, UR14 ;  /* 0x0000000e00007c02 */ /* 0x002fe20008000f00 */
[----:B------:R-:W-:Y:S01]  /*1b840*/  UIADD3.X UR31, URZ, UR23, URZ, UP0, !UPT ;  /* 0x000000173f1f7290 */ /* 0x000fe200087fe43f */
[----:B------:R-:W-:Y:S01]  /*1b850*/  STL [R1+0x720], R4 ;  /* 0x0007200401007387 */ /* 0x000fe20000100800 */
[----:B------:R-:W-:Y:S01]  /*1b860*/  IMAD.U32 R14, RZ, RZ, UR4 ;  /* 0x00000004ff0e7e24 */ /* 0x000fe2000f8e00ff */
[----:B------:R-:W-:Y:S01]  /*1b870*/  UIADD3 UR4, UR50, 0x20, URZ ;  /* 0x0000002032047890 */ /* 0x000fe2000fffe03f */
[----:B------:R-:W-:Y:S01]  /*1b880*/  IMAD.U32 R18, RZ, RZ, UR5 ;  /* 0x00000005ff127e24 */ /* 0x000fe2000f8e00ff */
[----:B------:R-:W-:Y:S01]  /*1b890*/  UIADD3 UR5, UR50, 0x40, URZ ;  /* 0x0000004032057890 */ /* 0x000fe2000fffe03f */
[----:B------:R1:W-:Y:S01]  /*1b8a0*/  STL [R1+0x120], R0 ;  /* 0x0001200001007387 */ /* 0x0003e20000100800 */
[----:B------:R-:W-:Y:S01]  /*1b8b0*/  UMOV UR49, URZ ;  /* 0x0000003f00317c82 */ /* 0x000fe20008000000 */
[----:B------:R-:W-:Y:S01]  /*1b8c0*/  UIADD3 UR34, UR50, 0x8, URZ ;  /* 0x0000000832227890 */ /* 0x000fe2000fffe03f */
[----:B------:R-:W-:Y:S01]  /*1b8d0*/  IMAD.U32 R13, RZ, RZ, UR4 ;  /* 0x00000004ff0d7e24 */ /* 0x000fe2000f8e00ff */
[----:B------:R-:W-:Y:S01]  /*1b8e0*/  UIADD3 UR4, UR50, 0x38, URZ ;  /* 0x0000003832047890 */ /* 0x000fe2000fffe03f */
[----:B------:R-:W-:Y:S01]  /*1b8f0*/  IMAD.U32 R6, RZ, RZ, UR5 ;  /* 0x00000005ff067e24 */ /* 0x000fe2000f8e00ff */
[----:B------:R-:W-:Y:S01]  /*1b900*/  UIADD3 UR5, UR50, 0x58, URZ ;  /* 0x0000005832057890 */ /* 0x000fe2000fffe03f */
[----:B------:R-:W-:Y:S01]  /*1b910*/  R2UR UR10, R14 ;  /* 0x000000000e0a72ca */ /* 0x000fe200000e0000 */
[----:B------:R-:W-:Y:S01]  /*1b920*/  UIADD3 UR42, UR50, 0x18, URZ ;  /* 0x00000018322a7890 */ /* 0x000fe2000fffe03f */
[----:B---3--:R-:W-:Y:S01]  /*1b930*/  MOV R2, UR13 ;  /* 0x0000000d00027c02 */ /* 0x008fe20008000f00 */
[----:B------:R-:W-:Y:S01]  /*1b940*/  IMAD.U32 R12, RZ, RZ, UR4 ;  /* 0x00000004ff0c7e24 */ /* 0x000fe2000f8e00ff */
[----:B------:R-:W-:Y:S01]  /*1b950*/  UIADD3 UR4, UR50, 0x48, URZ ;  /* 0x0000004832047890 */ /* 0x000fe2000fffe03f */
[----:B-1----:R-:W-:Y:S01]  /*1b960*/  MOV R0, UR7 ;  /* 0x0000000700007c02 */ /* 0x002fe20008000f00 */
[----:B------:R-:W-:Y:S01]  /*1b970*/  UIADD3 UR7, UR50, 0x30, URZ ;  /* 0x0000003032077890 */ /* 0x000fe2000fffe03f */
[----:B------:R-:W-:Y:S01]  /*1b980*/  IMAD.U32 R9, RZ, RZ, UR5 ;  /* 0x00000005ff097e24 */ /* 0x000fe2000f8e00ff */
[----:B------:R-:W-:Y:S01]  /*1b990*/  UIADD3 UR5, UR15, 0x6c000, URZ ;  /* 0x0006c0000f057890 */ /* 0x000fe2000fffe03f */
[----:B--2---:R1:W-:Y:S01]  /*1b9a0*/  UTMAREDG.4D.ADD [UR48], [UR30] ;  /* 0x000000301e0073b6 */ /* 0x0043e20008018000 */
[----:B------:R-:W-:Y:S01]  /*1b9b0*/  IMAD.U32 R8, RZ, RZ, UR4 ;  /* 0x00000004ff087e24 */ /* 0x000fe2000f8e00ff */
[----:B------:R-:W-:Y:S01]  /*1b9c0*/  UIADD3 UR4, UR50, 0x60, URZ ;  /* 0x0000006032047890 */ /* 0x000fe2000fffe03f */
[----:B------:R-:W-:Y:S01]  /*1b9d0*/  MOV R17, UR7 ;  /* 0x0000000700117c02 */ /* 0x000fe20008000f00 */
[----:B------:R-:W-:Y:S01]  /*1b9e0*/  UIADD3 UR7, UR50, 0x50, URZ ;  /* 0x0000005032077890 */ /* 0x000fe2000fffe03f */
[----:B------:R-:W-:Y:S01]  /*1b9f0*/  MOV R15, UR5 ;  /* 0x00000005000f7c02 */ /* 0x000fe20008000f00 */
[----:B------:R-:W-:Y:S01]  /*1ba00*/  UIADD3 UR32, UR15, 0x6a000, URZ ;  /* 0x0006a0000f207890 */ /* 0x000fe2000fffe03f */
[----:B------:R-:W-:Y:S01]  /*1ba10*/  S2UR UR21, SR_CTAID.Z ;  /* 0x00000000001579c3 */ /* 0x000fe20000002700 */
[----:B------:R-:W-:Y:S01]  /*1ba20*/  IMAD.U32 R7, RZ, RZ, UR4 ;  /* 0x00000004ff077e24 */ /* 0x000fe2000f8e00ff */
[----:B------:R-:W-:Y:S01]  /*1ba30*/  UIADD3 UR4, UR9, -0x10, URZ ;  /* 0xfffffff009047890 */ /* 0x000fe2000fffe03f */
[----:B------:R-:W-:Y:S01]  /*1ba40*/  MOV R11, UR7 ;  /* 0x00000007000b7c02 */ /* 0x000fe20008000f00 */
[----:B------:R-:W-:Y:S01]  /*1ba50*/  UIADD3 UR40, UR15, 0x6e000, URZ ;  /* 0x0006e0000f287890 */ /* 0x000fe2000fffe03f */
[----:B------:R-:W-:Y:S01]  /*1ba60*/  R2UR UR8, R15 ;  /* 0x000000000f0872ca */ /* 0x000fe200000e0000 */
[----:B------:R-:W-:Y:S01]  /*1ba70*/  UMOV UR17, URZ ;  /* 0x0000003f00117c82 */ /* 0x000fe20008000000 */
[----:B------:R-:W-:Y:S01]  /*1ba80*/  UMOV UR35, UR51 ;  /* 0x0000003300237c82 */ /* 0x000fe20008000000 */
[----:B------:R-:W-:Y:S01]  /*1ba90*/  IMAD.U32 R19, RZ, RZ, UR4 ;  /* 0x00000004ff137e24 */ /* 0x000fe2000f8e00ff */
[----:B------:R-:W-:Y:S01]  /*1baa0*/  UMOV UR4, UR50 ;  /* 0x0000003200047c82 */ /* 0x000fe20008000000 */
[----:B------:R-:W2:Y:S01]  /*1bab0*/  S2UR UR7, SR_CTAID.Y ;  /* 0x00000000000779c3 */ /* 0x000ea20000002600 */
[----:B------:R-:W-:Y:S01]  /*1bac0*/  UMOV UR36, UR52 ;  /* 0x0000003400247c82 */ /* 0x000fe20008000000 */
[----:B------:R-:W-:Y:S01]  /*1bad0*/  UMOV UR33, UR49 ;  /* 0x0000003100217c82 */ /* 0x000fe20008000000 */
[----:B-1----:R-:W-:Y:S01]  /*1bae0*/  R2UR UR50, R12 ;  /* 0x000000000c3272ca */ /* 0x002fe200000e0000 */
[----:B------:R-:W-:Y:S01]  /*1baf0*/  UIADD3 UR13, UR9, -0x8, URZ ;  /* 0xfffffff8090d7890 */ /* 0x000fe2000fffe03f */
[----:B------:R1:W-:Y:S01]  /*1bb00*/  UTMAREDG.4D.ADD [UR32], [UR30] ;  /* 0x000000201e0073b6 */ /* 0x0003e20008018000 */
[----:B------:R-:W-:Y:S01]  /*1bb10*/  UMOV UR44, UR52 ;  /* 0x00000034002c7c82 */ /* 0x000fe20008000000 */
[----:B------:R-:W-:Y:S01]  /*1bb20*/  UMOV UR9, UR17 ;  /* 0x0000001100097c82 */ /* 0x000fe20008000000 */
[----:B------:R-:W3:Y:S01]  /*1bb30*/  S2UR UR5, SR_CTAID.Z ;  /* 0x00000000000579c3 */ /* 0x000ee20000002700 */
[----:B------:R-:W-:Y:S01]  /*1bb40*/  UMOV UR48, UR34 ;  /* 0x0000002200307c82 */ /* 0x000fe20008000000 */
[----:B------:R-:W-:Y:S01]  /*1bb50*/  UMOV UR43, UR51 ;  /* 0x00000033002b7c82 */ /* 0x000fe20008000000 */
[----:B------:R-:W-:Y:S01]  /*1bb60*/  MOV R10, UR48 ;  /* 0x00000030000a7c02 */ /* 0x000fe20008000f00 */
[----:B------:R-:W-:Y:S01]  /*1bb70*/  UMOV UR41, UR17 ;  /* 0x0000001100297c82 */ /* 0x000fe20008000000 */
[----:B------:R-:W-:Y:S01]  /*1bb80*/  UMOV UR49, UR17 ;  /* 0x0000001100317c82 */ /* 0x000fe20008000000 */
[----:B------:R-:W-:Y:S01]  /*1bb90*/  UMOV UR14, UR10 ;  /* 0x0000000a000e7c82 */ /* 0x000fe20008000000 */
[----:B------:R4:W-:Y:S01]  /*1bba0*/  STL [R1+0x718], R0 ;  /* 0x0007180001007387 */ /* 0x0009e20000100800 */
[----:B------:R-:W-:Y:S01]  /*1bbb0*/  MOV R12, UR50 ;  /* 0x00000032000c7c02 */ /* 0x000fe20008000f00 */
[----:B------:R-:W-:Y:S01]  /*1bbc0*/  S2UR UR16, SR_CTAID.Z ;  /* 0x00000000001079c3 */ /* 0x000fe20000002700 */
[----:B------:R-:W-:Y:S01]  /*1bbd0*/  R2UR UR50, R13 ;  /* 0x000000000d3272ca */ /* 0x000fe200000e0000 */
[----:B------:R-:W-:Y:S01]  /*1bbe0*/  IMAD.U32 R20, RZ, RZ, UR13 ;  /* 0x0000000dff147e24 */ /* 0x000fe2000f8e00ff */
[----:B------:R-:W-:Y:S01]  /*1bbf0*/  MOV R13, UR15 ;  /* 0x0000000f000d7c02 */ /* 0x000fe20008000f00 */
[----:B------:R-:W-:Y:S01]  /*1bc00*/  UMOV UR13, UR42 ;  /* 0x0000002a000d7c82 */ /* 0x000fe20008000000 */
[----:B------:R-:W-:Y:S01]  /*1bc10*/  MOV R15, UR14 ;  /* 0x0000000e000f7c02 */ /* 0x000fe20008000f00 */
[----:B------:R-:W-:Y:S01]  /*1bc20*/  STL [R1+0x714], R2 ;  /* 0x0007140201007387 */ /* 0x000fe20000100800 */
[----:B------:R-:W-:Y:S01]  /*1bc30*/  R2UR UR15, R13 ;  /* 0x000000000d0f72ca */ /* 0x000fe200000e0000 */
[----:B--2---:R-:W-:Y:S01]  /*1bc40*/  UMOV UR11, UR7 ;  /* 0x00000007000b7c82 */ /* 0x004fe20008000000 */
[----:B------:R-:W-:Y:S01]  /*1bc50*/  UMOV UR51, UR7 ;  /* 0x0000000700337c82 */ /* 0x000fe20008000000 */
[----:B-1----:R-:W-:Y:S01]  /*1bc60*/  R2UR UR34, R17 ;  /* 0x00000000112272ca */ /* 0x002fe200000e0000 */
[----:B------:R-:W-:Y:S01]  /*1bc70*/  UMOV UR33, UR17 ;  /* 0x0000001100217c82 */ /* 0x000fe20008000000 */
[----:B------:R-:W-:Y:S01]  /*1bc80*/  S2UR UR18, SR_CTAID.Y ;  /* 0x00000000001279c3 */ /* 0x000fe20000002600 */
[----:B------:R-:W-:Y:S01]  /*1bc90*/  R2UR UR14, R15 ;  /* 0x000000000f0e72ca */ /* 0x000fe200000e0000 */
[----:B------:R-:W-:Y:S01]  /*1bca0*/  UMOV UR7, UR50 ;  /* 0x0000003200077c82 */ /* 0x000fe20008000000 */
[----:B---3--:R-:W-:Y:S01]  /*1bcb0*/  UMOV UR12, UR5 ;  /* 0x00000005000c7c82 */ /* 0x008fe20008000000 */
[----:B------:R-:W-:Y:S01]  /*1bcc0*/  UMOV UR52, UR5 ;  /* 0x0000000500347c82 */ /* 0x000fe20008000000 */
[----:B------:R1:W-:Y:S01]  /*1bcd0*/  UTMAREDG.4D.ADD [UR8], [UR30] ;  /* 0x000000081e0073b6 */ /* 0x0003e20008018000 */
[----:B------:R-:W-:-:S02]  /*1bce0*/  MOV R14, UR13 ;  /* 0x0000000d000e7c02 */ /* 0x000fc40008000f00 */
[----:B------:R-:W-:Y:S02]  /*1bcf0*/  UIADD3 UR5, UR15, 0x72000, URZ ;  /* 0x000720000f057890 */ /* 0x000fe4000fffe03f */
[----:B------:R-:W-:Y:S01]  /*1bd00*/  MOV R16, UR15 ;  /* 0x0000000f00107c02 */ /* 0x000fe20008000f00 */
[----:B------:R-:W-:Y:S01]  /*1bd10*/  UIADD3 UR48, UR15, 0x70000, URZ ;  /* 0x000700000f307890 */ /* 0x000fe2000fffe03f */
[----:B------:R-:W2:Y:S01]  /*1bd20*/  S2UR UR37, SR_CTAID.Y ;  /* 0x00000000002579c3 */ /* 0x000ea20000002600 */
[----:B------:R-:W-:Y:S01]  /*1bd30*/  R2UR UR13, R14 ;  /* 0x000000000e0d72ca */ /* 0x000fe200000e0000 */
[----:B------:R3:W-:Y:S01]  /*1bd40*/  UTMAREDG.4D.ADD [UR40], [UR30] ;  /* 0x000000281e0073b6 */ /* 0x0007e20008018000 */
[----:B------:R-:W-:Y:S01]  /*1bd50*/  IMAD.U32 R21, RZ, RZ, UR5 ;  /* 0x00000005ff157e24 */ /* 0x000fe2000f8e00ff */
[----:B------:R-:W-:Y:S01]  /*1bd60*/  R2UR UR15, R16 ;  /* 0x00000000100f72ca */ /* 0x000fe200000e0000 */
[----:B------:R-:W-:-:S03]  /*1bd70*/  UMOV UR61, UR34 ;  /* 0x00000022003d7c82 */ /* 0x000fc60008000000 */
[----:B------:R-:W2:Y:S01]  /*1bd80*/  S2UR UR5, SR_CTAID.Z ;  /* 0x00000000000579c3 */ /* 0x000ea20000002700 */
[----:B------:R2:W-:Y:S01]  /*1bd90*/  UTMAREDG.4D.ADD [UR48], [UR30] ;  /* 0x000000301e0073b6 */ /* 0x0005e20008018000 */
[----:B-1----:R-:W-:-:S06]  /*1bda0*/  R2UR UR10, R18 ;  /* 0x00000000120a72ca */ /* 0x002fcc00000e0000 */
[----:B------:R-:W1:Y:S01]  /*1bdb0*/  S2UR UR8, SR_CTAID.Z ;  /* 0x00000000000879c3 */ /* 0x000e620000002700 */
[----:B------:R-:W-:Y:S02]  /*1bdc0*/  UIADD3 UR32, UR15, 0x74000, URZ ;  /* 0x000740000f207890 */ /* 0x000fe4000fffe03f */
[----:B----4-:R-:W-:Y:S02]  /*1bdd0*/  MOV R0, UR15 ;  /* 0x0000000f00007c02 */ /* 0x010fe40008000f00 */
[----:B------:R-:W-:Y:S01]  /*1bde0*/  MOV R4, UR13 ;  /* 0x0000000d00047c02 */ /* 0x000fe20008000f00 */
[----:B---3--:R-:W-:Y:S02]  /*1bdf0*/  UMOV UR44, UR21 ;  /* 0x00000015002c7c82 */ /* 0x008fe40008000000 */
[----:B------:R3:W-:Y:S01]  /*1be00*/  STL [R1+0x114], R0 ;  /* 0x0001140001007387 */ /* 0x0007e20000100800 */
[----:B------:R-:W4:Y:S01]  /*1be10*/  S2UR UR9, SR_CTAID.Y ;  /* 0x00000000000979c3 */ /* 0x000f220000002600 */
[----:B--2---:R-:W-:Y:S01]  /*1be20*/  MOV R18, UR37 ;  /* 0x0000002500127c02 */ /* 0x004fe20008000f00 */
[----:B------:R-:W-:Y:S01]  /*1be30*/  UMOV UR43, UR37 ;  /* 0x00000025002b7c82 */ /* 0x000fe20008000000 */
[----:B------:R-:W-:Y:S01]  /*1be40*/  UMOV UR42, UR4 ;  /* 0x00000004002a7c82 */ /* 0x000fe20008000000 */
[----:B------:R-:W-:Y:S01]  /*1be50*/  UIADD3 UR40, UR15, 0x7c000, URZ ;  /* 0x0007c0000f287890 */ /* 0x000fe2000fffe03f */
[----:B------:R-:W-:Y:S01]  /*1be60*/  R2UR UR37, R18 ;  /* 0x00000000122572ca */ /* 0x000fe200000e0000 */
[----:B------:R-:W-:Y:S01]  /*1be70*/  UIADD3 UR48, UR15, 0x76000, URZ ;  /* 0x000760000f307890 */ /* 0x000fe2000fffe03f */
[----:B------:R-:W-:Y:S01]  /*1be80*/  R2UR UR50, R12 ;  /* 0x000000000c3272ca */ /* 0x000fe200000e0000 */
[----:B------:R-:W2:Y:S01]  /*1be90*/  S2UR UR11, SR_CTAID.Y ;  /* 0x00000000000b79c3 */ /* 0x000ea20000002600 */
[----:B------:R-:W-:Y:S01]  /*1bea0*/  UMOV UR12, UR5 ;  /* 0x00000005000c7c82 */ /* 0x000fe20008000000 */
[----:B------:R-:W-:Y:S01]  /*1beb0*/  UMOV UR5, UR10 ;  /* 0x0000000a00057c82 */ /* 0x000fe20008000000 */
[----:B------:R-:W-:Y:S01]  /*1bec0*/  MOV R14, UR42 ;  /* 0x0000002a000e7c02 */ /* 0x000fe20008000f00 */
[----:B------:R-:W-:Y:S01]  /*1bed0*/  UMOV UR41, 0x20 ;  /* 0x0000002000297882 */ /* 0x000fe20000000000 */
[----:B------:R-:W-:-:S02]  /*1bee0*/  R2UR UR42, R11 ;  /* 0x000000000b2a72ca */ /* 0x000fc400000e0000 */
[----:B------:R-:W-:Y:S01]  /*1bef0*/  MOV R15, UR41 ;  /* 0x00000029000f7c02 */ /* 0x000fe20008000f00 */
[----:B-1----:R-:W-:Y:S01]  /*1bf00*/  UMOV UR52, UR8 ;  /* 0x0000000800347c82 */ /* 0x002fe20008000000 */
[----:B------:R-:W-:Y:S01]  /*1bf10*/  MOV R12, UR8 ;  /* 0x00000008000c7c02 */ /* 0x000fe20008000f00 */
[----:B------:R-:W-:Y:S01]  /*1bf20*/  UMOV UR41, UR17 ;  /* 0x0000001100297c82 */ /* 0x000fe20008000000 */
[----:B------:R-:W-:Y:S01]  /*1bf30*/  R2UR UR8, R21 ;  /* 0x00000000150872ca */ /* 0x000fe200000e0000 */
[----:B------:R-:W-:Y:S02]  /*1bf40*/  UMOV UR55, UR50 ;  /* 0x0000003200377c82 */ /* 0x000fe40008000000 */
[----:B------:R-:W-:Y:S01]  /*1bf50*/  MOV R16, UR55 ;  /* 0x0000003700107c02 */ /* 0x000fe20008000f00 */
[----:B----4-:R-:W-:Y:S01]  /*1bf60*/  UMOV UR51, UR9 ;  /* 0x0000000900337c82 */ /* 0x010fe20008000000 */
[----:B------:R-:W-:Y:S01]  /*1bf70*/  MOV R13, UR9 ;  /* 0x00000009000d7c02 */ /* 0x000fe20008000f00 */
[----:B------:R-:W-:Y:S01]  /*1bf80*/  UMOV UR9, UR17 ;  /* 0x0000001100097c82 */ /* 0x000fe20008000000 */
[----:B------:R-:W-:Y:S01]  /*1bf90*/  R2UR UR55, R16 ;  /* 0x00000000103772ca */ /* 0x000fe200000e0000 */
[----:B------:R-:W-:-:S05]  /*1bfa0*/  UMOV UR47, UR42 ;  /* 0x0000002a002f7c82 */ /* 0x000fca0008000000 */
[----:B--2---:R1:W-:Y:S02]  /*1bfb0*/  UTMAREDG.4D.ADD [UR8], [UR30] ;  /* 0x000000081e0073b6 */ /* 0x0043e40008018000 */
[----:B-1----:R-:W-:Y:S01]  /*1bfc0*/  R2UR UR9, R13 ;  /* 0x000000000d0972ca */ /* 0x002fe200000e0000 */
[----:B------:R-:W1:Y:S01]  /*1bfd0*/  S2UR UR10, SR_CTAID.Y ;  /* 0x00000000000a79c3 */ /* 0x000e620000002600 */
[----:B------:R-:W-:Y:S01]  /*1bfe0*/  R2UR UR8, R12 ;  /* 0x000000000c0872ca */ /* 0x000fe200000e0000 */
[----:B------:R-:W-:Y:S01]  /*1bff0*/  UMOV UR11, UR37 ;  /* 0x00000025000b7c82 */ /* 0x000fe20008000000 */
[----:B------:R-:W-:Y:S01]  /*1c000*/  MOV R12, UR44 ;  /* 0x0000002c000c7c02 */ /* 0x000fe20008000f00 */
[----:B------:R-:W-:Y:S01]  /*1c010*/  UMOV UR44, UR16 ;  /* 0x00000010002c7c82 */ /* 0x000fe20008000000 */
[----:B------:R-:W-:Y:S01]  /*1c020*/  MOV R13, UR43 ;  /* 0x0000002b000d7c02 */ /* 0x000fe20008000f00 */
[----:B------:R-:W-:Y:S01]  /*1c030*/  UMOV UR43, UR18 ;  /* 0x00000012002b7c82 */ /* 0x000fe20008000000 */
[----:B---3--:R-:W-:Y:S01]  /*1c040*/  MOV R0, UR11 ;  /* 0x0000000b00007c02 */ /* 0x008fe20008000f00 */
[----:B------:R-:W-:Y:S01]  /*1c050*/  UMOV UR12, UR21 ;  /* 0x00000015000c7c82 */ /* 0x000fe20008000000 */
[----:B------:R-:W-:-:S02]  /*1c060*/  R2UR UR13, R4 ;  /* 0x00000000040d72ca */ /* 0x000fc400000e0000 */
[----:B------:R-:W2:Y:S01]  /*1c070*/  LDL.LU R4, [R1+0x720] ;  /* 0x0007200001047983 */ /* 0x000ea20000300800 */
[----:B------:R-:W-:Y:S01]  /*1c080*/  UMOV UR35, UR9 ;  /* 0x0000000900237c82 */ /* 0x000fe20008000000 */
[----:B------:R-:W-:Y:S01]  /*1c090*/  UMOV UR9, 0x20 ;  /* 0x0000002000097882 */ /* 0x000fe20000000000 */
[----:B------:R-:W-:Y:S01]  /*1c0a0*/  UMOV UR36, UR8 ;  /* 0x0000000800247c82 */ /* 0x000fe20008000000 */
[----:B------:R-:W3:Y:S01]  /*1c0b0*/  S2UR UR8, SR_CTAID.Z ;  /* 0x00000000000879c3 */ /* 0x000ee20000002700 */
[----:B------:R4:W-:Y:S01]  /*1c0c0*/  UTMAREDG.4D.ADD [UR32], [UR30] ;  /* 0x000000201e0073b6 */ /* 0x0009e20008018000 */
[----:B------:R-:W-:Y:S01]  /*1c0d0*/  MOV R5, UR12 ;  /* 0x0000000c00057c02 */ /* 0x000fe20008000f00 */
[----:B------:R1:W-:Y:S01]  /*1c0e0*/  UTMAREDG.4D.ADD [UR48], [UR30] ;  /* 0x000000301e0073b6 */ /* 0x0003e20008018000 */
[----:B----4-:R-:W-:Y:S01]  /*1c0f0*/  R2UR UR34, R7 ;  /* 0x00000000072272ca */ /* 0x010fe200000e0000 */
[----:B------:R-:W-:Y:S01]  /*1c100*/  UIADD3 UR32, UR15, 0x80000, URZ ;  /* 0x000800000f207890 */ /* 0x000fe2000fffe03f */
[----:B------:R-:W-:-:S02]  /*1c110*/  UMOV UR33, 0x20 ;  /* 0x0000002000217882 */ /* 0x000fc40000000000 */
[----:B------:R-:W-:Y:S01]  /*1c120*/  MOV R11, UR33 ;  /* 0x00000021000b7c02 */ /* 0x000fe20008000f00 */
[----:B------:R-:W-:Y:S01]  /*1c130*/  UMOV UR33, UR17 ;  /* 0x0000001100217c82 */ /* 0x000fe20008000000 */
[----:B-1----:R-:W-:Y:S01]  /*1c140*/  R2UR UR48, R10 ;  /* 0x000000000a3072ca */ /* 0x002fe200000e0000 */
[----:B------:R-:W-:Y:S01]  /*1c150*/  UMOV UR51, UR10 ;  /* 0x0000000a00337c82 */ /* 0x000fe20008000000 */
[----:B------:R-:W-:Y:S01]  /*1c160*/  R2UR UR50, R6 ;  /* 0x00000000063272ca */ /* 0x000fe200000e0000 */
[----:B---3--:R-:W-:Y:S01]  /*1c170*/  UMOV UR52, UR8 ;  /* 0x0000000800347c82 */ /* 0x008fe20008000000 */
[----:B------:R-:W1:Y:S01]  /*1c180*/  S2UR UR8, SR_CTAID.Z ;  /* 0x00000000000879c3 */ /* 0x000e620000002700 */
[----:B------:R-:W-:Y:S02]  /*1c190*/  MOV R6, UR55 ;  /* 0x0000003700067c02 */ /* 0x000fe40008000f00 */
[----:B------:R-:W-:Y:S01]  /*1c1a0*/  UMOV UR45, UR34 ;  /* 0x00000022002d7c82 */ /* 0x000fe20008000000 */
[----:B------:R-:W-:-:S02]  /*1c1b0*/  MOV R10, UR37 ;  /* 0x00000025000a7c02 */ /* 0x000fc40008000f00 */
[----:B------:R-:W-:Y:S02]  /*1c1c0*/  R2UR UR55, R6 ;  /* 0x00000000063772ca */ /* 0x000fe400000e0000 */
[----:B------:R-:W-:Y:S01]  /*1c1d0*/  R2UR UR37, R10 ;  /* 0x000000000a2572ca */ /* 0x000fe200000e0000 */
[----:B------:R-:W3:Y:S01]  /*1c1e0*/  S2UR UR10, SR_CTAID.Y ;  /* 0x00000000000a79c3 */ /* 0x000ee20000002600 */
[----:B------:R-:W-:Y:S01]  /*1c1f0*/  MOV R17, UR48 ;  /* 0x0000003000117c02 */ /* 0x000fe20008000f00 */
[----:B------:R-:W-:Y:S01]  /*1c200*/  UIADD3 UR48, UR15, 0x78000, URZ ;  /* 0x000780000f307890 */ /* 0x000fe2000fffe03f */
[----:B------:R-:W-:Y:S02]  /*1c210*/  UMOV UR54, UR50 ;  /* 0x0000003200367c82 */ /* 0x000fe40008000000 */
[----:B------:R-:W-:-:S05]  /*1c220*/  MOV R7, UR54 ;  /* 0x0000003600077c02 */ /* 0x000fca0008000f00 */
[----:B------:R-:W-:Y:S01]  /*1c230*/  MOV R6, UR55 ;  /* 0x0000003700067c02 */ /* 0x000fe20008000f00 */
[----:B------:R4:W-:Y:S01]  /*1c240*/  UTMAREDG.4D.ADD [UR48], [UR30] ;  /* 0x000000301e0073b6 */ /* 0x0009e20008018000 */
[----:B------:R-:W-:Y:S02]  /*1c250*/  R2UR UR54, R7 ;  /* 0x00000000073672ca */ /* 0x000fe400000e0000 */
[----:B------:R-:W-:Y:S01]  /*1c260*/  R2UR UR55, R6 ;  /* 0x00000000063772ca */ /* 0x000fe200000e0000 */
[----:B-1----:R-:W-:Y:S01]  /*1c270*/  UMOV UR36, UR8 ;  /* 0x0000000800247c82 */ /* 0x002fe20008000000 */
[----:B---3--:R-:W-:-:S09]  /*1c280*/  UMOV UR35, UR10 ;  /* 0x0000000a00237c82 */ /* 0x008fd20008000000 */
[----:B------:R-:W-:-:S04]  /*1c290*/  MOV R7, UR54 ;  /* 0x0000003600077c02 */ /* 0x000fc80008000f00 */
[----:B------:R-:W-:Y:S02]  /*1c2a0*/  R2UR UR54, R7 ;  /* 0x00000000073672ca */ /* 0x000fe400000e0000 */
[----:B----4-:R-:W-:Y:S01]  /*1c2b0*/  R2UR UR48, R17 ;  /* 0x00000000113072ca */ /* 0x010fe200000e0000 */
[----:B------:R-:W-:Y:S01]  /*1c2c0*/  UMOV UR52, UR16 ;  /* 0x0000001000347c82 */ /* 0x000fe20008000000 */
[----:B------:R-:W-:Y:S01]  /*1c2d0*/  R2UR UR50, R8 ;  /* 0x00000000083272ca */ /* 0x000fe200000e0000 */
[----:B------:R-:W-:Y:S01]  /*1c2e0*/  UMOV UR51, UR18 ;  /* 0x0000001200337c82 */ /* 0x000fe20008000000 */
[----:B------:R-:W-:Y:S01]  /*1c2f0*/  UIADD3 UR16, UR15, 0x82000, URZ ;  /* 0x000820000f107890 */ /* 0x000fe2000fffe03f */
[----:B------:R-:W-:-:S05]  /*1c300*/  MOV R17, UR47 ;  /* 0x0000002f00117c02 */ /* 0x000fca0008000f00 */
[----:B------:R-:W-:-:S03]  /*1c310*/  IMAD.U32 R18, RZ, RZ, UR16 ;  /* 0x00000010ff127e24 */ /* 0x000fc6000f8e00ff */
[----:B------:R-:W-:Y:S01]  /*1c320*/  MOV R16, UR48 ;  /* 0x0000003000107c02 */ /* 0x000fe20008000f00 */
[----:B------:R-:W-:Y:S01]  /*1c330*/  UIADD3 UR48, UR15, 0x7a000, URZ ;  /* 0x0007a0000f307890 */ /* 0x000fe2000fffe03f */
[----:B------:R-:W-:Y:S01]  /*1c340*/  UMOV UR53, UR50 ;  /* 0x0000003200357c82 */ /* 0x000fe20008000000 */
[----:B------:R-:W1:Y:S01]  /*1c350*/  S2UR UR16, SR_CTAID.Y ;  /* 0x00000000001079c3 */ /* 0x000e620000002600 */
[----:B------:R-:W-:-:S04]  /*1c360*/  MOV R8, UR53 ;  /* 0x0000003500087c02 */ /* 0x000fc80008000f00 */
[----:B------:R-:W-:Y:S02]  /*1c370*/  R2UR UR53, R8 ;  /* 0x00000000083572ca */ /* 0x000fe400000e0000 */
[----:B------:R3:W-:Y:S01]  /*1c380*/  UTMAREDG.4D.ADD [UR48], [UR30] ;  /* 0x000000301e0073b6 */ /* 0x0007e20008018000 */
[----:B------:R-:W-:Y:S01]  /*1c390*/  UMOV UR25, 0x20 ;  /* 0x0000002000197882 */ /* 0x000fe20000000000 */
[----:B------:R-:W-:Y:S01]  /*1c3a0*/  UMOV UR27, UR37 ;  /* 0x00000025001b7c82 */ /* 0x000fe20008000000 */
[----:B------:R-:W-:Y:S01]  /*1c3b0*/  UMOV UR28, UR21 ;  /* 0x00000015001c7c82 */ /* 0x000fe20008000000 */
[----:B------:R-:W-:Y:S01]  /*1c3c0*/  UMOV UR26, UR13 ;  /* 0x0000000d001a7c82 */ /* 0x000fe20008000000 */
[----:B------:R-:W-:Y:S01]  /*1c3d0*/  UMOV UR19, UR37 ;  /* 0x0000002500137c82 */ /* 0x000fe20008000000 */
[----:B------:R-:W-:Y:S01]  /*1c3e0*/  UMOV UR20, UR21 ;  /* 0x0000001500147c82 */ /* 0x000fe20008000000 */
[----:B------:R-:W-:Y:S01]  /*1c3f0*/  UMOV UR18, UR7 ;  /* 0x0000000700127c82 */ /* 0x000fe20008000000 */
[----:B------:R4:W-:Y:S01]  /*1c400*/  UTMAREDG.4D.ADD [UR40], [UR30] ;  /* 0x000000281e0073b6 */ /* 0x0009e20008018000 */
[----:B------:R-:W-:-:S02]  /*1c410*/  MOV R8, UR54 ;  /* 0x0000003600087c02 */ /* 0x000fc40008000f00 */
[----:B------:R-:W-:Y:S01]  /*1c420*/  MOV R7, UR53 ;  /* 0x0000003500077c02 */ /* 0x000fe20008000f00 */
[----:B---3--:R-:W-:Y:S01]  /*1c430*/  UMOV UR52, UR8 ;  /* 0x0000000800347c82 */ /* 0x008fe20008000000 */
[----:B------:R-:W-:Y:S01]  /*1c440*/  UIADD3 UR8, UR15, 0x6a400, URZ ;  /* 0x0006a4000f087890 */ /* 0x000fe2000fffe03f */
[----:B------:R-:W-:Y:S01]  /*1c450*/  R2UR UR50, R9 ;  /* 0x00000000093272ca */ /* 0x000fe200000e0000 */
[----:B------:R-:W-:Y:S01]  /*1c460*/  UMOV UR51, UR10 ;  /* 0x0000000a00337c82 */ /* 0x000fe20008000000 */
[----:B------:R-:W-:Y:S02]  /*1c470*/  MOV R9, UR55 ;  /* 0x0000003700097c02 */ /* 0x000fe40008000f00 */
[----:B------:R-:W-:Y:S02]  /*1c480*/  R2UR UR48, R16 ;  /* 0x00000000103072ca */ /* 0x000fe400000e0000 */
[----:B------:R-:W-:Y:S01]  /*1c490*/  MOV R21, UR8 ;  /* 0x0000000800157c02 */ /* 0x000fe20008000f00 */
[----:B------:R3:W-:Y:S01]  /*1c4a0*/  STL [R1+0x724], R9 ;  /* 0x0007240901007387 */ /* 0x0007e20000100800 */
[----:B------:R-:W-:Y:S01]  /*1c4b0*/  R2UR UR8, R18 ;  /* 0x00000000120872ca */ /* 0x000fe200000e0000 */
[----:B-1----:R-:W-:Y:S01]  /*1c4c0*/  UMOV UR11, UR16 ;  /* 0x00000010000b7c82 */ /* 0x002fe20008000000 */
[----:B----4-:R-:W-:Y:S01]  /*1c4d0*/  R2UR UR42, R14 ;  /* 0x000000000e2a72ca */ /* 0x010fe200000e0000 */
[----:B------:R-:W4:Y:S01]  /*1c4e0*/  LDL.LU R18, [R1+0x114] ;  /* 0x0001140001127983 */ /* 0x000f220000300800 */
[----:B------:R-:W-:Y:S01]  /*1c4f0*/  R2UR UR44, R12 ;  /* 0x000000000c2c72ca */ /* 0x000fe200000e0000 */
[----:B------:R-:W-:Y:S01]  /*1c500*/  UIADD3 UR40, UR15, 0x68400, URZ ;  /* 0x000684000f287890 */ /* 0x000fe2000fffe03f */
[----:B------:R-:W-:Y:S01]  /*1c510*/  R2UR UR43, R13 ;  /* 0x000000000d2b72ca */ /* 0x000fe200000e0000 */
[----:B------:R-:W-:Y:S01]  /*1c520*/  UMOV UR46, UR50 ;  /* 0x00000032002e7c82 */ /* 0x000fe20008000000 */
[----:B------:R-:W-:-:S02]  /*1c530*/  R2UR UR41, R15 ;  /* 0x000000000f2972ca */ /* 0x000fc400000e0000 */
[----:B---3--:R-:W-:Y:S02]  /*1c540*/  MOV R9, UR14 ;  /* 0x0000000e00097c02 */ /* 0x008fe40008000f00 */
[----:B------:R-:W-:Y:S01]  /*1c550*/  MOV R16, UR48 ;  /* 0x0000003000107c02 */ /* 0x000fe20008000f00 */
[----:B------:R-:W-:Y:S01]  /*1c560*/  UIADD3 UR48, UR15, 0x7e000, URZ ;  /* 0x0007e0000f307890 */ /* 0x000fe2000fffe03f */
[----:B------:R-:W-:Y:S02]  /*1c570*/  R2UR UR14, R9 ;  /* 0x00000000090e72ca */ /* 0x000fe400000e0000 */
[----:B------:R-:W3:Y:S01]  /*1c580*/  LDL.LU R9, [R1+0x724] ;  /* 0x0007240001097983 */ /* 0x000ee20000300800 */
[----:B------:R-:W-:Y:S02]  /*1c590*/  MOV R12, UR42 ;  /* 0x0000002a000c7c02 */ /* 0x000fe40008000f00 */
[----:B------:R-:W-:Y:S02]  /*1c5a0*/  R2UR UR42, R20 ;  /* 0x00000000142a72ca */ /* 0x000fe400000e0000 */
[----:B------:R-:W-:Y:S01]  /*1c5b0*/  MOV R20, UR9 ;  /* 0x0000000900147c02 */ /* 0x000fe20008000f00 */
[----:B------:R1:W-:Y:S01]  /*1c5c0*/  UTMAREDG.4D.ADD [UR48], [UR30] ;  /* 0x000000301e0073b6 */ /* 0x0003e20008018000 */
[----:B------:R-:W-:Y:S01]  /*1c5d0*/  UMOV UR9, UR17 ;  /* 0x0000001100097c82 */ /* 0x000fe20008000000 */
[----:B------:R-:W-:Y:S01]  /*1c5e0*/  MOV R10, UR40 ;  /* 0x00000028000a7c02 */ /* 0x000fe20008000f00 */
[----:B------:R-:W-:Y:S01]  /*1c5f0*/  UIADD3 UR40, UR15, 0x84000, URZ ;  /* 0x000840000f287890 */ /* 0x000fe2000fffe03f */
[----:B------:R-:W-:-:S02]  /*1c600*/  MOV R14, UR44 ;  /* 0x0000002c000e7c02 */ /* 0x000fc40008000f00 */
[----:B------:R-:W-:Y:S01]  /*1c610*/  MOV R13, UR43 ;  /* 0x0000002b000d7c02 */ /* 0x000fe20008000f00 */
[----:B------:R1:W-:Y:S01]  /*1c620*/  UTMAREDG.4D.ADD [UR32], [UR30] ;  /* 0x000000201e0073b6 */ /* 0x0003e20008018000 */
[----:B------:R-:W-:Y:S02]  /*1c630*/  R2UR UR54, R8 ;  /* 0x00000000083672ca */ /* 0x000fe400000e0000 */
[----:B------:R-:W-:Y:S02]  /*1c640*/  R2UR UR53, R7 ;  /* 0x00000000073572ca */ /* 0x000fe400000e0000 */
[----:B------:R-:W-:Y:S02]  /*1c650*/  R2UR UR47, R17 ;  /* 0x00000000112f72ca */ /* 0x000fe400000e0000 */
[----:B------:R-:W-:Y:S02]  /*1c660*/  MOV R15, UR45 ;  /* 0x0000002d000f7c02 */ /* 0x000fe40008000f00 */
[----:B-1----:R-:W-:-:S02]  /*1c670*/  R2UR UR48, R16 ;  /* 0x00000000103072ca */ /* 0x002fc400000e0000 */
[----:B------:R-:W-:Y:S01]  /*1c680*/  R2UR UR50, R3 ;  /* 0x00000000033272ca */ /* 0x000fe200000e0000 */
[----:B------:R-:W-:Y:S01]  /*1c690*/  UMOV UR43, UR37 ;  /* 0x00000025002b7c82 */ /* 0x000fe20008000000 */
[----:B------:R-:W-:Y:S01]  /*1c6a0*/  UMOV UR44, UR21 ;  /* 0x00000015002c7c82 */ /* 0x000fe20008000000 */
[----:B------:R-:W-:Y:S01]  /*1c6b0*/  UMOV UR29, UR42 ;  /* 0x0000002a001d7c82 */ /* 0x000fe20008000000 */
[----:B------:R-:W-:Y:S01]  /*1c6c0*/  UMOV UR51, UR37 ;  /* 0x0000002500337c82 */ /* 0x000fe20008000000 */
[----:B------:R-:W-:Y:S01]  /*1c6d0*/  UMOV UR52, UR21 ;  /* 0x0000001500347c82 */ /* 0x000fe20008000000 */
[----:B------:R-:W-:Y:S02]  /*1c6e0*/  R2UR UR33, R11 ;  /* 0x000000000b2172ca */ /* 0x000fe400000e0000 */
[----:B------:R-:W-:Y:S01]  /*1c6f0*/  MOV R11, UR41 ;  /* 0x00000029000b7c02 */ /* 0x000fe20008000f00 */
[----:B------:R-:W-:Y:S01]  /*1c700*/  UMOV UR35, UR37 ;  /* 0x0000002500237c82 */ /* 0x000fe20008000000 */
[----:B------:R-:W-:Y:S01]  /*1c710*/  UMOV UR36, UR21 ;  /* 0x0000001500247c82 */ /* 0x000fe20008000000 */
[----:B------:R-:W-:Y:S01]  /*1c720*/  UMOV UR10, UR48 ;  /* 0x00000030000a7c82 */ /* 0x000fe20008000000 */
[----:B------:R-:W-:Y:S01]  /*1c730*/  MOV R6, UR48 ;  /* 0x0000003000067c02 */ /* 0x000fe20008000f00 */
[----:B------:R-:W-:Y:S01]  /*1c740*/  UIADD3 UR48, UR15, 0x86000, URZ ;  /* 0x000860000f307890 */ /* 0x000fe2000fffe03f */
[----:B------:R-:W-:-:S02]  /*1c750*/  MOV R2, UR10 ;  /* 0x0000000a00027c02 */ /* 0x000fc40008000f00 */
[----:B------:R-:W-:Y:S01]  /*1c760*/  R2UR UR10, R19 ;  /* 0x00000000130a72ca */ /* 0x000fe200000e0000 */
[----:B------:R-:W-:Y:S01]  /*1c770*/  UMOV UR34, UR14 ;  /* 0x0000000e00227c82 */ /* 0x000fe20008000000 */
[----:B------:R-:W-:-:S11]  /*1c780*/  MOV R16, UR46 ;  /* 0x0000002e00107c02 */ /* 0x000fd60008000f00 */
[----:B------:R1:W-:Y:S01]  /*1c790*/  UTMAREDG.4D.ADD [UR8], [UR30] ;  /* 0x000000081e0073b6 */ /* 0x0003e20008018000 */
[----:B------:R-:W-:Y:S01]  /*1c7a0*/  UMOV UR39, UR10 ;  /* 0x0000000a00277c82 */ /* 0x000fe20008000000 */
[----:B-1----:R-:W-:Y:S02]  /*1c7b0*/  R2UR UR11, R0 ;  /* 0x00000000000b72ca */ /* 0x002fe400000e0000 */
[----:B------:R-:W-:Y:S01]  /*1c7c0*/  R2UR UR10, R2 ;  /* 0x00000000020a72ca */ /* 0x000fe200000e0000 */
[----:B------:R-:W2:Y:S04]  /*1c7d0*/  LDL.LU R0, [R1+0x718] ;  /* 0x0007180001007983 */ /* 0x000ea80000300800 */
[----:B------:R-:W2:Y:S01]  /*1c7e0*/  LDL.LU R2, [R1+0x714] ;  /* 0x0007140001027983 */ /* 0x000ea20000300800 */
[----:B------:R-:W-:Y:S01]  /*1c7f0*/  UMOV UR41, UR17 ;  /* 0x0000001100297c82 */ /* 0x000fe20008000000 */
[----:B------:R-:W-:Y:S01]  /*1c800*/  R2UR UR12, R5 ;  /* 0x00000000050c72ca */ /* 0x000fe200000e0000 */
[----:B------:R1:W-:Y:S01]  /*1c810*/  UTMAREDG.4D.ADD [UR40], [UR30] ;  /* 0x000000281e0073b6 */ /* 0x0003e20008018000 */
[----:B------:R-:W-:-:S02]  /*1c820*/  R2UR UR9, R20 ;  /* 0x00000000140972ca */ /* 0x000fc400000e0000 */
[----:B------:R-:W-:Y:S01]  /*1c830*/  R2UR UR8, R21 ;  /* 0x00000000150872ca */ /* 0x000fe200000e0000 */
[----:B------:R1:W-:Y:S01]  /*1c840*/  UTMAREDG.4D.ADD [UR48], [UR30] ;  /* 0x000000301e0073b6 */ /* 0x0003e20008018000 */
[----:B------:R-:W-:Y:S01]  /*1c850*/  UMOV UR17, 0x20 ;  /* 0x0000002000117882 */ /* 0x000fe20000000000 */
[----:B------:R-:W-:Y:S01]  /*1c860*/  UMOV UR38, UR50 ;  /* 0x0000003200267c82 */ /* 0x000fe20008000000 */
[----:B------:R-:W-:Y:S02]  /*1c870*/  R2UR UR46, R16 ;  /* 0x00000000102e72ca */ /* 0x000fe400000e0000 */
[----:B------:R-:W-:Y:S02]  /*1c880*/  R2UR UR45, R15 ;  /* 0x000000000f2d72ca */ /* 0x000fe400000e0000 */
[----:B------:R-:W-:Y:S01]  /*1c890*/  MOV R7, UR14 ;  /* 0x0000000e00077c02 */ /* 0x000fe20008000f00 */
[----:B------:R-:W-:Y:S01]  /*1c8a0*/  UMOV UR57, 0x20 ;  /* 0x0000002000397882 */ /* 0x000fe20000000000 */
[----:B------:R-:W-:Y:S01]  /*1c8b0*/  MOV R8, UR13 ;  /* 0x0000000d00087c02 */ /* 0x000fe20008000f00 */
[----:B------:R-:W-:Y:S01]  /*1c8c0*/  UMOV UR59, UR37 ;  /* 0x00000025003b7c82 */ /* 0x000fe20008000000 */
[----:B------:R-:W-:Y:S01]  /*1c8d0*/  UMOV UR60, UR21 ;  /* 0x00000015003c7c82 */ /* 0x000fe20008000000 */
[----:B-1----:R-:W-:Y:S01]  /*1c8e0*/  R2UR UR44, R14 ;  /* 0x000000000e2c72ca */ /* 0x002fe200000e0000 */
[----:B------:R-:W2:Y:S01]  /*1c8f0*/  LDL.LU R5, [R1+0x71c] ;  /* 0x00071c0001057983 */ /* 0x000ea20000300800 */
[----:B------:R-:W-:-:S02]  /*1c900*/  R2UR UR43, R13 ;  /* 0x000000000d2b72ca */ /* 0x000fc400000e0000 */
[----:B------:R-:W-:Y:S02]  /*1c910*/  R2UR UR42, R12 ;  /* 0x000000000c2a72ca */ /* 0x000fe400000e0000 */
[----:B------:R-:W-:Y:S02]  /*1c920*/  R2UR UR41, R11 ;  /* 0x000000000b2972ca */ /* 0x000fe400000e0000 */
[----:B------:R-:W-:Y:S02]  /*1c930*/  R2UR UR40, R10 ;  /* 0x000000000a2872ca */ /* 0x000fe400000e0000 */
[----:B------:R-:W-:-:S11]  /*1c940*/  R2UR UR48, R6 ;  /* 0x00000000063072ca */ /* 0x000fd600000e0000 */
[----:B------:R-:W-:Y:S01]  /*1c950*/  UTMAREDG.4D.ADD [UR40], [UR30] ;  /* 0x000000281e0073b6 */ /* 0x000fe20008018000 */
[----:B------:R1:W-:Y:S01]  /*1c960*/  UTMAREDG.4D.ADD [UR8], [UR30] ;  /* 0x000000081e0073b6 */ /* 0x0003e20008018000 */
[----:B------:R-:W-:Y:S01]  /*1c970*/  UMOV UR49, 0x20 ;  /* 0x0000002000317882 */ /* 0x000fe20000000000 */
[----:B------:R-:W-:Y:S01]  /*1c980*/  UMOV UR50, UR61 ;  /* 0x0000003d00327c82 */ /* 0x000fe20008000000 */
[----:B------:R-:W-:Y:S02]  /*1c990*/  MOV R12, UR49 ;  /* 0x00000031000c7c02 */ /* 0x000fe40008000f00 */
[----:B------:R-:W-:Y:S01]  /*1c9a0*/  R2UR UR14, R7 ;  /* 0x00000000070e72ca */ /* 0x000fe200000e0000 */
[----:B-1----:R-:W-:Y:S01]  /*1c9b0*/  UMOV UR9, 0x20 ;  /* 0x0000002000097882 */ /* 0x002fe20000000000 */
[----:B------:R-:W-:Y:S01]  /*1c9c0*/  UMOV UR11, UR37 ;  /* 0x00000025000b7c82 */ /* 0x000fe20008000000 */
[----:B------:R-:W-:Y:S01]  /*1c9d0*/  UMOV UR12, UR21 ;  /* 0x00000015000c7c82 */ /* 0x000fe20008000000 */
[----:B------:R-:W-:Y:S01]  /*1c9e0*/  UMOV UR10, UR5 ;  /* 0x00000005000a7c82 */ /* 0x000fe20008000000 */
[----:B------:R-:W-:-:S02]  /*1c9f0*/  MOV R10, UR11 ;  /* 0x0000000b000a7c02 */ /* 0x000fc40008000f00 */
[----:B------:R-:W-:Y:S01]  /*1ca00*/  MOV R11, UR9 ;  /* 0x00000009000b7c02 */ /* 0x000fe20008000f00 */
[----:B------:R-:W-:Y:S01]  /*1ca10*/  UMOV UR41, 0x20 ;  /* 0x0000002000297882 */ /* 0x000fe20000000000 */
[----:B------:R-:W-:Y:S01]  /*1ca20*/  UMOV UR43, UR37 ;  /* 0x00000025002b7c82 */ /* 0x000fe20008000000 */
[----:B------:R-:W-:Y:S01]  /*1ca30*/  UMOV UR44, UR21 ;  /* 0x00000015002c7c82 */ /* 0x000fe20008000000 */
[----:B------:R-:W-:Y:S01]  /*1ca40*/  UMOV UR42, UR53 ;  /* 0x00000035002a7c82 */ /* 0x000fe20008000000 */
[----:B------:R-:W-:Y:S01]  /*1ca50*/  UMOV UR58, UR46 ;  /* 0x0000002e003a7c82 */ /* 0x000fe20008000000 */
[----:B------:R-:W-:Y:S02]  /*1ca60*/  R2UR UR13, R8 ;  /* 0x00000000080d72ca */ /* 0x000fe400000e0000 */
[----:B------:R-:W-:Y:S02]  /*1ca70*/  MOV R7, UR54 ;  /* 0x0000003600077c02 */ /* 0x000fe40008000f00 */
[----:B------:R-:W-:-:S04]  /*1ca80*/  MOV R8, UR53 ;  /* 0x0000003500087c02 */ /* 0x000fc80008000f00 */
[----:B------:R-:W-:Y:S02]  /*1ca90*/  R2UR UR53, R8 ;  /* 0x00000000083572ca */ /* 0x000fe400000e0000 */
[----:B----4-:R-:W-:Y:S02]  /*1caa0*/  R2UR UR15, R18 ;  /* 0x00000000120f72ca */ /* 0x010fe400000e0000 */
[----:B---3--:R-:W-:-:S11]  /*1cab0*/  R2UR UR55, R9 ;  /* 0x00000000093772ca */ /* 0x008fd600000e0000 */
[----:B------:R-:W-:Y:S01]  /*1cac0*/  UIADD3 UR32, UR15, 0x6c400, URZ ;  /* 0x0006c4000f207890 */ /* 0x000fe2000fffe03f */
[----:B------:R-:W-:Y:S01]  /*1cad0*/  MOV R8, UR53 ;  /* 0x0000003500087c02 */ /* 0x000fe20008000f00 */
[----:B------:R-:W-:Y:S01]  /*1cae0*/  UIADD3 UR24, UR15, 0x6e400, URZ ;  /* 0x0006e4000f187890 */ /* 0x000fe2000fffe03f */
[----:B------:R-:W3:Y:S01]  /*1caf0*/  LDL.LU R18, [R1+0x120] ;  /* 0x0001200001127983 */ /* 0x000ee20000300800 */
[----:B------:R-:W-:Y:S02]  /*1cb00*/  UIADD3 UR16, UR15, 0x70400, URZ ;  /* 0x000704000f107890 */ /* 0x000fe4000fffe03f */
[----:B------:R-:W-:-:S03]  /*1cb10*/  MOV R6, UR15 ;  /* 0x0000000f00067c02 */ /* 0x000fc60008000f00 */
[----:B------:R1:W-:Y:S01]  /*1cb20*/  UTMAREDG.4D.ADD [UR32], [UR30] ;  /* 0x000000201e0073b6 */ /* 0x0003e20008018000 */
[----:B------:R-:W-:Y:S02]  /*1cb30*/  UIADD3 UR8, UR15, 0x72400, URZ ;  /* 0x000724000f087890 */ /* 0x000fe4000fffe03f */
[----:B------:R-:W-:Y:S01]  /*1cb40*/  UIADD3 UR40, UR15, 0x7a400, URZ ;  /* 0x0007a4000f287890 */ /* 0x000fe2000fffe03f */
[----:B------:R-:W-:Y:S01]  /*1cb50*/  UTMAREDG.4D.ADD [UR24], [UR30] ;  /* 0x000000181e0073b6 */ /* 0x000fe20008018000 */
[----:B------:R4:W-:Y:S01]  /*1cb60*/  UTMAREDG.4D.ADD [UR16], [UR30] ;  /* 0x000000101e0073b6 */ /* 0x0009e20008018000 */
[----:B-1----:R-:W-:Y:S01]  /*1cb70*/  UIADD3 UR32, UR15, 0x76400, URZ ;  /* 0x000764000f207890 */ /* 0x002fe2000fffe03f */
[----:B------:R-:W-:-:S03]  /*1cb80*/  MOV R9, UR12 ;  /* 0x0000000c00097c02 */ /* 0x000fc60008000f00 */
[----:B------:R1:W-:Y:S01]  /*1cb90*/  UTMAREDG.4D.ADD [UR8], [UR30] ;  /* 0x000000081e0073b6 */ /* 0x0003e20008018000 */
[----:B----4-:R-:W-:Y:S01]  /*1cba0*/  UMOV UR18, UR48 ;  /* 0x0000003000127c82 */ /* 0x010fe20008000000 */
[----:B------:R-:W-:Y:S02]  /*1cbb0*/  UIADD3 UR48, UR15, 0x74400, URZ ;  /* 0x000744000f307890 */ /* 0x000fe4000fffe03f */
[----:B------:R-:W-:Y:S01]  /*1cbc0*/  UIADD3 UR16, UR15, 0x78400, URZ ;  /* 0x000784000f107890 */ /* 0x000fe2000fffe03f */
[----:B------:R-:W-:Y:S01]  /*1cbd0*/  R2UR UR15, R6 ;  /* 0x00000000060f72ca */ /* 0x000fe200000e0000 */
[----:B------:R-:W-:Y:S01]  /*1cbe0*/  UMOV UR33, 0x20 ;  /* 0x0000002000217882 */ /* 0x000fe20000000000 */
[----:B------:R-:W-:-:S04]  /*1cbf0*/  UMOV UR34, UR55 ;  /* 0x0000003700227c82 */ /* 0x000fc80008000000 */
[----:B------:R4:W-:Y:S01]  /*1cc00*/  UTMAREDG.4D.ADD [UR48], [UR30] ;  /* 0x000000301e0073b6 */ /* 0x0009e20008018000 */
[----:B-1----:R-:W-:Y:S01]  /*1cc10*/  UMOV UR8, UR16 ;  /* 0x0000001000087c82 */ /* 0x002fe20008000000 */
[----:B------:R-:W-:Y:S01]  /*1cc20*/  UMOV UR10, UR54 ;  /* 0x00000036000a7c82 */ /* 0x000fe20008000000 */
[----:B------:R-:W-:Y:S04]  /*1cc30*/  UTMAREDG.4D.ADD [UR32], [UR30] ;  /* 0x000000201e0073b6 */ /* 0x000fe80008018000 */
[----:B------:R-:W-:Y:S02]  /*1cc40*/  UIADD3 UR56, UR15, 0x7e400, URZ ;  /* 0x0007e4000f387890 */ /* 0x000fe4000fffe03f */
[----:B------:R-:W-:Y:S01]  /*1cc50*/  UIADD3 UR24, UR15, 0x80400, URZ ;  /* 0x000804000f187890 */ /* 0x000fe2000fffe03f */
[----:B------:R1:W-:Y:S01]  /*1cc60*/  UTMAREDG.4D.ADD [UR8], [UR30] ;  /* 0x000000081e0073b6 */ /* 0x0003e20008018000 */
[----:B----4-:R-:W-:Y:S01]  /*1cc70*/  UIADD3 UR48, UR15, 0x7c400, URZ ;  /* 0x0007c4000f307890 */ /* 0x010fe2000fffe03f */
[----:B------:R-:W-:Y:S01]  /*1cc80*/  UMOV UR50, UR38 ;  /* 0x0000002600327c82 */ /* 0x000fe20008000000 */
[----:B------:R4:W-:Y:S01]  /*1cc90*/  UTMAREDG.4D.ADD [UR40], [UR30] ;  /* 0x000000281e0073b6 */ /* 0x0009e20008018000 */
[----:B------:R-:W-:Y:S01]  /*1cca0*/  UIADD3 UR16, UR15, 0x82400, URZ ;  /* 0x000824000f107890 */ /* 0x000fe2000fffe03f */
[----:B-1----:R-:W-:-:S02]  /*1ccb0*/  R2UR UR12, R9 ;  /* 0x00000000090c72ca */ /* 0x002fc400000e0000 */
[----:B------:R-:W-:Y:S02]  /*1ccc0*/  R2UR UR11, R10 ;  /* 0x000000000a0b72ca */ /* 0x000fe400000e0000 */
[----:B------:R-:W-:Y:S02]  /*1ccd0*/  R2UR UR9, R11 ;  /* 0x000000000b0972ca */ /* 0x000fe400000e0000 */
[----:B------:R-:W-:Y:S02]  /*1cce0*/  MOV R9, UR52 ;  /* 0x0000003400097c02 */ /* 0x000fe40008000f00 */
[----:B------:R-:W-:Y:S02]  /*1ccf0*/  MOV R10, UR51 ;  /* 0x00000033000a7c02 */ /* 0x000fe40008000f00 */
[----:B------:R-:W-:Y:S01]  /*1cd00*/  MOV R11, UR50 ;  /* 0x00000032000b7c02 */ /* 0x000fe20008000f00 */
[----:B------:R-:W-:Y:S02]  /*1cd10*/  UMOV UR50, UR47 ;  /* 0x0000002f00327c82 */ /* 0x000fe40008000000 */
[----:B------:R1:W-:Y:S01]  /*1cd20*/  UTMAREDG.4D.ADD [UR48], [UR30] ;  /* 0x000000301e0073b6 */ /* 0x0003e20008018000 */
[----:B------:R-:W-:Y:S01]  /*1cd30*/  UIADD3 UR8, UR15, 0x84400, URZ ;  /* 0x000844000f087890 */ /* 0x000fe2000fffe03f */
[----:B------:R-:W-:Y:S01]  /*1cd40*/  UMOV UR26, UR45 ;  /* 0x0000002d001a7c82 */ /* 0x000fe20008000000 */
[----:B------:R-:W-:-:S02]  /*1cd50*/  UIADD3 UR32, UR15, 0x68800, URZ ;  /* 0x000688000f207890 */ /* 0x000fc4000fffe03f */
[----:B----4-:R-:W-:Y:S01]  /*1cd60*/  UIADD3 UR40, UR15, 0x6a800, URZ ;  /* 0x0006a8000f287890 */ /* 0x010fe2000fffe03f */
[----:B------:R4:W-:Y:S01]  /*1cd70*/  UTMAREDG.4D.ADD [UR56], [UR30] ;  /* 0x000000381e0073b6 */ /* 0x0009e20008018000 */
[----:B------:R-:W-:Y:S01]  /*1cd80*/  MOV R6, UR55 ;  /* 0x0000003700067c02 */ /* 0x000fe20008000f00 */
[----:B------:R-:W-:Y:S01]  /*1cd90*/  UMOV UR10, UR29 ;  /* 0x0000001d000a7c82 */ /* 0x000fe20008000000 */
[----:B------:R-:W-:Y:S01]  /*1cda0*/  UMOV UR33, 0x40 ;  /* 0x0000004000217882 */ /* 0x000fe20000000000 */
[----:B------:R4:W-:Y:S01]  /*1cdb0*/  UTMAREDG.4D.ADD [UR24], [UR30] ;  /* 0x000000181e0073b6 */ /* 0x0009e20008018000 */
[----:B-1----:R-:W-:Y:S02]  /*1cdc0*/  R2UR UR52, R9 ;  /* 0x00000000093472ca */ /* 0x002fe400000e0000 */
[----:B------:R-:W-:Y:S02]  /*1cdd0*/  R2UR UR51, R10 ;  /* 0x000000000a3372ca */ /* 0x000fe400000e0000 */
[----:B------:R-:W-:-:S02]  /*1cde0*/  R2UR UR50, R11 ;  /* 0x000000000b3272ca */ /* 0x000fc400000e0000 */
[----:B------:R-:W-:Y:S01]  /*1cdf0*/  R2UR UR49, R12 ;  /* 0x000000000c3172ca */ /* 0x000fe200000e0000 */
[----:B------:R-:W-:Y:S02]  /*1ce00*/  UIADD3 UR48, UR15, 0x86400, URZ ;  /* 0x000864000f307890 */ /* 0x000fe4000fffe03f */
[----:B----4-:R-:W-:Y:S01]  /*1ce10*/  UIADD3 UR56, UR15, 0x6c800, URZ ;  /* 0x0006c8000f387890 */ /* 0x010fe2000fffe03f */
[----:B------:R-:W-:Y:S01]  /*1ce20*/  R2UR UR55, R6 ;  /* 0x00000000063772ca */ /* 0x000fe200000e0000 */
[----:B------:R-:W-:Y:S01]  /*1ce30*/  UMOV UR34, UR4 ;  /* 0x0000000400227c82 */ /* 0x000fe20008000000 */
[----:B------:R-:W-:Y:S01]  /*1ce40*/  UMOV UR26, UR18 ;  /* 0x00000012001a7c82 */ /* 0x000fe20008000000 */
[----:B------:R-:W-:Y:S01]  /*1ce50*/  UMOV UR18, UR39 ;  /* 0x0000002700127c82 */ /* 0x000fe20008000000 */
[----:B------:R-:W-:Y:S01]  /*1ce60*/  UIADD3 UR24, UR15, 0x6e800, URZ ;  /* 0x0006e8000f187890 */ /* 0x000fe2000fffe03f */
[----:B------:R1:W-:Y:S01]  /*1ce70*/  UTMAREDG.4D.ADD [UR16], [UR30] ;  /* 0x000000101e0073b6 */ /* 0x0003e20008018000 */
[----:B------:R-:W-:Y:S01]  /*1ce80*/  UMOV UR41, 0x40 ;  /* 0x0000004000297882 */ /* 0x000fe20000000000 */
[----:B------:R-:W-:Y:S01]  /*1ce90*/  UMOV UR42, UR26 ;  /* 0x0000001a002a7c82 */ /* 0x000fe20008000000 */
[----:B------:R-:W-:Y:S01]  /*1cea0*/  R2UR UR54, R7 ;  /* 0x00000000073672ca */ /* 0x000fe200000e0000 */
[----:B------:R-:W-:Y:S01]  /*1ceb0*/  UMOV UR57, 0x40 ;  /* 0x0000004000397882 */ /* 0x000fe20000000000 */
[----:B------:R-:W-:Y:S01]  /*1cec0*/  UMOV UR58, UR14 ;  /* 0x0000000e003a7c82 */ /* 0x000fe20008000000 */
[----:B------:R4:W-:Y:S01]  /*1ced0*/  UTMAREDG.4D.ADD [UR8], [UR30] ;  /* 0x000000081e0073b6 */ /* 0x0009e20008018000 */
[----:B------:R-:W-:Y:S01]  /*1cee0*/  UMOV UR25, 0x40 ;  /* 0x0000004000197882 */ /* 0x000fe20000000000 */
[----:B------:R2:W-:Y:S01]  /*1cef0*/  UTMAREDG.4D.ADD [UR48], [UR30] ;  /* 0x000000301e0073b6 */ /* 0x0005e20008018000 */
[----:B-1----:R-:W-:Y:S01]  /*1cf00*/  UIADD3 UR16, UR15, 0x70800, URZ ;  /* 0x000708000f107890 */ /* 0x002fe2000fffe03f */
[----:B------:R1:W-:Y:S01]  /*1cf10*/  UTMAREDG.4D.ADD [UR32], [UR30] ;  /* 0x000000201e0073b6 */ /* 0x0003e20008018000 */
[----:B------:R-:W-:Y:S01]  /*1cf20*/  UMOV UR17, 0x40 ;  /* 0x0000004000117882 */ /* 0x000fe20000000000 */
[----:B------:R-:W-:Y:S01]  /*1cf30*/  UMOV UR18, UR7 ;  /* 0x0000000700127c82 */ /* 0x000fe20008000000 */
[----:B----4-:R-:W-:Y:S01]  /*1cf40*/  UIADD3 UR8, UR15, 0x72800, URZ ;  /* 0x000728000f087890 */ /* 0x010fe2000fffe03f */
[----:B------:R4:W-:Y:S01]  /*1cf50*/  UTMAREDG.4D.ADD [UR40], [UR30] ;  /* 0x000000281e0073b6 */ /* 0x0009e20008018000 */
[----:B--2---:R-:W-:Y:S01]  /*1cf60*/  UIADD3 UR48, UR15, 0x74800, URZ ;  /* 0x000748000f307890 */ /* 0x004fe2000fffe03f */
[----:B------:R2:W-:Y:S01]  /*1cf70*/  UTMAREDG.4D.ADD [UR56], [UR30] ;  /* 0x000000381e0073b6 */ /* 0x0005e20008018000 */
[----:B-1----:R-:W-:Y:S01]  /*1cf80*/  UIADD3 UR32, UR15, 0x76800, URZ ;  /* 0x000768000f207890 */ /* 0x002fe2000fffe03f */
[----:B------:R-:W-:Y:S01]  /*1cf90*/  UMOV UR9, 0x40 ;  /* 0x0000004000097882 */ /* 0x000fe20000000000 */
[----:B------:R-:W-:Y:S01]  /*1cfa0*/  UMOV UR11, UR37 ;  /* 0x00000025000b7c82 */ /* 0x000fe20008000000 */
[----:B------:R-:W-:Y:S01]  /*1cfb0*/  UMOV UR12, UR21 ;  /* 0x00000015000c7c82 */ /* 0x000fe20008000000 */
[----:B----4-:R-:W-:Y:S01]  /*1cfc0*/  UIADD3 UR40, UR15, 0x78800, URZ ;  /* 0x000788000f287890 */ /* 0x010fe2000fffe03f */
[----:B--2---:R-:W-:Y:S01]  /*1cfd0*/  UMOV UR60, UR26 ;  /* 0x0000001a003c7c82 */ /* 0x004fe20008000000 */
[----:B------:R-:W-:-:S02]  /*1cfe0*/  UMOV UR26, UR13 ;  /* 0x0000000d001a7c82 */ /* 0x000fc40008000000 */
[----:B------:R1:W-:Y:S01]  /*1cff0*/  UTMAREDG.4D.ADD [UR24], [UR30] ;  /* 0x000000181e0073b6 */ /* 0x0003e20008018000 */
[----:B------:R-:W-:Y:S01]  /*1d000*/  UMOV UR10, UR5 ;  /* 0x00000005000a7c82 */ /* 0x000fe20008000000 */
[----:B------:R-:W-:Y:S01]  /*1d010*/  UMOV UR49, 0x40 ;  /* 0x0000004000317882 */ /* 0x000fe20000000000 */
[----:B------:R-:W-:Y:S01]  /*1d020*/  UMOV UR51, UR37 ;  /* 0x0000002500337c82 */ /* 0x000fe20008000000 */
[----:B------:R-:W-:Y:S01]  /*1d030*/  UMOV UR52, UR21 ;  /* 0x0000001500347c82 */ /* 0x000fe20008000000 */
[----:B------:R2:W-:Y:S01]  /*1d040*/  UTMAREDG.4D.ADD [UR16], [UR30] ;  /* 0x000000101e0073b6 */ /* 0x0005e20008018000 */
[----:B------:R-:W-:Y:S01]  /*1d050*/  UMOV UR50, UR61 ;  /* 0x0000003d00327c82 */ /* 0x000fe20008000000 */
[----:B------:R-:W-:Y:S01]  /*1d060*/  UMOV UR34, UR55 ;  /* 0x0000003700227c82 */ /* 0x000fe20008000000 */
[----:B------:R-:W-:Y:S01]  /*1d070*/  UMOV UR42, UR54 ;  /* 0x00000036002a7c82 */ /* 0x000fe20008000000 */
[----:B------:R4:W-:Y:S01]  /*1d080*/  UTMAREDG.4D.ADD [UR8], [UR30] ;  /* 0x000000081e0073b6 */ /* 0x0009e20008018000 */
[----:B-1----:R-:W-:Y:S01]  /*1d090*/  UIADD3 UR24, UR15, 0x7a800, URZ ;  /* 0x0007a8000f187890 */ /* 0x002fe2000fffe03f */
[----:B------:R-:W-:Y:S01]  /*1d0a0*/  UMOV UR26, UR53 ;  /* 0x00000035001a7c82 */ /* 0x000fe20008000000 */
[----:B------:R-:W-:Y:S01]  /*1d0b0*/  UTMAREDG.4D.ADD [UR48], [UR30] ;  /* 0x000000301e0073b6 */ /* 0x000fe20008018000 */
[----:B--2---:R-:W-:Y:S01]  /*1d0c0*/  UIADD3 UR16, UR15, 0x7c800, URZ ;  /* 0x0007c8000f107890 */ /* 0x004fe2000fffe03f */
[----:B------:R-:W-:Y:S01]  /*1d0d0*/  UMOV UR18, UR47 ;  /* 0x0000002f00127c82 */ /* 0x000fe20008000000 */
[----:B------:R1:W-:Y:S01]  /*1d0e0*/  UTMAREDG.4D.ADD [UR32], [UR30] ;  /* 0x000000201e0073b6 */ /* 0x0003e20008018000 */
[----:B----4-:R-:W-:Y:S01]  /*1d0f0*/  UIADD3 UR8, UR15, 0x7e800, URZ ;  /* 0x0007e8000f087890 */ /* 0x010fe2000fffe03f */
[----:B------:R-:W-:Y:S01]  /*1d100*/  UTMAREDG.4D.ADD [UR40], [UR30] ;  /* 0x000000281e0073b6 */ /* 0x000fe20008018000 */
[----:B------:R-:W-:Y:S01]  /*1d110*/  UMOV UR10, UR46 ;  /* 0x0000002e000a7c82 */ /* 0x000fe20008000000 */
[----:B------:R2:W-:Y:S01]  /*1d120*/  UTMAREDG.4D.ADD [UR24], [UR30] ;  /* 0x000000181e0073b6 */ /* 0x0005e20008018000 */
[----:B-1----:R-:W-:-:S02]  /*1d130*/  UIADD3 UR32, UR15, 0x80800, URZ ;  /* 0x000808000f207890 */ /* 0x002fc4000fffe03f */
[----:B------:R1:W-:Y:S01]  /*1d140*/  UTMAREDG.4D.ADD [UR16], [UR30] ;  /* 0x000000101e0073b6 */ /* 0x0003e20008018000 */
[----:B------:R-:W-:Y:S02]  /*1d150*/  UMOV UR34, UR45 ;  /* 0x0000002d00227c82 */ /* 0x000fe40008000000 */
[----:B------:R4:W-:Y:S01]  /*1d160*/  UTMAREDG.4D.ADD [UR8], [UR30] ;  /* 0x000000081e0073b6 */ /* 0x0009e20008018000 */
[----:B--2---:R-:W-:Y:S01]  /*1d170*/  UIADD3 UR24, UR15, 0x82800, URZ ;  /* 0x000828000f187890 */ /* 0x004fe2000fffe03f */
[----:B------:R-:W-:Y:S02]  /*1d180*/  UMOV UR26, UR39 ;  /* 0x00000027001a7c82 */ /* 0x000fe40008000000 */
[----:B------:R2:W-:Y:S01]  /*1d190*/  UTMAREDG.4D.ADD [UR32], [UR30] ;  /* 0x000000201e0073b6 */ /* 0x0005e20008018000 */
[----:B-1----:R-:W-:Y:S01]  /*1d1a0*/  UIADD3 UR16, UR15, 0x84800, URZ ;  /* 0x000848000f107890 */ /* 0x002fe2000fffe03f */
[----:B------:R-:W-:-:S04]  /*1d1b0*/  UMOV UR18, UR29 ;  /* 0x0000001d00127c82 */ /* 0x000fc80008000000 */
[----:B------:R1:W-:Y:S01]  /*1d1c0*/  UTMAREDG.4D.ADD [UR24], [UR30] ;  /* 0x000000181e0073b6 */ /* 0x0003e20008018000 */
[----:B----4-:R-:W-:Y:S02]  /*1d1d0*/  UIADD3 UR8, UR15, 0x86800, URZ ;  /* 0x000868000f087890 */ /* 0x010fe4000fffe03f */
[----:B------:R-:W-:Y:S01]  /*1d1e0*/  UIADD3 UR40, UR15, 0x6ec00, URZ ;  /* 0x0006ec000f287890 */ /* 0x000fe2000fffe03f */
[----:B------:R4:W-:Y:S01]  /*1d1f0*/  UTMAREDG.4D.ADD [UR16], [UR30] ;  /* 0x000000101e0073b6 */ /* 0x0009e20008018000 */
[----:B--2---:R-:W-:Y:S01]  /*1d200*/  UIADD3 UR32, UR15, 0x68c00, URZ ;  /* 0x00068c000f207890 */ /* 0x004fe2000fffe03f */
[----:B------:R-:W-:Y:S01]  /*1d210*/  UMOV UR10, UR38 ;  /* 0x00000026000a7c82 */ /* 0x000fe20008000000 */
[----:B------:R-:W-:Y:S01]  /*1d220*/  UMOV UR33, 0x60 ;  /* 0x0000006000217882 */ /* 0x000fe20000000000 */
[----:B------:R-:W-:Y:S01]  /*1d230*/  UMOV UR34, UR4 ;  /* 0x0000000400227c82 */ /* 0x000fe20008000000 */
[----:B------:R-:W-:Y:S01]  /*1d240*/  UIADD3 UR48, UR15, 0x70c00, URZ ;  /* 0x00070c000f307890 */ /* 0x000fe2000fffe03f */
[----:B------:R2:W-:Y:S01]  /*1d250*/  UTMAREDG.4D.ADD [UR8], [UR30] ;  /* 0x000000081e0073b6 */ /* 0x0005e20008018000 */
[----:B-1----:R-:W-:Y:S01]  /*1d260*/  UIADD3 UR24, UR15, 0x6ac00, URZ ;  /* 0x0006ac000f187890 */ /* 0x002fe2000fffe03f */
[----:B------:R-:W-:Y:S01]  /*1d270*/  MOV R6, UR55 ;  /* 0x0000003700067c02 */ /* 0x000fe20008000f00 */
[----:B------:R-:W-:Y:S01]  /*1d280*/  UMOV UR25, 0x60 ;  /* 0x0000006000197882 */ /* 0x000fe20000000000 */
[----:B------:R-:W-:Y:S01]  /*1d290*/  UMOV UR26, UR60 ;  /* 0x0000003c001a7c82 */ /* 0x000fe20008000000 */
[----:B------:R-:W-:Y:S01]  /*1d2a0*/  UMOV UR41, 0x60 ;  /* 0x0000006000297882 */ /* 0x000fe20000000000 */
[----:B------:R-:W-:Y:S01]  /*1d2b0*/  MOV R7, UR54 ;  /* 0x0000003600077c02 */ /* 0x000fe20008000f00 */
[----:B------:R1:W-:Y:S01]  /*1d2c0*/  UTMAREDG.4D.ADD [UR32], [UR30] ;  /* 0x000000201e0073b6 */ /* 0x0003e20008018000 */
[----:B----4-:R-:W-:Y:S01]  /*1d2d0*/  UIADD3 UR16, UR15, 0x6cc00, URZ ;  /* 0x0006cc000f107890 */ /* 0x010fe2000fffe03f */
[----:B------:R-:W-:Y:S01]  /*1d2e0*/  UMOV UR17, 0x60 ;  /* 0x0000006000117882 */ /* 0x000fe20000000000 */
[----:B------:R-:W-:Y:S01]  /*1d2f0*/  UMOV UR18, UR14 ;  /* 0x0000000e00127c82 */ /* 0x000fe20008000000 */
[----:B------:R-:W-:Y:S01]  /*1d300*/  UMOV UR42, UR13 ;  /* 0x0000000d002a7c82 */ /* 0x000fe20008000000 */
[----:B------:R-:W-:Y:S01]  /*1d310*/  UMOV UR49, 0x60 ;  /* 0x0000006000317882 */ /* 0x000fe20000000000 */
[----:B------:R-:W-:Y:S01]  /*1d320*/  UTMAREDG.4D.ADD [UR24], [UR30] ;  /* 0x000000181e0073b6 */ /* 0x000fe20008018000 */
[----:B------:R-:W-:Y:S01]  /*1d330*/  MOV R9, UR52 ;  /* 0x0000003400097c02 */ /* 0x000fe20008000f00 */
[----:B------:R-:W-:Y:S01]  /*1d340*/  UMOV UR50, UR7 ;  /* 0x0000000700327c82 */ /* 0x000fe20008000000 */
[----:B------:R-:W-:Y:S01]  /*1d350*/  MOV R10, UR51 ;  /* 0x00000033000a7c02 */ /* 0x000fe20008000f00 */
[----:B--2---:R-:W-:Y:S01]  /*1d360*/  UIADD3 UR8, UR15, 0x72c00, URZ ;  /* 0x00072c000f087890 */ /* 0x004fe2000fffe03f */
[----:B------:R-:W-:Y:S01]  /*1d370*/  MOV R11, UR49 ;  /* 0x00000031000b7c02 */ /* 0x000fe20008000f00 */
[----:B------:R-:W-:Y:S01]  /*1d380*/  UTMAREDG.4D.ADD [UR16], [UR30] ;  /* 0x000000101e0073b6 */ /* 0x000fe20008018000 */
[----:B------:R-:W-:-:S02]  /*1d390*/  R2UR UR55, R6 ;  /* 0x00000000063772ca */ /* 0x000fc400000e0000 */
[----:B------:R-:W-:Y:S02]  /*1d3a0*/  R2UR UR54, R7 ;  /* 0x00000000073672ca */ /* 0x000fe400000e0000 */
[----:B------:R-:W-:Y:S01]  /*1d3b0*/  R2UR UR53, R8 ;  /* 0x00000000083572ca */ /* 0x000fe200000e0000 */
[----:B------:R2:W-:Y:S01]  /*1d3c0*/  UTMAREDG.4D.ADD [UR40], [UR30] ;  /* 0x000000281e0073b6 */ /* 0x0005e20008018000 */
[----:B------:R-:W-:Y:S02]  /*1d3d0*/  MOV R6, UR47 ;  /* 0x0000002f00067c02 */ /* 0x000fe40008000f00 */
[----:B------:R-:W-:Y:S02]  /*1d3e0*/  MOV R7, UR46 ;  /* 0x0000002e00077c02 */ /* 0x000fe40008000f00 */
[----:B------:R-:W-:Y:S01]  /*1d3f0*/  MOV R8, UR45 ;  /* 0x0000002d00087c02 */ /* 0x000fe20008000f00 */
[----:B------:R4:W-:Y:S01]  /*1d400*/  UTMAREDG.4D.ADD [UR48], [UR30] ;  /* 0x000000301e0073b6 */ /* 0x0009e20008018000 */
[----:B------:R-:W-:Y:S01]  /*1d410*/  UMOV UR9, 0x60 ;  /* 0x0000006000097882 */ /* 0x000fe20000000000 */
[----:B------:R-:W-:Y:S01]  /*1d420*/  UMOV UR10, UR5 ;  /* 0x00000005000a7c82 */ /* 0x000fe20008000000 */
[----:B------:R-:W-:Y:S01]  /*1d430*/  UIADD3 UR56, UR15, 0x76c00, URZ ;  /* 0x00076c000f387890 */ /* 0x000fe2000fffe03f */
[----:B------:R-:W-:Y:S01]  /*1d440*/  R2UR UR47, R6 ;  /* 0x00000000062f72ca */ /* 0x000fe200000e0000 */
[----:B-1----:R-:W-:-:S02]  /*1d450*/  UIADD3 UR32, UR15, 0x78c00, URZ ;  /* 0x00078c000f207890 */ /* 0x002fc4000fffe03f */
[----:B--2---:R-:W-:Y:S01]  /*1d460*/  UIADD3 UR40, UR15, 0x74c00, URZ ;  /* 0x00074c000f287890 */ /* 0x004fe2000fffe03f */
[----:B------:R-:W-:Y:S01]  /*1d470*/  R2UR UR46, R7 ;  /* 0x00000000072e72ca */ /* 0x000fe200000e0000 */
[----:B------:R-:W-:Y:S01]  /*1d480*/  UMOV UR42, UR61 ;  /* 0x0000003d002a7c82 */ /* 0x000fe20008000000 */
[----:B------:R-:W-:Y:S01]  /*1d490*/  UTMAREDG.4D.ADD [UR8], [UR30] ;  /* 0x000000081e0073b6 */ /* 0x000fe20008018000 */
[----:B------:R-:W-:Y:S02]  /*1d4a0*/  R2UR UR45, R8 ;  /* 0x00000000082d72ca */ /* 0x000fe400000e0000 */
[----:B----4-:R-:W-:Y:S02]  /*1d4b0*/  R2UR UR52, R9 ;  /* 0x00000000093472ca */ /* 0x010fe400000e0000 */
[----:B------:R-:W-:Y:S01]  /*1d4c0*/  R2UR UR51, R10 ;  /* 0x000000000a3372ca */ /* 0x000fe200000e0000 */
[----:B------:R-:W-:Y:S01]  /*1d4d0*/  UIADD3 UR48, UR15, 0x7ac00, URZ ;  /* 0x0007ac000f307890 */ /* 0x000fe2000fffe03f */
[----:B------:R-:W-:Y:S01]  /*1d4e0*/  R2UR UR49, R11 ;  /* 0x000000000b3172ca */ /* 0x000fe200000e0000 */
[----:B------:R1:W-:Y:S01]  /*1d4f0*/  UTMAREDG.4D.ADD [UR40], [UR30] ;  /* 0x000000281e0073b6 */ /* 0x0003e20008018000 */
[----:B------:R-:W-:-:S02]  /*1d500*/  MOV R9, UR44 ;  /* 0x0000002c00097c02 */ /* 0x000fc40008000f00 */
[----:B------:R-:W-:Y:S02]  /*1d510*/  MOV R10, UR43 ;  /* 0x0000002b000a7c02 */ /* 0x000fe40008000f00 */
[----:B------:R-:W-:Y:S01]  /*1d520*/  MOV R11, UR41 ;  /* 0x00000029000b7c02 */ /* 0x000fe20008000f00 */
[----:B------:R-:W-:Y:S01]  /*1d530*/  UMOV UR26, UR60 ;  /* 0x0000003c001a7c82 */ /* 0x000fe20008000000 */
[----:B------:R-:W-:Y:S01]  /*1d540*/  UIADD3 UR24, UR15, 0x7cc00, URZ ;  /* 0x0007cc000f187890 */ /* 0x000fe2000fffe03f */
[----:B------:R-:W-:Y:S01]  /*1d550*/  UMOV UR57, 0x60 ;  /* 0x0000006000397882 */ /* 0x000fe20000000000 */
[----:B------:R-:W-:Y:S01]  /*1d560*/  UMOV UR60, UR21 ;  /* 0x00000015003c7c82 */ /* 0x000fe20008000000 */
[----:B------:R-:W-:Y:S01]  /*1d570*/  UMOV UR58, UR55 ;  /* 0x00000037003a7c82 */ /* 0x000fe20008000000 */
[----:B------:R-:W-:Y:S01]  /*1d580*/  UIADD3 UR16, UR15, 0x7ec00, URZ ;  /* 0x0007ec000f107890 */ /* 0x000fe2000fffe03f */
[----:B------:R2:W-:Y:S01]  /*1d590*/  UTMAREDG.4D.ADD [UR56], [UR30] ;  /* 0x000000381e0073b6 */ /* 0x0005e20008018000 */
[----:B------:R-:W-:Y:S01]  /*1d5a0*/  UMOV UR34, UR54 ;  /* 0x0000003600227c82 */ /* 0x000fe20008000000 */
[----:B------:R-:W-:Y:S01]  /*1d5b0*/  UMOV UR50, UR53 ;  /* 0x0000003500327c82 */ /* 0x000fe20008000000 */
[----:B-1----:R-:W-:Y:S01]  /*1d5c0*/  R2UR UR44, R9 ;  /* 0x00000000092c72ca */ /* 0x002fe200000e0000 */
[----:B------:R-:W-:Y:S01]  /*1d5d0*/  UIADD3 UR40, UR15, 0x80c00, URZ ;  /* 0x00080c000f287890 */ /* 0x000fe2000fffe03f */
[----:B------:R-:W-:Y:S01]  /*1d5e0*/  R2UR UR43, R10 ;  /* 0x000000000a2b72ca */ /* 0x000fe200000e0000 */
[----:B------:R-:W-:Y:S01]  /*1d5f0*/  UIADD3 UR8, UR15, 0x82c00, URZ ;  /* 0x00082c000f087890 */ /* 0x000fe2000fffe03f */
[----:B------:R-:W-:Y:S01]  /*1d600*/  R2UR UR41, R11 ;  /* 0x000000000b2972ca */ /* 0x000fe200000e0000 */
[----:B------:R1:W-:Y:S01]  /*1d610*/  UTMAREDG.4D.ADD [UR32], [UR30] ;  /* 0x000000201e0073b6 */ /* 0x0003e20008018000 */
[----:B------:R-:W-:Y:S01]  /*1d620*/  UMOV UR18, UR46 ;  /* 0x0000002e00127c82 */ /* 0x000fe20008000000 */
[----:B------:R-:W-:Y:S01]  /*1d630*/  UMOV UR42, UR45 ;  /* 0x0000002d002a7c82 */ /* 0x000fe20008000000 */
[----:B--2---:R-:W-:Y:S01]  /*1d640*/  UIADD3 UR56, UR15, 0x84c00, URZ ;  /* 0x00084c000f387890 */ /* 0x004fe2000fffe03f */
[----:B------:R2:W-:Y:S01]  /*1d650*/  UTMAREDG.4D.ADD [UR48], [UR30] ;  /* 0x000000301e0073b6 */ /* 0x0005e20008018000 */
[----:B------:R-:W-:Y:S01]  /*1d660*/  UMOV UR10, UR39 ;  /* 0x00000027000a7c82 */ /* 0x000fe20008000000 */
[----:B------:R-:W-:Y:S01]  /*1d670*/  UMOV UR58, UR29 ;  /* 0x0000001d003a7c82 */ /* 0x000fe20008000000 */
[----:B-1----:R-:W-:Y:S01]  /*1d680*/  UIADD3 UR32, UR15, 0x86c00, URZ ;  /* 0x00086c000f207890 */ /* 0x002fe2000fffe03f */
[----:B--2---:R-:W-:Y:S01]  /*1d690*/  UMOV UR48, UR26 ;  /* 0x0000001a00307c82 */ /* 0x004fe20008000000 */
[----:B------:R-:W-:-:S02]  /*1d6a0*/  UMOV UR26, UR47 ;  /* 0x0000002f001a7c82 */ /* 0x000fc40008000000 */
[----:B------:R1:W-:Y:S01]  /*1d6b0*/  UTMAREDG.4D.ADD [UR24], [UR30] ;  /* 0x000000181e0073b6 */ /* 0x0003e20008018000 */
[----:B------:R2:W-:Y:S01]  /*1d6c0*/  UTMAREDG.4D.ADD [UR16], [UR30] ;  /* 0x000000101e0073b6 */ /* 0x0005e20008018000 */
[----:B------:R4:W-:Y:S01]  /*1d6d0*/  UTMAREDG.4D.ADD [UR40], [UR30] ;  /* 0x000000281e0073b6 */ /* 0x0009e20008018000 */
[----:B-1----:R-:W-:Y:S01]  /*1d6e0*/  UIADD3 UR24, UR15, 0x6b000, URZ ;  /* 0x0006b0000f187890 */ /* 0x002fe2000fffe03f */
[----:B------:R1:W-:Y:S01]  /*1d6f0*/  UTMAREDG.4D.ADD [UR8], [UR30] ;  /* 0x000000081e0073b6 */ /* 0x0003e20008018000 */
[----:B--2---:R-:W-:Y:S01]  /*1d700*/  UIADD3 UR16, UR15, 0x6d000, URZ ;  /* 0x0006d0000f107890 */ /* 0x004fe2000fffe03f */
[----:B------:R2:W-:Y:S01]  /*1d710*/  UTMAREDG.4D.ADD [UR56], [UR30] ;  /* 0x000000381e0073b6 */ /* 0x0005e20008018000 */
[----:B------:R-:W-:Y:S01]  /*1d720*/  UMOV UR34, UR38 ;  /* 0x0000002600227c82 */ /* 0x000fe20008000000 */
[----:B----4-:R-:W-:Y:S01]  /*1d730*/  UIADD3 UR40, UR15, 0x71000, URZ ;  /* 0x000710000f287890 */ /* 0x010fe2000fffe03f */
[----:B------:R-:W-:Y:S01]  /*1d740*/  UMOV UR49, 0x80 ;  /* 0x0000008000317882 */ /* 0x000fe20000000000 */
[----:B------:R-:W-:Y:S01]  /*1d750*/  UMOV UR50, UR4 ;  /* 0x0000000400327c82 */ /* 0x000fe20008000000 */
[----:B------:R-:W-:Y:S01]  /*1d760*/  UMOV UR51, UR37 ;  /* 0x0000002500337c82 */ /* 0x000fe20008000000 */
[----:B------:R-:W-:Y:S01]  /*1d770*/  UMOV UR52, UR21 ;  /* 0x0000001500347c82 */ /* 0x000fe20008000000 */
[----:B------:R-:W-:Y:S01]  /*1d780*/  UMOV UR25, 0x80 ;  /* 0x0000008000197882 */ /* 0x000fe20000000000 */
[----:B------:R4:W-:Y:S01]  /*1d790*/  UTMAREDG.4D.ADD [UR32], [UR30] ;  /* 0x000000201e0073b6 */ /* 0x0009e20008018000 */
[----:B-1----:R-:W-:Y:S01]  /*1d7a0*/  UIADD3 UR8, UR15, 0x6f000, URZ ;  /* 0x0006f0000f087890 */ /* 0x002fe2000fffe03f */
[----:B--2---:R-:W-:Y:S01]  /*1d7b0*/  UMOV UR60, UR48 ;  /* 0x00000030003c7c82 */ /* 0x004fe20008000000 */
[----:B------:R-:W-:Y:S01]  /*1d7c0*/  UIADD3 UR48, UR15, 0x69000, URZ ;  /* 0x000690000f307890 */ /* 0x000fe2000fffe03f */
[----:B------:R-:W-:Y:S01]  /*1d7d0*/  UMOV UR26, UR60 ;  /* 0x0000003c001a7c82 */ /* 0x000fe20008000000 */
[----:B------:R-:W-:Y:S01]  /*1d7e0*/  UMOV UR17, 0x80 ;  /* 0x0000008000117882 */ /* 0x000fe20000000000 */
[----:B------:R-:W-:Y:S01]  /*1d7f0*/  UMOV UR18, UR14 ;  /* 0x0000000e00127c82 */ /* 0x000fe20008000000 */
[----:B------:R-:W-:Y:S01]  /*1d800*/  UMOV UR9, 0x80 ;  /* 0x0000008000097882 */ /* 0x000fe20000000000 */
[----:B------:R-:W-:Y:S01]  /*1d810*/  UMOV UR10, UR13 ;  /* 0x0000000d000a7c82 */ /* 0x000fe20008000000 */
[----:B------:R-:W-:-:S03]  /*1d820*/  UMOV UR41, 0x80 ;  /* 0x0000008000297882 */ /* 0x000fc60000000000 */
[----:B------:R-:W-:Y:S01]  /*1d830*/  UTMAREDG.4D.ADD [UR48], [UR30] ;  /* 0x000000301e0073b6 */ /* 0x000fe20008018000 */
[----:B----4-:R-:W-:Y:S01]  /*1d840*/  UIADD3 UR32, UR15, 0x73000, URZ ;  /* 0x000730000f207890 */ /* 0x010fe2000fffe03f */
[----:B------:R-:W-:Y:S01]  /*1d850*/  UMOV UR43, UR37 ;  /* 0x00000025002b7c82 */ /* 0x000fe20008000000 */
[----:B------:R-:W-:Y:S01]  /*1d860*/  UMOV UR44, UR21 ;  /* 0x00000015002c7c82 */ /* 0x000fe20008000000 */
[----:B------:R-:W-:Y:S01]  /*1d870*/  UMOV UR42, UR7 ;  /* 0x00000007002a7c82 */ /* 0x000fe20008000000 */
[----:B------:R1:W-:Y:S01]  /*1d880*/  UTMAREDG.4D.ADD [UR24], [UR30] ;  /* 0x000000181e0073b6 */ /* 0x0003e20008018000 */
[----:B------:R-:W-:Y:S01]  /*1d890*/  UMOV UR33, 0x80 ;  /* 0x0000008000217882 */ /* 0x000fe20000000000 */
[----:B------:R-:W-:Y:S01]  /*1d8a0*/  UMOV UR34, UR5 ;  /* 0x0000000500227c82 */ /* 0x000fe20008000000 */
[----:B------:R2:W-:Y:S01]  /*1d8b0*/  UTMAREDG.4D.ADD [UR16], [UR30] ;  /* 0x000000101e0073b6 */ /* 0x0005e20008018000 */
[----:B------:R4:W-:Y:S01]  /*1d8c0*/  UTMAREDG.4D.ADD [UR8], [UR30] ;  /* 0x000000081e0073b6 */ /* 0x0009e20008018000 */
[----:B-1----:R-:W-:Y:S01]  /*1d8d0*/  UIADD3 UR24, UR15, 0x75000, URZ ;  /* 0x000750000f187890 */ /* 0x002fe2000fffe03f */
[----:B------:R1:W-:Y:S01]  /*1d8e0*/  UTMAREDG.4D.ADD [UR40], [UR30] ;  /* 0x000000281e0073b6 */ /* 0x0003e20008018000 */
[----:B--2---:R-:W-:Y:S01]  /*1d8f0*/  UIADD3 UR16, UR15, 0x77000, URZ ;  /* 0x000770000f107890 */ /* 0x004fe2000fffe03f */
[----:B------:R-:W-:Y:S01]  /*1d900*/  UMOV UR26, UR61 ;  /* 0x0000003d001a7c82 */ /* 0x000fe20008000000 */
[----:B------:R-:W-:Y:S01]  /*1d910*/  UMOV UR18, UR55 ;  /* 0x0000003700127c82 */ /* 0x000fe20008000000 */
[----:B------:R2:W-:Y:S01]  /*1d920*/  UTMAREDG.4D.ADD [UR32], [UR30] ;  /* 0x000000201e0073b6 */ /* 0x0005e20008018000 */
[----:B----4-:R-:W-:Y:S01]  /*1d930*/  UIADD3 UR8, UR15, 0x79000, URZ ;  /* 0x000790000f087890 */ /* 0x010fe2000fffe03f */
[----:B------:R-:W-:Y:S01]  /*1d940*/  UMOV UR10, UR54 ;  /* 0x00000036000a7c82 */ /* 0x000fe20008000000 */
[----:B------:R-:W-:Y:S01]  /*1d950*/  UIADD3 UR48, UR15, 0x7f000, URZ ;  /* 0x0007f0000f307890 */ /* 0x000fe2000fffe03f */
[----:B------:R4:W-:Y:S01]  /*1d960*/  UTMAREDG.4D.ADD [UR24], [UR30] ;  /* 0x000000181e0073b6 */ /* 0x0009e20008018000 */
[----:B-1----:R-:W-:Y:S01]  /*1d970*/  UIADD3 UR40, UR15, 0x7b000, URZ ;  /* 0x0007b0000f287890 */ /* 0x002fe2000fffe03f */
[----:B------:R-:W-:Y:S01]  /*1d980*/  UMOV UR42, UR53 ;  /* 0x00000035002a7c82 */ /* 0x000fe20008000000 */
[----:B------:R1:W-:Y:S01]  /*1d990*/  UTMAREDG.4D.ADD [UR16], [UR30] ;  /* 0x000000101e0073b6 */ /* 0x0003e20008018000 */
[----:B--2---:R-:W-:-:S02]  /*1d9a0*/  UIADD3 UR32, UR15, 0x7d000, URZ ;  /* 0x0007d0000f207890 */ /* 0x004fc4000fffe03f */
[----:B------:R2:W-:Y:S01]  /*1d9b0*/  UTMAREDG.4D.ADD [UR8], [UR30] ;  /* 0x000000081e0073b6 */ /* 0x0005e20008018000 */
[----:B----4-:R-:W-:-:S03]  /*1d9c0*/  UIADD3 UR24, UR15, 0x81000, URZ ;  /* 0x000810000f187890 */ /* 0x010fc6000fffe03f */
[----:B------:R4:W-:Y:S01]  /*1d9d0*/  UTMAREDG.4D.ADD [UR40], [UR30] ;  /* 0x000000281e0073b6 */ /* 0x0009e20008018000 */
[----:B-1----:R-:W-:Y:S01]  /*1d9e0*/  UIADD3 UR16, UR15, 0x83000, URZ ;  /* 0x000830000f107890 */ /* 0x002fe2000fffe03f */
[----:B------:R-:W-:Y:S01]  /*1d9f0*/  UMOV UR34, UR47 ;  /* 0x0000002f00227c82 */ /* 0x000fe20008000000 */
[----:B------:R-:W-:Y:S01]  /*1da00*/  UMOV UR50, UR46 ;  /* 0x0000002e00327c82 */ /* 0x000fe20008000000 */
[----:B------:R1:W-:Y:S01]  /*1da10*/  UTMAREDG.4D.ADD [UR32], [UR30] ;  /* 0x000000201e0073b6 */ /* 0x0003e20008018000 */
[----:B--2---:R-:W-:Y:S01]  /*1da20*/  UIADD3 UR8, UR15, 0x85000, URZ ;  /* 0x000850000f087890 */ /* 0x004fe2000fffe03f */
[----:B------:R-:W-:Y:S01]  /*1da30*/  UMOV UR26, UR45 ;  /* 0x0000002d001a7c82 */ /* 0x000fe20008000000 */
[----:B------:R-:W-:Y:S01]  /*1da40*/  UMOV UR18, UR39 ;  /* 0x0000002700127c82 */ /* 0x000fe20008000000 */
[----:B------:R2:W-:Y:S01]  /*1da50*/  UTMAREDG.4D.ADD [UR48], [UR30] ;  /* 0x000000301e0073b6 */ /* 0x0005e20008018000 */
[----:B----4-:R-:W-:Y:S01]  /*1da60*/  UIADD3 UR40, UR15, 0x87000, URZ ;  /* 0x000870000f287890 */ /* 0x010fe2000fffe03f */
[----:B------:R-:W-:Y:S01]  /*1da70*/  UMOV UR10, UR29 ;  /* 0x0000001d000a7c82 */ /* 0x000fe20008000000 */
[----:B------:R-:W-:Y:S01]  /*1da80*/  UMOV UR42, UR38 ;  /* 0x00000026002a7c82 */ /* 0x000fe20008000000 */
[----:B------:R4:W-:Y:S01]  /*1da90*/  UTMAREDG.4D.ADD [UR24], [UR30] ;  /* 0x000000181e0073b6 */ /* 0x0009e20008018000 */
[----:B------:R-:W-:-:S02]  /*1daa0*/  UIADD3 UR56, UR15, 0x69400, URZ ;  /* 0x000694000f387890 */ /* 0x000fc4000fffe03f */
[----:B-1----:R-:W-:Y:S01]  /*1dab0*/  UIADD3 UR32, UR15, 0x6b400, URZ ;  /* 0x0006b4000f207890 */ /* 0x002fe2000fffe03f */
[----:B------:R-:W-:Y:S01]  /*1dac0*/  UTMAREDG.4D.ADD [UR16], [UR30] ;  /* 0x000000101e0073b6 */ /* 0x000fe20008018000 */
[----:B------:R-:W-:Y:S01]  /*1dad0*/  UMOV UR57, 0xa0 ;  /* 0x000000a000397882 */ /* 0x000fe20000000000 */
[----:B------:R-:W-:Y:S01]  /*1dae0*/  UTMAREDG.4D.ADD [UR8], [UR30] ;  /* 0x000000081e0073b6 */ /* 0x000fe20008018000 */
[----:B--2---:R-:W-:Y:S01]  /*1daf0*/  UMOV UR50, UR60 ;  /* 0x0000003c00327c82 */ /* 0x004fe20008000000 */
[----:B------:R-:W-:Y:S01]  /*1db00*/  UMOV UR58, UR4 ;  /* 0x00000004003a7c82 */ /* 0x000fe20008000000 */
[----:B------:R1:W-:Y:S01]  /*1db10*/  UTMAREDG.4D.ADD [UR40], [UR30] ;  /* 0x000000281e0073b6 */ /* 0x0003e20008018000 */
[----:B------:R-:W-:Y:S01]  /*1db20*/  UMOV UR60, UR21 ;  /* 0x00000015003c7c82 */ /* 0x000fe20008000000 */
[----:B------:R-:W-:Y:S01]  /*1db30*/  UMOV UR33, 0xa0 ;  /* 0x000000a000217882 */ /* 0x000fe20000000000 */
[----:B------:R-:W-:Y:S01]  /*1db40*/  MOV R9, UR44 ;  /* 0x0000002c00097c02 */ /* 0x000fe20008000f00 */
[----:B------:R-:W-:Y:S01]  /*1db50*/  UMOV UR34, UR50 ;  /* 0x0000003200227c82 */ /* 0x000fe20008000000 */
[----:B------:R-:W-:Y:S01]  /*1db60*/  MOV R10, UR43 ;  /* 0x0000002b000a7c02 */ /* 0x000fe20008000f00 */
[----:B------:R2:W-:Y:S01]  /*1db70*/  UTMAREDG.4D.ADD [UR56], [UR30] ;  /* 0x000000381e0073b6 */ /* 0x0005e20008018000 */
[----:B------:R-:W-:Y:S01]  /*1db80*/  MOV R6, UR47 ;  /* 0x0000002f00067c02 */ /* 0x000fe20008000f00 */
[----:B------:R-:W-:Y:S01]  /*1db90*/  UIADD3 UR48, UR15, 0x6f400, URZ ;  /* 0x0006f4000f307890 */ /* 0x000fe2000fffe03f */
[----:B------:R-:W-:Y:S01]  /*1dba0*/  MOV R7, UR46 ;  /* 0x0000002e00077c02 */ /* 0x000fe20008000f00 */
[----:B----4-:R-:W-:Y:S01]  /*1dbb0*/  UIADD3 UR24, UR15, 0x71400, URZ ;  /* 0x000714000f187890 */ /* 0x010fe2000fffe03f */
[----:B------:R4:W-:Y:S01]  /*1dbc0*/  UTMAREDG.4D.ADD [UR32], [UR30] ;  /* 0x000000201e0073b6 */ /* 0x0009e20008018000 */
[----:B-1----:R-:W-:Y:S01]  /*1dbd0*/  UIADD3 UR40, UR15, 0x6d400, URZ ;  /* 0x0006d4000f287890 */ /* 0x002fe2000fffe03f */
[----:B------:R-:W-:Y:S01]  /*1dbe0*/  UMOV UR41, 0xa0 ;  /* 0x000000a000297882 */ /* 0x000fe20000000000 */
[----:B------:R-:W-:Y:S01]  /*1dbf0*/  UMOV UR42, UR14 ;  /* 0x0000000e002a7c82 */ /* 0x000fe20008000000 */
[----:B------:R-:W-:Y:S01]  /*1dc00*/  MOV R11, UR41 ;  /* 0x00000029000b7c02 */ /* 0x000fe20008000f00 */
[----:B------:R-:W-:Y:S01]  /*1dc10*/  UIADD3 UR16, UR15, 0x73400, URZ ;  /* 0x000734000f107890 */ /* 0x000fe2000fffe03f */
[----:B------:R-:W-:-:S04]  /*1dc20*/  MOV R8, UR45 ;  /* 0x0000002d00087c02 */ /* 0x000fc80008000f00 */
[----:B------:R1:W-:Y:S01]  /*1dc30*/  UTMAREDG.4D.ADD [UR40], [UR30] ;  /* 0x000000281e0073b6 */ /* 0x0003e20008018000 */
[----:B------:R-:W-:Y:S01]  /*1dc40*/  UIADD3 UR8, UR15, 0x75400, URZ ;  /* 0x000754000f087890 */ /* 0x000fe2000fffe03f */
[----:B------:R-:W-:Y:S01]  /*1dc50*/  R2UR UR47, R6 ;  /* 0x00000000062f72ca */ /* 0x000fe200000e0000 */
[----:B--2---:R-:W-:Y:S01]  /*1dc60*/  UIADD3 UR56, UR15, 0x79400, URZ ;  /* 0x000794000f387890 */ /* 0x004fe2000fffe03f */
[----:B------:R-:W-:Y:S01]  /*1dc70*/  R2UR UR46, R7 ;  /* 0x00000000072e72ca */ /* 0x000fe200000e0000 */
[----:B------:R-:W-:Y:S01]  /*1dc80*/  UMOV UR49, 0xa0 ;  /* 0x000000a000317882 */ /* 0x000fe20000000000 */
[----:B------:R-:W-:Y:S01]  /*1dc90*/  R2UR UR45, R8 ;  /* 0x00000000082d72ca */ /* 0x000fe200000e0000 */
[----:B----4-:R-:W-:Y:S01]  /*1dca0*/  UMOV UR34, UR50 ;  /* 0x0000003200227c82 */ /* 0x010fe20008000000 */
[----:B------:R-:W-:Y:S01]  /*1dcb0*/  UMOV UR50, UR13 ;  /* 0x0000000d00327c82 */ /* 0x000fe20008000000 */
[----:B------:R-:W-:Y:S01]  /*1dcc0*/  UMOV UR25, 0xa0 ;  /* 0x000000a000197882 */ /* 0x000fe20000000000 */
[----:B------:R-:W-:Y:S01]  /*1dcd0*/  UMOV UR26, UR7 ;  /* 0x00000007001a7c82 */ /* 0x000fe20008000000 */
[----:B------:R-:W-:Y:S01]  /*1dce0*/  UMOV UR17, 0xa0 ;  /* 0x000000a000117882 */ /* 0x000fe20000000000 */
[----:B------:R2:W-:Y:S01]  /*1dcf0*/  UTMAREDG.4D.ADD [UR48], [UR30] ;  /* 0x000000301e0073b6 */ /* 0x0005e20008018000 */
[----:B-1----:R-:W-:Y:S01]  /*1dd00*/  R2UR UR44, R9 ;  /* 0x00000000092c72ca */ /* 0x002fe200000e0000 */
[----:B------:R-:W-:Y:S01]  /*1dd10*/  UIADD3 UR40, UR15, 0x77400, URZ ;  /* 0x000774000f287890 */ /* 0x000fe2000fffe03f */
[----:B------:R-:W-:Y:S01]  /*1dd20*/  R2UR UR43, R10 ;  /* 0x000000000a2b72ca */ /* 0x000fe200000e0000 */
[----:B------:R-:W-:Y:S01]  /*1dd30*/  UMOV UR18, UR5 ;  /* 0x0000000500127c82 */ /* 0x000fe20008000000 */
[----:B------:R-:W-:Y:S01]  /*1dd40*/  R2UR UR41, R11 ;  /* 0x000000000b2972ca */ /* 0x000fe200000e0000 */
[----:B------:R-:W-:Y:S01]  /*1dd50*/  UIADD3 UR32, UR15, 0x7b400, URZ ;  /* 0x0007b4000f207890 */ /* 0x000fe2000fffe03f */
[----:B------:R1:W-:Y:S01]  /*1dd60*/  UTMAREDG.4D.ADD [UR24], [UR30] ;  /* 0x000000181e0073b6 */ /* 0x0003e20008018000 */
[----:B------:R-:W-:Y:S01]  /*1dd70*/  UMOV UR9, 0xa0 ;  /* 0x000000a000097882 */ /* 0x000fe20000000000 */
[----:B------:R-:W-:Y:S01]  /*1dd80*/  UMOV UR10, UR61 ;  /* 0x0000003d000a7c82 */ /* 0x000fe20008000000 */
[----:B------:R-:W-:Y:S01]  /*1dd90*/  UMOV UR42, UR55 ;  /* 0x00000037002a7c82 */ /* 0x000fe20008000000 */
[----:B------:R-:W-:Y:S01]  /*1dda0*/  UMOV UR58, UR54 ;  /* 0x00000036003a7c82 */ /* 0x000fe20008000000 */
[----:B--2---:R-:W-:Y:S01]  /*1ddb0*/  UIADD3 UR48, UR15, 0x7d400, URZ ;  /* 0x0007d4000f307890 */ /* 0x004fe2000fffe03f */
[----:B------:R2:W-:Y:S01]  /*1ddc0*/  UTMAREDG.4D.ADD [UR16], [UR30] ;  /* 0x000000101e0073b6 */ /* 0x0005e20008018000 */
[----:B------:R-:W-:Y:S01]  /*1ddd0*/  UMOV UR50, UR47 ;  /* 0x0000002f00327c82 */ /* 0x000fe20008000000 */
[----:B------:R4:W-:Y:S01]  /*1dde0*/  UTMAREDG.4D.ADD [UR8], [UR30] ;  /* 0x000000081e0073b6 */ /* 0x0009e20008018000 */
[----:B-1----:R-:W-:-:S02]  /*1ddf0*/  UIADD3 UR24, UR15, 0x7f400, URZ ;  /* 0x0007f4000f187890 */ /* 0x002fc4000fffe03f */
[----:B------:R1:W-:Y:S01]  /*1de00*/  UTMAREDG.4D.ADD [UR40], [UR30] ;  /* 0x000000281e0073b6 */ /* 0x0003e20008018000 */
[----:B--2---:R-:W-:Y:S01]  /*1de10*/  UIADD3 UR16, UR15, 0x81400, URZ ;  /* 0x000814000f107890 */ /* 0x004fe2000fffe03f */
[----:B------:R2:W-:Y:S01]  /*1de20*/  UTMAREDG.4D.ADD [UR56], [UR30] ;  /* 0x000000381e0073b6 */ /* 0x0005e20008018000 */
[----:B----4-:R-:W-:Y:S01]  /*1de30*/  UIADD3 UR8, UR15, 0x83400, URZ ;  /* 0x000834000f087890 */ /* 0x010fe2000fffe03f */
[----:B------:R-:W-:Y:S01]  /*1de40*/  UMOV UR26, UR46 ;  /* 0x0000002e001a7c82 */ /* 0x000fe20008000000 */
[----:B------:R-:W-:Y:S01]  /*1de50*/  UMOV UR18, UR45 ;  /* 0x0000002d00127c82 */ /* 0x000fe20008000000 */
[----:B------:R-:W-:Y:S01]  /*1de60*/  UMOV UR10, UR39 ;  /* 0x00000027000a7c82 */ /* 0x000fe20008000000 */
[----:B-1----:R-:W-:Y:S01]  /*1de70*/  UIADD3 UR40, UR15, 0x85400, URZ ;  /* 0x000854000f287890 */ /* 0x002fe2000fffe03f */
[----:B--2---:R-:W-:Y:S01]  /*1de80*/  UMOV UR58, UR34 ;  /* 0x00000022003a7c82 */ /* 0x004fe20008000000 */
[----:B------:R-:W-:Y:S02]  /*1de90*/  UMOV UR34, UR53 ;  /* 0x0000003500227c82 */ /* 0x000fe40008000000 */
[----:B------:R1:W-:Y:S01]  /*1dea0*/  UTMAREDG.4D.ADD [UR32], [UR30] ;  /* 0x000000201e0073b6 */ /* 0x0003e20008018000 */
[----:B------:R-:W-:Y:S01]  /*1deb0*/  UMOV UR41, 0xa0 ;  /* 0x000000a000297882 */ /* 0x000fe20000000000 */
[----:B------:R-:W-:Y:S01]  /*1dec0*/  UTMAREDG.4D.ADD [UR48], [UR30] ;  /* 0x000000301e0073b6 */ /* 0x000fe20008018000 */
[----:B------:R-:W-:Y:S01]  /*1ded0*/  UMOV UR43, UR37 ;  /* 0x00000025002b7c82 */ /* 0x000fe20008000000 */
[----:B------:R-:W-:Y:S01]  /*1dee0*/  UMOV UR44, UR21 ;  /* 0x00000015002c7c82 */ /* 0x000fe20008000000 */
[----:B------:R2:W-:Y:S01]  /*1def0*/  UTMAREDG.4D.ADD [UR24], [UR30] ;  /* 0x000000181e0073b6 */ /* 0x0005e20008018000 */
[----:B-1----:R-:W-:Y:S01]  /*1df00*/  UIADD3 UR32, UR15, 0x87400, URZ ;  /* 0x000874000f207890 */ /* 0x002fe2000fffe03f */
[----:B------:R1:W-:Y:S01]  /*1df10*/  UTMAREDG.4D.ADD [UR16], [UR30] ;  /* 0x000000101e0073b6 */ /* 0x0003e20008018000 */
[----:B------:R-:W-:Y:S01]  /*1df20*/  UMOV UR42, UR29 ;  /* 0x0000001d002a7c82 */ /* 0x000fe20008000000 */
[----:B------:R-:W-:Y:S01]  /*1df30*/  UMOV UR34, UR38 ;  /* 0x0000002600227c82 */ /* 0x000fe20008000000 */
[----:B------:R4:W-:Y:S01]  /*1df40*/  UTMAREDG.4D.ADD [UR8], [UR30] ;  /* 0x000000081e0073b6 */ /* 0x0009e20008018000 */
[----:B--2---:R-:W-:Y:S01]  /*1df50*/  UIADD3 UR24, UR15, 0x69800, URZ ;  /* 0x000698000f187890 */ /* 0x004fe2000fffe03f */
[----:B------:R-:W-:Y:S01]  /*1df60*/  UMOV UR25, 0xc0 ;  /* 0x000000c000197882 */ /* 0x000fe20000000000 */
[----:B------:R-:W-:Y:S01]  /*1df70*/  UMOV UR26, UR4 ;  /* 0x00000004001a7c82 */ /* 0x000fe20008000000 */
[----:B------:R-:W-:Y:S01]  /*1df80*/  UTMAREDG.4D.ADD [UR40], [UR30] ;  /* 0x000000281e0073b6 */ /* 0x000fe20008018000 */
[----:B-1----:R-:W-:Y:S01]  /*1df90*/  UIADD3 UR16, UR15, 0x6b800, URZ ;  /* 0x0006b8000f107890 */ /* 0x002fe2000fffe03f */
[----:B------:R-:W-:Y:S01]  /*1dfa0*/  UMOV UR17, 0xc0 ;  /* 0x000000c000117882 */ /* 0x000fe20000000000 */
[----:B------:R-:W-:Y:S01]  /*1dfb0*/  UMOV UR18, UR58 ;  /* 0x0000003a00127c82 */ /* 0x000fe20008000000 */
[----:B------:R1:W-:Y:S01]  /*1dfc0*/  UTMAREDG.4D.ADD [UR32], [UR30] ;  /* 0x000000201e0073b6 */ /* 0x0003e20008018000 */
[----:B----4-:R-:W-:Y:S01]  /*1dfd0*/  UIADD3 UR8, UR15, 0x6d800, URZ ;  /* 0x0006d8000f087890 */ /* 0x010fe2000fffe03f */
[----:B------:R-:W-:Y:S01]  /*1dfe0*/  UMOV UR9, 0xc0 ;  /* 0x000000c000097882 */ /* 0x000fe20000000000 */
[----:B------:R-:W-:Y:S01]  /*1dff0*/  UMOV UR10, UR14 ;  /* 0x0000000e000a7c82 */ /* 0x000fe20008000000 */
[----:B------:R2:W-:Y:S01]  /*1e000*/  UTMAREDG.4D.ADD [UR24], [UR30] ;  /* 0x000000181e0073b6 */ /* 0x0005e20008018000 */
[----:B------:R-:W-:Y:S01]  /*1e010*/  UIADD3 UR48, UR15, 0x77800, URZ ;  /* 0x000778000f307890 */ /* 0x000fe2000fffe03f */
[----:B------:R4:W-:Y:S01]  /*1e020*/  UTMAREDG.4D.ADD [UR16], [UR30] ;  /* 0x000000101e0073b6 */ /* 0x0009e20008018000 */
[----:B-1----:R-:W-:-:S03]  /*1e030*/  UIADD3 UR32, UR15, 0x6f800, URZ ;  /* 0x0006f8000f207890 */ /* 0x002fc6000fffe03f */
[----:B------:R1:W-:Y:S01]  /*1e040*/  UTMAREDG.4D.ADD [UR8], [UR30] ;  /* 0x000000081e0073b6 */ /* 0x0003e20008018000 */
[----:B--2---:R-:W-:Y:S01]  /*1e050*/  UIADD3 UR24, UR15, 0x71800, URZ ;  /* 0x000718000f187890 */ /* 0x004fe2000fffe03f */
[----:B------:R-:W-:Y:S01]  /*1e060*/  UMOV UR33, 0xc0 ;  /* 0x000000c000217882 */ /* 0x000fe20000000000 */
[----:B------:R-:W-:Y:S01]  /*1e070*/  UMOV UR34, UR13 ;  /* 0x0000000d00227c82 */ /* 0x000fe20008000000 */
[----:B------:R-:W-:Y:S02]  /*1e080*/  UMOV UR26, UR7 ;  /* 0x00000007001a7c82 */ /* 0x000fe40008000000 */
[----:B------:R2:W-:Y:S01]  /*1e090*/  UTMAREDG.4D.ADD [UR32], [UR30] ;  /* 0x000000201e0073b6 */ /* 0x0005e20008018000 */
[----:B----4-:R-:W-:Y:S01]  /*1e0a0*/  UIADD3 UR16, UR15, 0x73800, URZ ;  /* 0x000738000f107890 */ /* 0x010fe2000fffe03f */
[----:B------:R-:W-:Y:S01]  /*1e0b0*/  UMOV UR18, UR5 ;  /* 0x0000000500127c82 */ /* 0x000fe20008000000 */
[----:B------:R-:W-:Y:S01]  /*1e0c0*/  UMOV UR49, 0xc0 ;  /* 0x000000c000317882 */ /* 0x000fe20000000000 */
[----:B------:R-:W-:Y:S01]  /*1e0d0*/  UMOV UR50, UR55 ;  /* 0x0000003700327c82 */ /* 0x000fe20008000000 */
[----:B------:R4:W-:Y:S01]  /*1e0e0*/  UTMAREDG.4D.ADD [UR24], [UR30] ;  /* 0x000000181e0073b6 */ /* 0x0009e20008018000 */
[----:B-1----:R-:W-:Y:S01]  /*1e0f0*/  UIADD3 UR8, UR15, 0x75800, URZ ;  /* 0x000758000f087890 */ /* 0x002fe2000fffe03f */
[----:B------:R-:W-:-:S03]  /*1e100*/  UMOV UR10, UR61 ;  /* 0x0000003d000a7c82 */ /* 0x000fc60008000000 */
[----:B------:R1:W-:Y:S01]  /*1e110*/  UTMAREDG.4D.ADD [UR16], [UR30] ;  /* 0x000000101e0073b6 */ /* 0x0003e20008018000 */
[----:B------:R-:W-:Y:S02]  /*1e120*/  UIADD3 UR40, UR15, 0x7f800, URZ ;  /* 0x0007f8000f287890 */ /* 0x000fe4000fffe03f */
[----:B--2---:R-:W-:Y:S02]  /*1e130*/  UIADD3 UR32, UR15, 0x79800, URZ ;  /* 0x000798000f207890 */ /* 0x004fe4000fffe03f */
[----:B------:R-:W-:Y:S01]  /*1e140*/  UTMAREDG.4D.ADD [UR8], [UR30] ;  /* 0x000000081e0073b6 */ /* 0x000fe20008018000 */
[----:B----4-:R-:W-:Y:S01]  /*1e150*/  UIADD3 UR24, UR15, 0x7b800, URZ ;  /* 0x0007b8000f187890 */ /* 0x010fe2000fffe03f */
[----:B------:R2:W-:Y:S01]  /*1e160*/  UTMAREDG.4D.ADD [UR48], [UR30] ;  /* 0x000000301e0073b6 */ /* 0x0005e20008018000 */
[----:B------:R-:W-:Y:S02]  /*1e170*/  UIADD3 UR56, UR15, 0x83800, URZ ;  /* 0x000838000f387890 */ /* 0x000fe4000fffe03f */
[----:B-1----:R-:W-:Y:S01]  /*1e180*/  UIADD3 UR16, UR15, 0x81800, URZ ;  /* 0x000818000f107890 */ /* 0x002fe2000fffe03f */
[----:B------:R-:W-:Y:S01]  /*1e190*/  UMOV UR34, UR54 ;  /* 0x0000003600227c82 */ /* 0x000fe20008000000 */
[----:B------:R-:W-:Y:S01]  /*1e1a0*/  UMOV UR26, UR53 ;  /* 0x00000035001a7c82 */ /* 0x000fe20008000000 */
[----:B------:R1:W-:Y:S01]  /*1e1b0*/  UTMAREDG.4D.ADD [UR32], [UR30] ;  /* 0x000000201e0073b6 */ /* 0x0003e20008018000 */
[----:B------:R-:W-:Y:S01]  /*1e1c0*/  UMOV UR41, 0xc0 ;  /* 0x000000c000297882 */ /* 0x000fe20000000000 */
[----:B------:R-:W-:Y:S01]  /*1e1d0*/  UMOV UR42, UR46 ;  /* 0x0000002e002a7c82 */ /* 0x000fe20008000000 */
[----:B------:R-:W-:Y:S01]  /*1e1e0*/  UMOV UR18, UR45 ;  /* 0x0000002d00127c82 */ /* 0x000fe20008000000 */
[----:B------:R-:W-:Y:S01]  /*1e1f0*/  UMOV UR57, 0xc0 ;  /* 0x000000c000397882 */ /* 0x000fe20000000000 */
[----:B------:R4:W-:Y:S01]  /*1e200*/  UTMAREDG.4D.ADD [UR24], [UR30] ;  /* 0x000000181e0073b6 */ /* 0x0009e20008018000 */
[----:B--2---:R-:W-:Y:S01]  /*1e210*/  UIADD3 UR48, UR15, 0x7d800, URZ ;  /* 0x0007d8000f307890 */ /* 0x004fe2000fffe03f */
[----:B------:R-:W-:-:S02]  /*1e220*/  UMOV UR50, UR38 ;  /* 0x0000002600327c82 */ /* 0x000fc40008000000 */
[----:B------:R-:W-:Y:S01]  /*1e230*/  MOV R11, UR50 ;  /* 0x00000032000b7c02 */ /* 0x000fe20008000f00 */
[----:B------:R-:W-:-:S05]  /*1e240*/  UMOV UR50, UR47 ;  /* 0x0000002f00327c82 */ /* 0x000fca0008000000 */
[----:B------:R-:W-:Y:S01]  /*1e250*/  UTMAREDG.4D.ADD [UR48], [UR30] ;  /* 0x000000301e0073b6 */ /* 0x000fe20008018000 */
[----:B-1----:R-:W-:Y:S01]  /*1e260*/  UMOV UR34, UR4 ;  /* 0x0000000400227c82 */ /* 0x002fe20008000000 */
[----:B------:R-:W-:Y:S01]  /*1e270*/  R2UR UR4, R4 ;  /* 0x00000000040472ca */ /* 0x000fe200000e0000 */
[----:B----4-:R-:W-:Y:S01]  /*1e280*/  UMOV UR26, UR58 ;  /* 0x0000003a001a7c82 */ /* 0x010fe20008000000 */
[----:B------:R-:W-:Y:S01]  /*1e290*/  UTMAREDG.4D.ADD [UR40], [UR30] ;  /* 0x000000281e0073b6 */ /* 0x000fe20008018000 */
[----:B------:R-:W-:Y:S01]  /*1e2a0*/  UMOV UR58, UR39 ;  /* 0x00000027003a7c82 */ /* 0x000fe20008000000 */
[----:B------:R1:W-:Y:S01]  /*1e2b0*/  UTMAREDG.4D.ADD [UR16], [UR30] ;  /* 0x000000101e0073b6 */ /* 0x0003e20008018000 */
[----:B------:R2:W-:Y:S01]  /*1e2c0*/  UTMAREDG.4D.ADD [UR56], [UR30] ;  /* 0x000000381e0073b6 */ /* 0x0005e20008018000 */
[----:B------:R4:W5:Y:S01]  /*1e2d0*/  LDL.LU R4, [R1+0x710] ;  /* 0x0007100001047983 */ /* 0x0009620000300800 */
[----:B-1----:R-:W-:Y:S01]  /*1e2e0*/  UMOV UR18, UR13 ;  /* 0x0000000d00127c82 */ /* 0x002fe20008000000 */
[----:B------:R-:W-:-:S02]  /*1e2f0*/  R2UR UR13, R2 ;  /* 0x00000000020d72ca */ /* 0x000fc400000e0000 */
[----:B------:R4:W5:Y:S01]  /*1e300*/  LDL.LU R2, [R1+0x70c] ;  /* 0x00070c0001027983 */ /* 0x0009620000300800 */
[----:B--2---:R-:W-:Y:S01]  /*1e310*/  UMOV UR58, UR7 ;  /* 0x00000007003a7c82 */ /* 0x004fe20008000000 */
[----:B------:R-:W-:Y:S02]  /*1e320*/  R2UR UR7, R0 ;  /* 0x00000000000772ca */ /* 0x000fe400000e0000 */
[----:B------:R4:W5:Y:S01]  /*1e330*/  LDL.LU R0, [R1+0x708] ;  /* 0x0007080001007983 */ /* 0x0009620000300800 */
[----:B------:R-:W-:Y:S02]  /*1e340*/  MOV R9, UR52 ;  /* 0x0000003400097c02 */ /* 0x000fe40008000f00 */
[----:B------:R-:W-:Y:S02]  /*1e350*/  MOV R10, UR51 ;  /* 0x00000033000a7c02 */ /* 0x000fe40008000f00 */
[----:B------:R-:W-:Y:S01]  /*1e360*/  MOV R12, UR49 ;  /* 0x00000031000c7c02 */ /* 0x000fe20008000f00 */
[----:B------:R-:W-:Y:S01]  /*1e370*/  UIADD3 UR8, UR15, 0x85800, URZ ;  /* 0x000858000f087890 */ /* 0x000fe2000fffe03f */
[----:B------:R-:W-:-:S02]  /*1e380*/  R2UR UR52, R9 ;  /* 0x00000000093472ca */ /* 0x000fc400000e0000 */
[----:B------:R-:W-:Y:S02]  /*1e390*/  R2UR UR51, R10 ;  /* 0x000000000a3372ca */ /* 0x000fe400000e0000 */
[----:B------:R-:W-:Y:S02]  /*1e3a0*/  R2UR UR50, R11 ;  /* 0x000000000b3272ca */ /* 0x000fe400000e0000 */
[----:B------:R-:W-:Y:S01]  /*1e3b0*/  R2UR UR49, R12 ;  /* 0x000000000c3172ca */ /* 0x000fe200000e0000 */
[----:B------:R-:W-:Y:S01]  /*1e3c0*/  UIADD3 UR48, UR15, 0x87800, URZ ;  /* 0x000878000f307890 */ /* 0x000fe2000fffe03f */
[----:B------:R-:W-:Y:S01]  /*1e3d0*/  MOV R6, UR55 ;  /* 0x0000003700067c02 */ /* 0x000fe20008000f00 */
[----:B------:R-:W-:Y:S01]  /*1e3e0*/  UIADD3 UR32, UR15, 0x69c00, URZ ;  /* 0x00069c000f207890 */ /* 0x000fe2000fffe03f */
[----:B------:R-:W-:Y:S01]  /*1e3f0*/  MOV R7, UR54 ;  /* 0x0000003600077c02 */ /* 0x000fe20008000f00 */
[----:B------:R-:W-:Y:S01]  /*1e400*/  UIADD3 UR24, UR15, 0x6bc00, URZ ;  /* 0x0006bc000f187890 */ /* 0x000fe2000fffe03f */
[----:B------:R-:W-:Y:S01]  /*1e410*/  MOV R8, UR53 ;  /* 0x0000003500087c02 */ /* 0x000fe20008000f00 */
[----:B------:R-:W-:Y:S01]  /*1e420*/  UMOV UR10, UR29 ;  /* 0x0000001d000a7c82 */ /* 0x000fe20008000000 */
[----:B------:R-:W-:Y:S01]  /*1e430*/  UIADD3 UR40, UR15, 0x6dc00, URZ ;  /* 0x0006dc000f287890 */ /* 0x000fe2000fffe03f */
[----:B------:R1:W-:Y:S01]  /*1e440*/  UTMAREDG.4D.ADD [UR8], [UR30] ;  /* 0x000000081e0073b6 */ /* 0x0003e20008018000 */
[----:B------:R-:W-:Y:S01]  /*1e450*/  UIADD3 UR16, UR15, 0x6fc00, URZ ;  /* 0x0006fc000f107890 */ /* 0x000fe2000fffe03f */
[----:B------:R-:W-:Y:S01]  /*1e460*/  R2UR UR55, R6 ;  /* 0x00000000063772ca */ /* 0x000fe200000e0000 */
[----:B------:R-:W-:Y:S01]  /*1e470*/  UIADD3 UR56, UR15, 0x71c00, URZ ;  /* 0x00071c000f387890 */ /* 0x000fe2000fffe03f */
[----:B------:R-:W-:Y:S01]  /*1e480*/  R2UR UR54, R7 ;  /* 0x00000000073672ca */ /* 0x000fe200000e0000 */
[----:B------:R-:W-:Y:S01]  /*1e490*/  UMOV UR33, 0xe0 ;  /* 0x000000e000217882 */ /* 0x000fe20000000000 */
[----:B------:R-:W-:Y:S01]  /*1e4a0*/  R2UR UR53, R8 ;  /* 0x00000000083572ca */ /* 0x000fe200000e0000 */
[----:B------:R-:W-:Y:S01]  /*1e4b0*/  UMOV UR25, 0xe0 ;  /* 0x000000e000197882 */ /* 0x000fe20000000000 */
[----:B------:R2:W-:Y:S01]  /*1e4c0*/  UTMAREDG.4D.ADD [UR48], [UR30] ;  /* 0x000000301e0073b6 */ /* 0x0005e20008018000 */
[----:B------:R-:W-:Y:S01]  /*1e4d0*/  UMOV UR41, 0xe0 ;  /* 0x000000e000297882 */ /* 0x000fe20000000000 */
[----:B------:R-:W-:Y:S01]  /*1e4e0*/  UMOV UR42, UR14 ;  /* 0x0000000e002a7c82 */ /* 0x000fe20008000000 */
[----:B------:R-:W-:Y:S01]  /*1e4f0*/  UMOV UR17, 0xe0 ;  /* 0x000000e000117882 */ /* 0x000fe20000000000 */
[----:B------:R-:W-:Y:S01]  /*1e500*/  UMOV UR57, 0xe0 ;  /* 0x000000e000397882 */ /* 0x000fe20000000000 */
[----:B------:R3:W-:Y:S01]  /*1e510*/  UTMAREDG.4D.ADD [UR32], [UR30] ;  /* 0x000000201e0073b6 */ /* 0x0007e20008018000 */
[----:B-1----:R-:W-:Y:S01]  /*1e520*/  UIADD3 UR8, UR15, 0x73c00, URZ ;  /* 0x00073c000f087890 */ /* 0x002fe2000fffe03f */
[----:B------:R-:W-:Y:S01]  /*1e530*/  UMOV UR9, 0xe0 ;  /* 0x000000e000097882 */ /* 0x000fe20000000000 */
[----:B------:R1:W-:Y:S01]  /*1e540*/  UTMAREDG.4D.ADD [UR24], [UR30] ;  /* 0x000000181e0073b6 */ /* 0x0003e20008018000 */
[----:B------:R-:W-:Y:S01]  /*1e550*/  UMOV UR10, UR5 ;  /* 0x00000005000a7c82 */ /* 0x000fe20008000000 */
[----:B--2---:R-:W-:Y:S01]  /*1e560*/  UIADD3 UR48, UR15, 0x75c00, URZ ;  /* 0x00075c000f307890 */ /* 0x004fe2000fffe03f */
[----:B------:R2:W-:Y:S01]  /*1e570*/  UTMAREDG.4D.ADD [UR40], [UR30] ;  /* 0x000000281e0073b6 */ /* 0x0005e20008018000 */
[----:B---3--:R-:W-:Y:S01]  /*1e580*/  UIADD3 UR32, UR15, 0x77c00, URZ ;  /* 0x00077c000f207890 */ /* 0x008fe2000fffe03f */
[----:B------:R3:W-:Y:S01]  /*1e590*/  UTMAREDG.4D.ADD [UR16], [UR30] ;  /* 0x000000101e0073b6 */ /* 0x0007e20008018000 */
[----:B-1----:R-:W-:Y:S01]  /*1e5a0*/  UIADD3 UR24, UR15, 0x79c00, URZ ;  /* 0x00079c000f187890 */ /* 0x002fe2000fffe03f */
[----:B------:R-:W-:Y:S01]  /*1e5b0*/  UTMAREDG.4D.ADD [UR56], [UR30] ;  /* 0x000000381e0073b6 */ /* 0x000fe20008018000 */
[----:B------:R-:W-:Y:S01]  /*1e5c0*/  UMOV UR49, 0xe0 ;  /* 0x000000e000317882 */ /* 0x000fe20000000000 */
[----:B--2---:R-:W-:Y:S01]  /*1e5d0*/  UIADD3 UR40, UR15, 0x7dc00, URZ ;  /* 0x0007dc000f287890 */ /* 0x004fe2000fffe03f */
[----:B------:R1:W-:Y:S01]  /*1e5e0*/  UTMAREDG.4D.ADD [UR8], [UR30] ;  /* 0x000000081e0073b6 */ /* 0x0003e20008018000 */
[----:B---3--:R-:W-:Y:S01]  /*1e5f0*/  UIADD3 UR16, UR15, 0x7bc00, URZ ;  /* 0x0007bc000f107890 */ /* 0x008fe2000fffe03f */
[----:B------:R-:W-:Y:S01]  /*1e600*/  UMOV UR51, UR37 ;  /* 0x0000002500337c82 */ /* 0x000fe20008000000 */
[----:B------:R-:W-:Y:S01]  /*1e610*/  UMOV UR52, UR21 ;  /* 0x0000001500347c82 */ /* 0x000fe20008000000 */
[----:B------:R-:W-:Y:S01]  /*1e620*/  UMOV UR50, UR61 ;  /* 0x0000003d00327c82 */ /* 0x000fe20008000000 */
[----:B------:R-:W-:Y:S01]  /*1e630*/  UMOV UR34, UR55 ;  /* 0x0000003700227c82 */ /* 0x000fe20008000000 */
[----:B------:R-:W-:Y:S01]  /*1e640*/  UTMAREDG.4D.ADD [UR48], [UR30] ;  /* 0x000000301e0073b6 */ /* 0x000fe20008018000 */
[----:B------:R-:W-:Y:S01]  /*1e650*/  UMOV UR26, UR54 ;  /* 0x00000036001a7c82 */ /* 0x000fe20008000000 */
[----:B------:R-:W-:Y:S01]  /*1e660*/  UMOV UR18, UR53 ;  /* 0x0000003500127c82 */ /* 0x000fe20008000000 */
[----:B------:R-:W-:Y:S01]  /*1e670*/  UMOV UR42, UR47 ;  /* 0x0000002f002a7c82 */ /* 0x000fe20008000000 */
[----:B------:R2:W-:Y:S01]  /*1e680*/  UTMAREDG.4D.ADD [UR32], [UR30] ;  /* 0x000000201e0073b6 */ /* 0x0005e20008018000 */
[----:B-1----:R-:W-:Y:S01]  /*1e690*/  UIADD3 UR8, UR15, 0x7fc00, URZ ;  /* 0x0007fc000f087890 */ /* 0x002fe2000fffe03f */
[----:B------:R-:W-:Y:S01]  /*1e6a0*/  UMOV UR10, UR46 ;  /* 0x0000002e000a7c82 */ /* 0x000fe20008000000 */
[----:B------:R1:W-:Y:S01]  /*1e6b0*/  UTMAREDG.4D.ADD [UR24], [UR30] ;  /* 0x000000181e0073b6 */ /* 0x0003e20008018000 */
[----:B------:R3:W-:Y:S01]  /*1e6c0*/  UTMAREDG.4D.ADD [UR16], [UR30] ;  /* 0x000000101e0073b6 */ /* 0x0007e20008018000 */
[----:B--2---:R-:W-:Y:S01]  /*1e6d0*/  UIADD3 UR32, UR15, 0x81c00, URZ ;  /* 0x00081c000f207890 */ /* 0x004fe2000fffe03f */
[----:B------:R-:W-:Y:S01]  /*1e6e0*/  UTMAREDG.4D.ADD [UR40], [UR30] ;  /* 0x000000281e0073b6 */ /* 0x000fe20008018000 */
[----:B-1----:R-:W-:-:S03]  /*1e6f0*/  UIADD3 UR24, UR15, 0x83c00, URZ ;  /* 0x00083c000f187890 */ /* 0x002fc6000fffe03f */
[----:B------:R1:W-:Y:S01]  /*1e700*/  UTMAREDG.4D.ADD [UR8], [UR30] ;  /* 0x000000081e0073b6 */ /* 0x0003e20008018000 */
[----:B---3--:R-:W-:Y:S01]  /*1e710*/  UIADD3 UR16, UR15, 0x85c00, URZ ;  /* 0x00085c000f107890 */ /* 0x008fe2000fffe03f */
[----:B------:R-:W-:Y:S01]  /*1e720*/  UMOV UR34, UR45 ;  /* 0x0000002d00227c82 */ /* 0x000fe20008000000 */
[----:B------:R-:W-:Y:S01]  /*1e730*/  UMOV UR26, UR39 ;  /* 0x00000027001a7c82 */ /* 0x000fe20008000000 */
[----:B------:R4:W-:Y:S01]  /*1e740*/  UTMAREDG.4D.ADD [UR32], [UR30] ;  /* 0x000000201e0073b6 */ /* 0x0009e20008018000 */
[----:B------:R-:W-:Y:S01]  /*1e750*/  UMOV UR18, UR29 ;  /* 0x0000001d00127c82 */ /* 0x000fe20008000000 */
[----:B------:R4:W-:Y:S01]  /*1e760*/  UTMAREDG.4D.ADD [UR24], [UR30] ;  /* 0x000000181e0073b6 */ /* 0x0009e20008018000 */
[----:B-1----:R-:W-:Y:S01]  /*1e770*/  UIADD3 UR8, UR15, 0x87c00, URZ ;  /* 0x00087c000f087890 */ /* 0x002fe2000fffe03f */
[----:B------:R-:W-:Y:S02]  /*1e780*/  UMOV UR10, UR38 ;  /* 0x00000026000a7c82 */ /* 0x000fe40008000000 */
[----:B------:R4:W-:Y:S06]  /*1e790*/  UTMAREDG.4D.ADD [UR16], [UR30] ;  /* 0x000000101e0073b6 */ /* 0x0009ec0008018000 */
[----:B------:R4:W-:Y:S01]  /*1e7a0*/  UTMAREDG.4D.ADD [UR8], [UR30] ;  /* 0x000000081e0073b6 */ /* 0x0009e20008018000 */
[----:B------:R0:W-:Y:S01]  /*1e7b0*/  UTMACMDFLUSH ;  /* 0x00000000000079b7 */ /* 0x0001e20000000000 */
[----:B------:R-:W-:-:S02]  /*1e7c0*/  R2UR UR14, R18 ;  /* 0x00000000120e72ca */ /* 0x000fc400000e0000 */
[----:B----4-:R-:W-:-:S15]  /*1e7d0*/  R2UR UR5, R5 ;  /* 0x00000000050572ca */ /* 0x010fde00000e0000 */
.L_x_97:
[----:B------:R-:W-:Y:S05]  /*1e7e0*/  BSYNC B0 ;  /* 0x0000000000007941 */ /* 0x000fea0003800000 */
.L_x_96:
[----:B-----5:R-:W-:Y:S01]  /*1e7f0*/  R2UR UR4, R4 ;  /* 0x00000000040472ca */ /* 0x020fe200000e0000 */
[----:B------:R-:W-:Y:S01]  /*1e800*/  UIADD3 UR6, UR6, 0x1, URZ ;  /* 0x0000000106067890 */ /* 0x000fe2000fffe03f */
[----:B------:R-:W-:Y:S02]  /*1e810*/  R2UR UR8, R3 ;  /* 0x00000000030872ca */ /* 0x000fe400000e0000 */
[----:B------:R-:W-:Y:S01]  /*1e820*/  IADD3 R2, R2, -0x1, RZ ;  /* 0xffffffff02027810 */ /* 0x000fe20007ffe0ff */
[----:B------:R-:W-:Y:S01]  /*1e830*/  UISETP.NE.AND UP0, UPT, UR6, 0x2, UPT ;  /* 0x000000020600788c */ /* 0x000fe2000bf05270 */
[----:B-1----:R-:W-:Y:S02]  /*1e840*/  PRMT R5, RZ, 0x7610, R5 ;  /* 0x00007610ff057816 */ /* 0x002fe40000000005 */
[----:B------:R-:W-:Y:S01]  /*1e850*/  ISETP.GT.AND P1, PT, R2, 0x1, PT ;  /* 0x000000010200780c */ /* 0x000fe20003f24270 */
[----:B------:R-:W-:-:S04]  /*1e860*/  USEL UR6, UR6, URZ, UP0 ;  /* 0x0000003f06067287 */ /* 0x000fc80008000000 */
[----:B------:R-:W-:Y:S02]  /*1e870*/  UIADD3 UR4, UR4, 0x80, URZ ;  /* 0x0000008004047890 */ /* 0x000fe4000fffe03f */
[----:B------:R-:W-:-:S04]  /*1e880*/  UIADD3 UR8, UR8, 0x80, URZ ;  /* 0x0000008008087890 */ /* 0x000fc8000fffe03f */
[----:B------:R-:W-:Y:S01]  /*1e890*/  IMAD.U32 R4, RZ, RZ, UR4 ;  /* 0x00000004ff047e24 */ /* 0x000fe2000f8e00ff */
[----:B------:R-:W-:Y:S01]  /*1e8a0*/  USEL UR4, URZ, 0x1, UP0 ;  /* 0x000000013f047887 */ /* 0x000fe20008000000 */
[----:B------:R-:W-:-:S05]  /*1e8b0*/  IMAD.U32 R3, RZ, RZ, UR8 ;  /* 0x00000008ff037e24 */ /* 0x000fca000f8e00ff */
[----:B------:R-:W-:Y:S01]  /*1e8c0*/  LOP3.LUT R0, R0, UR4, RZ, 0x3c, !PT ;  /* 0x0000000400007c12 */ /* 0x000fe2000f8e3cff */
[----:B------:R-:W-:Y:S06]  /*1e8d0*/  @P1 BRA `(.L_x_98) ;  /* 0xffffffcc00281947 */ /* 0x000fec000383ffff */
.L_x_89:
[----:B------:R-:W-:Y:S04]  /*1e8e0*/  BSSY B0, `(.L_x_99) ;  /* 0x0000003000007945 */ /* 0x000fe80003800000 */
[----:B------:R-:W-:Y:S05]  /*1e8f0*/  @!P0 BRA `(.L_x_100) ;  /* 0x0000000000048947 */ /* 0x000fea0003800000 */
[----:B------:R-:W-:-:S04]  /*1e900*/  DEPBAR.LE SB0, 0x0 ;  /* 0x000080000000791a */ /* 0x000fc80000000000 */
.L_x_100:
[----:B------:R-:W-:Y:S05]  /*1e910*/  BSYNC B0 ;  /* 0x0000000000007941 */ /* 0x000fea0003800000 */
.L_x_99:
[----:B------:R-:W-:-:S04]  /*1e920*/  ULOP3.LUT UR14, UR14, 0x1, URZ, 0xfc, !UPT ;  /* 0x000000010e0e7892 */ /* 0x000fc8000f8efc3f */
[----:B------:R-:W-:-:S06]  /*1e930*/  UISETP.NE.AND UP0, UPT, UR14, 0x3, UPT ;  /* 0x000000030e00788c */ /* 0x000fcc000bf05270 */
[----:B------:R-:W-:-:S13]  /*1e940*/  PLOP3.LUT P0, PT, PT, PT, UP0, 0x80, 0x0 ;  /* 0x000000000000781c */ /* 0x000fda0003f0f008 */
[----:B------:R-:W-:Y:S05]  /*1e950*/  @!P0 BRA `(.L_x_101) ;  /* 0x0000000000048947 */ /* 0x000fea0003800000 */
[----:B------:R-:W-:Y:S01]  /*1e960*/  BPT.TRAP 0x1 ;  /* 0x000000040000795c */ /* 0x000fe20000300000 */
.L_x_101:
[----:B------:R-:W-:Y:S02]  /*1e970*/  UMOV UR4, 0x400 ;  /* 0x0000040000047882 */ /* 0x000fe40000000000 */
[----:B------:R-:W-:-:S04]  /*1e980*/  ULEA UR4, UR5, UR4, 0x18 ;  /* 0x0000000405047291 */ /* 0x000fc8000f8ec03f */
[----:B------:R-:W-:-:S04]  /*1e990*/  ULEA UR13, UR13, UR4, 0x3 ;  /* 0x000000040d0d7291 */ /* 0x000fc8000f8e183f */
[----:B------:R-:W-:-:S04]  /*1e9a0*/  UIADD3 UR13, UR13, 0xa8890, URZ ;  /* 0x000a88900d0d7890 */ /* 0x000fc8000fffe03f */
[----:B------:R-:W-:-:S09]  /*1e9b0*/  UPRMT UR13, UR5, 0x654, UR13 ;  /* 0x00000654050d7896 */ /* 0x000fd2000800000d */
[----:B------:R-:W-:Y:S01]  /*1e9c0*/  SYNCS.ARRIVE.TRANS64.RED.A1T0 RZ, [UR13], RZ ;  /* 0x000000ffffff79a7 */ /* 0x000fe2000810040d */
[----:B------:R-:W-:Y:S05]  /*1e9d0*/  EXIT ;  /* 0x000000000000794d */ /* 0x000fea0003800000 */
.L_x_88:
[----:B------:R-:W1:Y:S01]  /*1e9e0*/  S2UR UR11, SR_CTAID.X ;  /* 0x00000000000b79c3 */ /* 0x000e620000002500 */
[----:B------:R-:W-:Y:S01]  /*1e9f0*/  ELECT P3, URZ, PT ;  /* 0x00000000003f782f */ /* 0x000fe20003860000 */
[----:B------:R-:W-:Y:S01]  /*1ea00*/  BSSY B0, `(.L_x_102) ;  /* 0x000003a000007945 */ /* 0x000fe20003800000 */
[----:B------:R-:W-:Y:S01]  /*1ea10*/  IMAD.MOV.U32 R2, RZ, RZ, RZ ;  /* 0x000000ffff027224 */ /* 0x000fe200078e00ff */
[----:B------:R-:W-:-:S04]  /*1ea20*/  MOV R4, RZ ;  /* 0x000000ff00047202 */ /* 0x000fc80000000f00 */
[----:B------:R-:W2:Y:S08]  /*1ea30*/  S2UR UR44, SR_CTAID.Y ;  /* 0x00000000002c79c3 */ /* 0x000eb00000002600 */
[----:B------:R-:W3:Y:S01]  /*1ea40*/  S2UR UR45, SR_CTAID.Z ;  /* 0x00000000002d79c3 */ /* 0x000ee20000002700 */
[----:B-1----:R-:W-:Y:S01]  /*1ea50*/  USHF.L.U32 UR11, UR11, 0x7, URZ ;  /* 0x000000070b0b7899 */ /* 0x002fe2000800063f */
[----:B------:R-:W-:Y:S11]  /*1ea60*/  @!P3 BRA `(.L_x_103) ;  /* 0x0000000000ccb947 */ /* 0x000ff60003800000 */
[----:B------:R-:W1:Y:S01]  /*1ea70*/  S2R R4, SR_CgaCtaId ;  /* 0x0000000000047919 */ /* 0x000e620000008800 */
[----:B------:R-:W-:Y:S01]  /*1ea80*/  MOV R3, 0x400 ;  /* 0x0000040000037802 */ /* 0x000fe20000000f00 */
[----:B------:R-:W-:-:S03]  /*1ea90*/  IMAD.MOV.U32 R5, RZ, RZ, 0x1 ;  /* 0x00000001ff057424 */ /* 0x000fc600078e00ff */
[----:B-1----:R-:W-:Y:S02]  /*1eaa0*/  LEA R4, R4, R3, 0x18 ;  /* 0x0000000304047211 */ /* 0x002fe400078ec0ff */
[----:B------:R-:W-:-:S04]  /*1eab0*/  SHF.L.U32 R3, R5, 0x1f, RZ ;  /* 0x0000001f05037819 */ /* 0x000fc800000006ff */
[----:B------:R-:W1:Y:S02]  /*1eac0*/  SYNCS.PHASECHK.TRANS64.TRYWAIT P0, [R4+URZ+0xa8860], R3 ;  /* 0x0a886003040075a7 */ /* 0x000e64000800017f */
[----:B-1----:R-:W-:Y:S05]  /*1ead0*/  @!P0 BRA `(.L_x_104) ;  /* 0x0000002400d48947 */ /* 0x002fea0003800000 */
.L_x_160:
[----:B------:R-:W-:Y:S01]  /*1eae0*/  ULOP3.LUT UR5, UR4, 0x2, URZ, 0xfc, !UPT ;  /* 0x0000000204057892 */ /* 0x000fe2000f8efc3f */
[----:B-1----:R-:W-:-:S03]  /*1eaf0*/  @P2 IMAD.MOV.U32 R3, RZ, RZ, 0x8000 ;  /* 0x00008000ff032424 */ /* 0x002fc600078e00ff */
[----:B------:R-:W-:Y:S01]  /*1eb00*/  UPRMT UR5, UR5, 0x9910, URZ ;  /* 0x0000991005057896 */ /* 0x000fe2000800003f */
[----:B------:R1:W-:Y:S03]  /*1eb10*/  @P2 SYNCS.ARRIVE.TRANS64 RZ, [R4+URZ+0xa8840], R3 ;  /* 0x0a88400304ff29a7 */ /* 0x0003e6000800003f */
[----:B------:R-:W-:-:S06]  /*1eb20*/  UISETP.NE.AND UP0, UPT, UR5, 0x2, UPT ;  /* 0x000000020500788c */ /* 0x000fcc000bf05270 */
[----:B------:R-:W-:-:S13]  /*1eb30*/  PLOP3.LUT P0, PT, PT, PT, UP0, 0x80, 0x0 ;  /* 0x000000000000781c */ /* 0x000fda0003f0f008 */
[----:B-1----:R-:W-:Y:S05]  /*1eb40*/  @P0 BRA `(.L_x_105) ;  /* 0x0000000000040947 */ /* 0x002fea0003800000 */
[----:B--23--:R-:W-:Y:S01]  /*1eb50*/  BPT.TRAP 0x1 ;  /* 0x000000040000795c */ /* 0x00cfe20000300000 */
.L_x_105:
[----:B------:R-:W-:-:S04]  /*1eb60*/  LOP3.LUT P0, RZ, R0, 0x1f, RZ, 0xc0, !PT ;  /* 0x0000001f00ff7812 */ /* 0x000fc8000780c0ff */
[----:B------:R-:W-:-:S13]  /*1eb70*/  PLOP3.LUT P0, PT, P0, P2, PT, 0x2a, 0x0 ;  /* 0x000000000000781c */ /* 0x000fda0000704572 */
[----:B------:R-:W-:Y:S05]  /*1eb80*/  @P0 BRA `(.L_x_106) ;  /* 0x0000000000040947 */ /* 0x000fea0003800000 */
[----:B--23--:R-:W-:Y:S01]  /*1eb90*/  BPT.TRAP 0x1 ;  /* 0x000000040000795c */ /* 0x00cfe20000300000 */
.L_x_106:
[----:B------:R-:W-:Y:S01]  /*1eba0*/  R2UR UR8, R4 ;  /* 0x00000000040872ca */ /* 0x000fe200000e0000 */
[----:B------:R-:W-:Y:S01]  /*1ebb0*/  ULDC.64 UR6, c[0x0][0x198] ;  /* 0x0000660000067ab9 */ /* 0x000fe20000000a00 */
[----:B------:R-:W-:Y:S01]  /*1ebc0*/  UMOV UR14, 0x0 ;  /* 0x00000000000e7882 */ /* 0x000fe20000000000 */
[----:B------:R-:W-:Y:S01]  /*1ebd0*/  UIADD3 UR6, UP0, UR6, 0x1f0, URZ ;  /* 0x000001f006067890 */ /* 0x000fe2000ff1e03f */
[----:B------:R-:W-:Y:S01]  /*1ebe0*/  IMAD.MOV.U32 R4, RZ, RZ, 0x1 ;  /* 0x00000001ff047424 */ /* 0x000fe200078e00ff */
[----:B------:R-:W-:Y:S01]  /*1ebf0*/  UMOV UR15, 0x10000000 ;  /* 0x10000000000f7882 */ /* 0x000fe20000000000 */
[----:B------:R-:W-:Y:S01]  /*1ec00*/  UMOV UR10, URZ ;  /* 0x0000003f000a7c82 */ /* 0x000fe20008000000 */
[----:B------:R-:W-:Y:S01]  /*1ec10*/  UIADD3.X UR7, URZ, UR7, URZ, UP0, !UPT ;  /* 0x000000073f077290 */ /* 0x000fe200087fe43f */
[----:B--2---:R-:W-:Y:S01]  /*1ec20*/  UMOV UR12, UR44 ;  /* 0x0000002c000c7c82 */ /* 0x004fe20008000000 */
[----:B---3--:R-:W-:Y:S01]  /*1ec30*/  UMOV UR13, UR45 ;  /* 0x0000002d000d7c82 */ /* 0x008fe20008000000 */
[----:B------:R-:W-:Y:S01]  /*1ec40*/  UMOV UR26, 0x40 ;  /* 0x00000040001a7882 */ /* 0x000fe20000000000 */
[----:B------:R-:W-:-:S02]  /*1ec50*/  UMOV UR27, UR11 ;  /* 0x0000000b001b7c82 */ /* 0x000fc40008000000 */
[----:B------:R-:W-:Y:S02]  /*1ec60*/  UIADD3 UR9, UR8, 0xa8840, URZ ;  /* 0x000a884008097890 */ /* 0x000fe4000fffe03f */
[----:B------:R-:W-:Y:S02]  /*1ec70*/  UIADD3 UR24, UR8, 0x2000, URZ ;  /* 0x0000200008187890 */ /* 0x000fe4000fffe03f */
[----:B------:R-:W-:Y:S02]  /*1ec80*/  UIADD3 UR16, UR8, 0x4000, URZ ;  /* 0x0000400008107890 */ /* 0x000fe4000fffe03f */
[----:B------:R-:W-:Y:S01]  /*1ec90*/  UIADD3 UR40, UR8, 0x6000, URZ ;  /* 0x0000600008287890 */ /* 0x000fe2000fffe03f */
[----:B------:R-:W-:Y:S01]  /*1eca0*/  UMOV UR28, UR44 ;  /* 0x0000002c001c7c82 */ /* 0x000fe20008000000 */
[----:B------:R-:W-:Y:S01]  /*1ecb0*/  UMOV UR29, UR45 ;  /* 0x0000002d001d7c82 */ /* 0x000fe20008000000 */
[----:B------:R-:W-:Y:S01]  /*1ecc0*/  UMOV UR25, UR9 ;  /* 0x0000000900197c82 */ /* 0x000fe20008000000 */
[----:B------:R-:W-:Y:S01]  /*1ecd0*/  UMOV UR18, 0x80 ;  /* 0x0000008000127882 */ /* 0x000fe20000000000 */
[----:B------:R-:W-:Y:S01]  /*1ece0*/  UMOV UR19, UR11 ;  /* 0x0000000b00137c82 */ /* 0x000fe20008000000 */
[----:B------:R-:W-:Y:S01]  /*1ecf0*/  UMOV UR20, UR44 ;  /* 0x0000002c00147c82 */ /* 0x000fe20008000000 */
[----:B------:R1:W-:Y:S01]  /*1ed00*/  UTMALDG.4D [UR8], [UR6], desc[UR14] ;  /* 0x00000e08060075b4 */ /* 0x0003e20008019000 */
[----:B------:R-:W-:Y:S01]  /*1ed10*/  UMOV UR21, UR45 ;  /* 0x0000002d00157c82 */ /* 0x000fe20008000000 */
[----:B------:R-:W-:Y:S01]  /*1ed20*/  UMOV UR17, UR9 ;  /* 0x0000000900117c82 */ /* 0x000fe20008000000 */
[----:B------:R-:W-:Y:S01]  /*1ed30*/  UMOV UR42, 0xc0 ;  /* 0x000000c0002a7882 */ /* 0x000fe20000000000 */
[----:B------:R-:W-:Y:S01]  /*1ed40*/  UMOV UR43, UR11 ;  /* 0x0000000b002b7c82 */ /* 0x000fe20008000000 */
[----:B------:R-:W-:Y:S01]  /*1ed50*/  UMOV UR41, UR9 ;  /* 0x0000000900297c82 */ /* 0x000fe20008000000 */
[----:B------:R1:W-:Y:S01]  /*1ed60*/  UTMALDG.4D [UR24], [UR6], desc[UR14] ;  /* 0x00000e18060075b4 */ /* 0x0003e20008019000 */
[----:B------:R1:W-:Y:S01]  /*1ed70*/  UTMALDG.4D [UR16], [UR6], desc[UR14] ;  /* 0x00000e10060075b4 */ /* 0x0003e20008019000 */
[----:B------:R1:W-:Y:S02]  /*1ed80*/  UTMALDG.4D [UR40], [UR6], desc[UR14] ;  /* 0x00000e28060075b4 */ /* 0x0003e40008019000 */
[----:B-1----:R-:W-:Y:S01]  /*1ed90*/  NOP ;  /* 0x0000000000007918 */ /* 0x002fe20000000000 */
.L_x_103:
[----:B--23--:R-:W-:Y:S05]  /*1eda0*/  BSYNC B0 ;  /* 0x0000000000007941 */ /* 0x00cfea0003800000 */
.L_x_102:
[----:B------:R-:W1:Y:S01]  /*1edb0*/  LDC R3, c[0x0][0x288] ;  /* 0x0000a200ff037b82 */ /* 0x000e620000000800 */
[----:B------:R-:W-:Y:S01]  /*1edc0*/  BSSY B0, `(.L_x_107) ;  /* 0x0000040000007945 */ /* 0x000fe20003800000 */
[----:B-1----:R-:W-:-:S13]  /*1edd0*/  ISETP.GT.AND P4, PT, R3, RZ, P3 ;  /* 0x000000ff0300720c */ /* 0x002fda0001f84270 */
[----:B------:R-:W-:Y:S05]  /*1ede0*/  @!P4 BRA `(.L_x_108) ;  /* 0x0000000000f4c947 */ /* 0x000fea0003800000 */
[----:B------:R-:W1:Y:S01]  /*1edf0*/  S2R R5, SR_CgaCtaId ;  /* 0x0000000000057919 */ /* 0x000e620000008800 */
[----:B------:R-:W-:-:S04]  /*1ee00*/  MOV R2, 0x400 ;  /* 0x0000040000027802 */ /* 0x000fc80000000f00 */
[----:B-1----:R-:W-:Y:S02]  /*1ee10*/  LEA R5, R5, R2, 0x18 ;  /* 0x0000000205057211 */ /* 0x002fe400078ec0ff */
[----:B------:R-:W-:-:S04]  /*1ee20*/  MOV R2, 0x1 ;  /* 0x0000000100027802 */ /* 0x000fc80000000f00 */
[----:B------:R-:W-:-:S04]  /*1ee30*/  SHF.L.U32 R2, R2, 0x1f, RZ ;  /* 0x0000001f02027819 */ /* 0x000fc800000006ff */
[----:B------:R-:W1:Y:S02]  /*1ee40*/  SYNCS.PHASECHK.TRANS64.TRYWAIT P0, [R5+URZ+0xa8820], R2 ;  /* 0x0a882002050075a7 */ /* 0x000e64000800017f */
[----:B-1----:R-:W-:Y:S05]  /*1ee50*/  @!P0 BRA `(.L_x_109) ;  /* 0x0000002400088947 */ /* 0x002fea0003800000 */
.L_x_161:
[----:B------:R-:W-:Y:S01]  /*1ee60*/  ULOP3.LUT UR5, UR4, 0x2, URZ, 0xfc, !UPT ;  /* 0x0000000204057892 */ /* 0x000fe2000f8efc3f */
[----:B-1----:R-:W-:-:S03]  /*1ee70*/  @P2 IMAD.MOV.U32 R2, RZ, RZ, 0x10200 ;  /* 0x00010200ff022424 */ /* 0x002fc600078e00ff */
[----:B------:R-:W-:Y:S01]  /*1ee80*/  UPRMT UR5, UR5, 0x9910, URZ ;  /* 0x0000991005057896 */ /* 0x000fe2000800003f */
[----:B------:R1:W-:Y:S03]  /*1ee90*/  @P2 SYNCS.ARRIVE.TRANS64 RZ, [R5+URZ+0xa8800], R2 ;  /* 0x0a88000205ff29a7 */ /* 0x0003e6000800003f */
[----:B------:R-:W-:-:S06]  /*1eea0*/  UISETP.NE.AND UP0, UPT, UR5, 0x2, UPT ;  /* 0x000000020500788c */ /* 0x000fcc000bf05270 */
[----:B------:R-:W-:-:S13]  /*1eeb0*/  PLOP3.LUT P0, PT, PT, PT, UP0, 0x80, 0x0 ;  /* 0x000000000000781c */ /* 0x000fda0003f0f008 */
[----:B-1----:R-:W-:Y:S05]  /*1eec0*/  @P0 BRA `(.L_x_110) ;  /* 0x0000000000040947 */ /* 0x002fea0003800000 */
[----:B------:R-:W-:Y:S01]  /*1eed0*/  BPT.TRAP 0x1 ;  /* 0x000000040000795c */ /* 0x000fe20000300000 */
.L_x_110:
[----:B------:R-:W-:-:S04]  /*1eee0*/  LOP3.LUT P0, RZ, R0, 0x1f, RZ, 0xc0, !PT ;  /* 0x0000001f00ff7812 */ /* 0x000fc8000780c0ff */
[----:B------:R-:W-:-:S13]  /*1eef0*/  PLOP3.LUT P0, PT, P0, P2, PT, 0x2a, 0x0 ;  /* 0x000000000000781c */ /* 0x000fda0000704572 */
[----:B------:R-:W-:Y:S05]  /*1ef00*/  @P0 BRA `(.L_x_111) ;  /* 0x0000000000040947 */ /* 0x000fea0003800000 */
[----:B------:R-:W-:Y:S01]  /*1ef10*/  BPT.TRAP 0x1 ;  /* 0x000000040000795c */ /* 0x000fe20000300000 */
.L_x_111:
[----:B------:R-:W-:Y:S01]  /*1ef20*/  R2UR UR48, R5 ;  /* 0x00000000053072ca */ /* 0x000fe200000e0000 */
[----:B------:R-:W-:Y:S01]  /*1ef30*/  ULDC.64 UR8, c[0x0][0x198] ;  /* 0x0000660000087ab9 */ /* 0x000fe20000000a00 */
[----:B------:R-:W-:Y:S01]  /*1ef40*/  UMOV UR43, URZ ;  /* 0x0000003f002b7c82 */ /* 0x000fe20008000000 */
[----:B------:R-:W-:Y:S01]  /*1ef50*/  UIADD3 UR6, UP0, UR8, 0xf0, URZ ;  /* 0x000000f008067890 */ /* 0x000fe2000ff1e03f */
[----:B------:R-:W-:Y:S01]  /*1ef60*/  IMAD.MOV.U32 R2, RZ, RZ, 0x1 ;  /* 0x00000001ff027424 */ /* 0x000fe200078e00ff */
[----:B------:R-:W-:Y:S02]  /*1ef70*/  UIADD3 UR8, UP1, UR8, 0x4f0, URZ ;  /* 0x000004f008087890 */ /* 0x000fe4000ff3e03f */
[----:B------:R-:W-:Y:S02]  /*1ef80*/  UIADD3.X UR7, URZ, UR9, URZ, UP0, !UPT ;  /* 0x000000093f077290 */ /* 0x000fe400087fe43f */
[----:B------:R-:W-:Y:S01]  /*1ef90*/  UIADD3.X UR9, URZ, UR9, URZ, UP1, !UPT ;  /* 0x000000093f097290 */ /* 0x000fe20008ffe43f */
[----:B------:R-:W-:Y:S01]  /*1efa0*/  UMOV UR12, 0x0 ;  /* 0x00000000000c7882 */ /* 0x000fe20000000000 */
[----:B------:R-:W-:-:S02]  /*1efb0*/  UMOV UR13, 0x10000000 ;  /* 0x10000000000d7882 */ /* 0x000fc40000000000 */
[----:B------:R-:W-:Y:S02]  /*1efc0*/  UIADD3 UR40, UR48, 0x28000, URZ ;  /* 0x0002800030287890 */ /* 0x000fe4000fffe03f */
[----:B------:R-:W-:Y:S02]  /*1efd0*/  UIADD3 UR41, UR48, 0xa8800, URZ ;  /* 0x000a880030297890 */ /* 0x000fe4000fffe03f */
[----:B------:R-:W-:Y:S02]  /*1efe0*/  UIADD3 UR32, UR48, 0x2c000, URZ ;  /* 0x0002c00030207890 */ /* 0x000fe4000fffe03f */
[----:B------:R-:W-:Y:S02]  /*1eff0*/  UIADD3 UR24, UR48, 0x30000, URZ ;  /* 0x0003000030187890 */ /* 0x000fe4000fffe03f */
[----:B------:R-:W-:Y:S02]  /*1f000*/  UIADD3 UR16, UR48, 0x34000, URZ ;  /* 0x0003400030107890 */ /* 0x000fe4000fffe03f */
[----:B------:R-:W-:Y:S01]  /*1f010*/  UIADD3 UR48, UR48, 0xa8000, URZ ;  /* 0x000a800030307890 */ /* 0x000fe2000fffe03f */
[----:B------:R-:W-:Y:S01]  /*1f020*/  UMOV UR42, URZ ;  /* 0x0000003f002a7c82 */ /* 0x000fe20008000000 */
[----:B------:R-:W-:Y:S01]  /*1f030*/  UMOV UR34, 0x40 ;  /* 0x0000004000227882 */ /* 0x000fe20000000000 */
[----:B------:R-:W-:Y:S01]  /*1f040*/  UMOV UR36, UR44 ;  /* 0x0000002c00247c82 */ /* 0x000fe20008000000 */
[----:B------:R-:W-:Y:S01]  /*1f050*/  UMOV UR37, UR45 ;  /* 0x0000002d00257c82 */ /* 0x000fe20008000000 */
[----:B------:R-:W-:Y:S01]  /*1f060*/  UMOV UR35, UR43 ;  /* 0x0000002b00237c82 */ /* 0x000fe20008000000 */
[----:B------:R-:W-:Y:S01]  /*1f070*/  UMOV UR33, UR41 ;  /* 0x0000002900217c82 */ /* 0x000fe20008000000 */
[----:B------:R-:W-:Y:S01]  /*1f080*/  UMOV UR26, 0x80 ;  /* 0x00000080001a7882 */ /* 0x000fe20000000000 */
[----:B------:R-:W-:Y:S01]  /*1f090*/  UMOV UR28, UR44 ;  /* 0x0000002c001c7c82 */ /* 0x000fe20008000000 */
[----:B------:R-:W-:Y:S01]  /*1f0a0*/  UMOV UR29, UR45 ;  /* 0x0000002d001d7c82 */ /* 0x000fe20008000000 */
[----:B------:R-:W-:Y:S01]  /*1f0b0*/  UMOV UR27, UR43 ;  /* 0x0000002b001b7c82 */ /* 0x000fe20008000000 */
[----:B------:R1:W-:Y:S01]  /*1f0c0*/  UTMALDG.4D [UR40], [UR6], desc[UR12] ;  /* 0x00000c28060075b4 */ /* 0x0003e20008019000 */
[----:B------:R-:W-:Y:S01]  /*1f0d0*/  UMOV UR25, UR41 ;  /* 0x0000002900197c82 */ /* 0x000fe20008000000 */
[----:B------:R-:W-:Y:S01]  /*1f0e0*/  UMOV UR18, 0xc0 ;  /* 0x000000c000127882 */ /* 0x000fe20000000000 */
[----:B------:R-:W-:Y:S01]  /*1f0f0*/  UMOV UR20, UR44 ;  /* 0x0000002c00147c82 */ /* 0x000fe20008000000 */
[----:B------:R-:W-:Y:S01]  /*1f100*/  UMOV UR21, UR45 ;  /* 0x0000002d00157c82 */ /* 0x000fe20008000000 */
[----:B------:R-:W-:Y:S01]  /*1f110*/  UMOV UR19, UR43 ;  /* 0x0000002b00137c82 */ /* 0x000fe20008000000 */
[----:B------:R-:W-:Y:S01]  /*1f120*/  UMOV UR17, UR41 ;  /* 0x0000002900117c82 */ /* 0x000fe20008000000 */
[----:B------:R-:W-:Y:S01]  /*1f130*/  UMOV UR50, URZ ;  /* 0x0000003f00327c82 */ /* 0x000fe20008000000 */
[----:B------:R1:W-:Y:S01]  /*1f140*/  UTMALDG.4D [UR32], [UR6], desc[UR12] ;  /* 0x00000c20060075b4 */ /* 0x0003e20008019000 */
[----:B------:R-:W-:Y:S01]  /*1f150*/  UMOV UR51, UR44 ;  /* 0x0000002c00337c82 */ /* 0x000fe20008000000 */
[----:B------:R-:W-:Y:S01]  /*1f160*/  UMOV UR52, UR45 ;  /* 0x0000002d00347c82 */ /* 0x000fe20008000000 */
[----:B------:R-:W-:Y:S01]  /*1f170*/  UMOV UR49, UR41 ;  /* 0x0000002900317c82 */ /* 0x000fe20008000000 */
[----:B------:R1:W-:Y:S01]  /*1f180*/  UTMALDG.4D [UR24], [UR6], desc[UR12] ;  /* 0x00000c18060075b4 */ /* 0x0003e20008019000 */
[----:B------:R1:W-:Y:S01]  /*1f190*/  UTMALDG.4D [UR16], [UR6], desc[UR12] ;  /* 0x00000c10060075b4 */ /* 0x0003e20008019000 */
[----:B------:R1:W-:Y:S02]  /*1f1a0*/  UTMALDG.3D [UR48], [UR8], desc[UR12] ;  /* 0x00000c30080075b4 */ /* 0x0003e40008011000 */
[----:B-1----:R-:W-:Y:S01]  /*1f1b0*/  NOP ;  /* 0x0000000000007918 */ /* 0x002fe20000000000 */
.L_x_108:
[----:B------:R-:W-:Y:S05]  /*1f1c0*/  BSYNC B0 ;  /* 0x0000000000007941 */ /* 0x000fea0003800000 */
.L_x_107:
[----:B------:R-:W-:Y:S01]  /*1f1d0*/  BSSY B0, `(.L_x_112) ;  /* 0x000003b000007945 */ /* 0x000fe20003800000 */
[----:B------:R-:W-:-:S03]  /*1f1e0*/  IMAD.MOV.U32 R8, RZ, RZ, RZ ;  /* 0x000000ffff087224 */ /* 0x000fc600078e00ff */
[----:B------:R-:W-:Y:S05]  /*1f1f0*/  @!P3 BRA `(.L_x_113) ;  /* 0x0000000000e0b947 */ /* 0x000fea0003800000 */
[----:B------:R-:W1:Y:S01]  /*1f200*/  S2R R6, SR_CgaCtaId ;  /* 0x0000000000067919 */ /* 0x000e620000008800 */
[----:B------:R-:W-:-:S04]  /*1f210*/  MOV R5, 0x400 ;  /* 0x0000040000057802 */ /* 0x000fc80000000f00 */
[----:B-1----:R-:W-:Y:S02]  /*1f220*/  LEA R7, R6, R5, 0x18 ;  /* 0x0000000506077211 */ /* 0x002fe400078ec0ff */
[----:B------:R-:W-:-:S03]  /*1f230*/  MOV R6, 0x1 ;  /* 0x0000000100067802 */ /* 0x000fc60000000f00 */
[----:B------:R-:W-:Y:S01]  /*1f240*/  IMAD R5, R4, 0x8, R7 ;  /* 0x0000000804057824 */ /* 0x000fe200078e0207 */
[----:B------:R-:W-:-:S04]  /*1f250*/  SHF.L.U32 R6, R6, 0x1f, RZ ;  /* 0x0000001f06067819 */ /* 0x000fc800000006ff */
[----:B------:R-:W1:Y:S02]  /*1f260*/  SYNCS.PHASECHK.TRANS64.TRYWAIT P0, [R5+URZ+0xa8860], R6 ;  /* 0x0a886006050075a7 */ /* 0x000e64000800017f */
[----:B-1----:R-:W-:Y:S05]  /*1f270*/  @!P0 BRA `(.L_x_114) ;  /* 0x0000002000148947 */ /* 0x002fea0003800000 */
.L_x_162:
        /* <DEDUP_REMOVED lines=8> */
.L_x_115:
[----:B------:R-:W-:-:S04]  /*1f300*/  LOP3.LUT P0, RZ, R0, 0x1f, RZ, 0xc0, !PT ;  /* 0x0000001f00ff7812 */ /* 0x000fc8000780c0ff */
[----:B------:R-:W-:-:S13]  /*1f310*/  PLOP3.LUT P0, PT, P0, P2, PT, 0x2a, 0x0 ;  /* 0x000000000000781c */ /* 0x000fda0000704572 */
[----:B------:R-:W-:Y:S05]  /*1f320*/  @P0 BRA `(.L_x_116) ;  /* 0x0000000000040947 */ /* 0x000fea0003800000 */
[----:B------:R-:W-:Y:S01]  /*1f330*/  BPT.TRAP 0x1 ;  /* 0x000000040000795c */ /* 0x000fe20000300000 */
.L_x_116:
[----:B------:R-:W-:Y:S01]  /*1f340*/  R2UR UR5, R7 ;  /* 0x00000000070572ca */ /* 0x000fe200000e0000 */
[----:B------:R-:W-:Y:S01]  /*1f350*/  ULDC.64 UR6, c[0x0][0x198] ;  /* 0x0000660000067ab9 */ /* 0x000fe20000000a00 */
[C---:B------:R-:W-:Y:S01]  /*1f360*/  R2UR UR24, R4.reuse ;  /* 0x00000000041872ca */ /* 0x040fe200000e0000 */
[----:B------:R-:W-:Y:S01]  /*1f370*/  UIADD3 UR6, UP0, UR6, 0x2f0, URZ ;  /* 0x000002f006067890 */ /* 0x000fe2000ff1e03f */
[----:B------:R-:W-:Y:S01]  /*1f380*/  R2UR UR25, R5 ;  /* 0x00000000051972ca */ /* 0x000fe200000e0000 */
[----:B------:R-:W-:Y:S01]  /*1f390*/  UMOV UR14, 0x0 ;  /* 0x00000000000e7882 */ /* 0x000fe20000000000 */
[----:B------:R-:W-:Y:S01]  /*1f3a0*/  UMOV UR15, 0x10000000 ;  /* 0x10000000000f7882 */ /* 0x000fe20000000000 */
[----:B------:R-:W-:Y:S01]  /*1f3b0*/  UIADD3.X UR7, URZ, UR7, URZ, UP0, !UPT ;  /* 0x000000073f077290 */ /* 0x000fe200087fe43f */
[----:B------:R-:W-:Y:S01]  /*1f3c0*/  VIADD R4, R4, 0x1 ;  /* 0x0000000104047836 */ /* 0x000fe20000000000 */
[----:B------:R-:W-:Y:S01]  /*1f3d0*/  UMOV UR26, URZ ;  /* 0x0000003f001a7c82 */ /* 0x000fe20008000000 */
[----:B------:R-:W-:Y:S01]  /*1f3e0*/  UMOV UR27, UR11 ;  /* 0x0000000b001b7c82 */ /* 0x000fe20008000000 */
[----:B------:R-:W-:Y:S01]  /*1f3f0*/  UMOV UR28, UR44 ;  /* 0x0000002c001c7c82 */ /* 0x000fe20008000000 */
[----:B------:R-:W-:Y:S01]  /*1f400*/  UMOV UR29, UR45 ;  /* 0x0000002d001d7c82 */ /* 0x000fe20008000000 */
[----:B------:R-:W-:Y:S01]  /*1f410*/  UMOV UR18, 0x40 ;  /* 0x0000004000127882 */ /* 0x000fe20000000000 */
[----:B------:R-:W-:Y:S01]  /*1f420*/  UMOV UR19, UR11 ;  /* 0x0000000b00137c82 */ /* 0x000fe20008000000 */
[----:B------:R-:W-:Y:S01]  /*1f430*/  ULEA UR24, UR24, UR5, 0xf ;  /* 0x0000000518187291 */ /* 0x000fe2000f8e783f */
[----:B------:R-:W-:Y:S01]  /*1f440*/  MOV R8, 0x40 ;  /* 0x0000004000087802 */ /* 0x000fe20000000f00 */
[----:B------:R-:W-:-:S02]  /*1f450*/  UIADD3 UR25, UR25, 0xa8840, URZ ;  /* 0x000a884019197890 */ /* 0x000fc4000fffe03f */
        /* <DEDUP_REMOVED lines=18> */
.L_x_113:
[----:B------:R-:W-:Y:S05]  /*1f580*/  BSYNC B0 ;  /* 0x0000000000007941 */ /* 0x000fea0003800000 */
.L_x_112:
[----:B------:R-:W-:Y:S01]  /*1f590*/  BSSY B0, `(.L_x_117) ;  /* 0x0000040000007945 */ /* 0x000fe20003800000 */
[----:B------:R-:W-:-:S03]  /*1f5a0*/  IMAD.MOV.U32 R5, RZ, RZ, 0x1 ;  /* 0x00000001ff057424 */ /* 0x000fc600078e00ff */
[----:B------:R-:W-:Y:S05]  /*1f5b0*/  @!P3 BRA `(.L_x_118) ;  /* 0x0000000000f4b947 */ /* 0x000fea0003800000 */
[----:B------:R-:W1:Y:S01]  /*1f5c0*/  S2R R6, SR_CgaCtaId ;  /* 0x0000000000067919 */ /* 0x000e620000008800 */
[----:B------:R-:W-:Y:S01]  /*1f5d0*/  MOV R5, 0x400 ;  /* 0x0000040000057802 */ /* 0x000fe20000000f00 */
[----:B------:R-:W-:-:S05]  /*1f5e0*/  IMAD.MOV.U32 R7, RZ, RZ, 0x1 ;  /* 0x00000001ff077424 */ /* 0x000fca00078e00ff */
[----:B------:R-:W-:Y:S02]  /*1f5f0*/  SHF.L.U32 R7, R7, 0x1f, RZ ;  /* 0x0000001f07077819 */ /* 0x000fe400000006ff */
[----:B-1----:R-:W-:-:S05]  /*1f600*/  LEA R5, R6, R5, 0x18 ;  /* 0x0000000506057211 */ /* 0x002fca00078ec0ff */
[----:B------:R-:W-:-:S04]  /*1f610*/  IMAD R6, R4, 0x8, R5 ;  /* 0x0000000804067824 */ /* 0x000fc800078e0205 */
[----:B------:R-:W1:Y:S02]  /*1f620*/  SYNCS.PHASECHK.TRANS64.TRYWAIT P0, [R6+URZ+0xa8860], R7 ;  /* 0x0a886007060075a7 */ /* 0x000e64000800017f */
[----:B-1----:R-:W-:Y:S05]  /*1f630*/  @!P0 BRA `(.L_x_119) ;  /* 0x0000001c00388947 */ /* 0x002fea0003800000 */
.L_x_163:
[----:B------:R-:W-:Y:S01]  /*1f640*/  ULOP3.LUT UR5, UR4, 0x2, URZ, 0xfc, !UPT ;  /* 0x0000000204057892 */ /* 0x000fe2000f8efc3f */
[----:B-1----:R-:W-:-:S03]  /*1f650*/  @P2 MOV R7, 0x8000 ;  /* 0x0000800000072802 */ /* 0x002fc60000000f00 */
[----:B------:R-:W-:Y:S01]  /*1f660*/  UPRMT UR5, UR5, 0x9910, URZ ;  /* 0x0000991005057896 */ /* 0x000fe2000800003f */
[----:B------:R1:W-:Y:S03]  /*1f670*/  @P2 SYNCS.ARRIVE.TRANS64 RZ, [R6+URZ+0xa8840], R7 ;  /* 0x0a88400706ff29a7 */ /* 0x0003e6000800003f */
[----:B------:R-:W-:-:S06]  /*1f680*/  UISETP.NE.AND UP0, UPT, UR5, 0x2, UPT ;  /* 0x000000020500788c */ /* 0x000fcc000bf05270 */
[----:B------:R-:W-:-:S13]  /*1f690*/  PLOP3.LUT P0, PT, PT, PT, UP0, 0x80, 0x0 ;  /* 0x000000000000781c */ /* 0x000fda0003f0f008 */
[----:B-1----:R-:W-:Y:S05]  /*1f6a0*/  @P0 BRA `(.L_x_120) ;  /* 0x0000000000040947 */ /* 0x002fea0003800000 */
[----:B------:R-:W-:Y:S01]  /*1f6b0*/  BPT.TRAP 0x1 ;  /* 0x000000040000795c */ /* 0x000fe20000300000 */
.L_x_120:
[----:B------:R-:W-:-:S04]  /*1f6c0*/  LOP3.LUT P0, RZ, R0, 0x1f, RZ, 0xc0, !PT ;  /* 0x0000001f00ff7812 */ /* 0x000fc8000780c0ff */
[----:B------:R-:W-:-:S13]  /*1f6d0*/  PLOP3.LUT P0, PT, P0, P2, PT, 0x2a, 0x0 ;  /* 0x000000000000781c */ /* 0x000fda0000704572 */
[----:B------:R-:W-:Y:S05]  /*1f6e0*/  @P0 BRA `(.L_x_121) ;  /* 0x0000000000040947 */ /* 0x000fea0003800000 */
[----:B------:R-:W-:Y:S01]  /*1f6f0*/  BPT.TRAP 0x1 ;  /* 0x000000040000795c */ /* 0x000fe20000300000 */
.L_x_121:
[----:B------:R-:W-:Y:S01]  /*1f700*/  R2UR UR5, R5 ;  /* 0x00000000050572ca */ /* 0x000fe200000e0000 */
[----:B------:R-:W-:Y:S01]  /*1f710*/  ULDC.64 UR6, c[0x0][0x198] ;  /* 0x0000660000067ab9 */ /* 0x000fe20000000a00 */
[----:B------:R-:W-:Y:S01]  /*1f720*/  R2UR UR32, R4 ;  /* 0x00000000042072ca */ /* 0x000fe200000e0000 */
[----:B------:R-:W-:Y:S01]  /*1f730*/  UIADD3 UR6, UP0, UR6, 0x1f0, URZ ;  /* 0x000001f006067890 */ /* 0x000fe2000ff1e03f */
[----:B------:R-:W-:Y:S01]  /*1f740*/  R2UR UR33, R6 ;  /* 0x00000000062172ca */ /* 0x000fe200000e0000 */
[----:B------:R-:W-:Y:S01]  /*1f750*/  UMOV UR8, 0x0 ;  /* 0x0000000000087882 */ /* 0x000fe20000000000 */
[----:B------:R-:W-:Y:S01]  /*1f760*/  R2UR UR35, R8 ;  /* 0x00000000082372ca */ /* 0x000fe200000e0000 */
[----:B------:R-:W-:Y:S01]  /*1f770*/  UIADD3.X UR7, URZ, UR7, URZ, UP0, !UPT ;  /* 0x000000073f077290 */ /* 0x000fe200087fe43f */
[----:B------:R-:W-:Y:S01]  /*1f780*/  VIADD R4, R4, 0x1 ;  /* 0x0000000104047836 */ /* 0x000fe20000000000 */
[----:B------:R-:W-:Y:S01]  /*1f790*/  UMOV UR9, 0x10000000 ;  /* 0x1000000000097882 */ /* 0x000fe20000000000 */
[----:B------:R-:W-:Y:S01]  /*1f7a0*/  UMOV UR34, URZ ;  /* 0x0000003f00227c82 */ /* 0x000fe20008000000 */
[----:B------:R-:W-:Y:S01]  /*1f7b0*/  UMOV UR36, UR44 ;  /* 0x0000002c00247c82 */ /* 0x000fe20008000000 */
[----:B------:R-:W-:Y:S01]  /*1f7c0*/  UMOV UR37, UR45 ;  /* 0x0000002d00257c82 */ /* 0x000fe20008000000 */
[----:B------:R-:W-:Y:S01]  /*1f7d0*/  UMOV UR26, 0x40 ;  /* 0x00000040001a7882 */ /* 0x000fe20000000000 */
[----:B------:R-:W-:Y:S01]  /*1f7e0*/  UMOV UR28, UR44 ;  /* 0x0000002c001c7c82 */ /* 0x000fe20008000000 */
[----:B------:R-:W-:Y:S01]  /*1f7f0*/  ULEA UR32, UR32, UR5, 0xf ;  /* 0x0000000520207291 */ /* 0x000fe2000f8e783f */
[C---:B------:R-:W-:Y:S01]  /*1f800*/  ISETP.NE.AND P5, PT, R4.reuse, 0x4, PT ;  /* 0x000000040400780c */ /* 0x040fe20003fa5270 */
[----:B------:R-:W-:Y:S01]  /*1f810*/  UIADD3 UR33, UR33, 0xa8840, URZ ;  /* 0x000a884021217890 */ /* 0x000fe2000fffe03f */
[C---:B------:R-:W-:Y:S01]  /*1f820*/  ISETP.NE.AND P0, PT, R4.reuse, 0x4, PT ;  /* 0x000000040400780c */ /* 0x040fe20003f05270 */
[----:B------:R-:W-:Y:S01]  /*1f830*/  UIADD3 UR35, UR11, UR35, URZ ;  /* 0x000000230b237290 */ /* 0x000fe2000fffe03f */
[----:B------:R-:W-:Y:S01]  /*1f840*/  SEL R4, R4, RZ, P5 ;  /* 0x000000ff04047207 */ /* 0x000fe20002800000 */
[----:B------:R-:W-:Y:S01]  /*1f850*/  UIADD3 UR24, UR32, 0x2000, URZ ;  /* 0x0000200020187890 */ /* 0x000fe2000fffe03f */
[----:B------:R-:W-:Y:S01]  /*1f860*/  SEL R5, RZ, 0x1, !P0 ;  /* 0x00000001ff057807 */ /* 0x000fe20004000000 */
[----:B------:R-:W-:-:S02]  /*1f870*/  UIADD3 UR16, UR32, 0x4000, URZ ;  /* 0x0000400020107890 */ /* 0x000fc4000fffe03f */
        /* <DEDUP_REMOVED lines=17> */
.L_x_118:
[----:B------:R-:W-:Y:S05]  /*1f990*/  BSYNC B0 ;  /* 0x0000000000007941 */ /* 0x000fea0003800000 */
.L_x_117:
[----:B------:R-:W-:Y:S01]  /*1f9a0*/  BSSY B0, `(.L_x_122) ;  /* 0x0000046000007945 */ /* 0x000fe20003800000 */
[----:B------:R-:W-:-:S03]  /*1f9b0*/  IMAD.MOV.U32 R9, RZ, RZ, RZ ;  /* 0x000000ffff097224 */ /* 0x000fc600078e00ff */
[----:B------:R-:W-:Y:S05]  /*1f9c0*/  @!P4 BRA `(.L_x_123) ;  /* 0x00000004000cc947 */ /* 0x000fea0003800000 */
[----:B------:R-:W1:Y:S01]  /*1f9d0*/  S2R R7, SR_CgaCtaId ;  /* 0x0000000000077919 */ /* 0x000e620000008800 */
[----:B------:R-:W-:Y:S01]  /*1f9e0*/  MOV R6, 0x400 ;  /* 0x0000040000067802 */ /* 0x000fe20000000f00 */
[----:B------:R-:W-:-:S05]  /*1f9f0*/  IMAD.MOV.U32 R9, RZ, RZ, 0x1 ;  /* 0x00000001ff097424 */ /* 0x000fca00078e00ff */
[----:B------:R-:W-:Y:S02]  /*1fa00*/  SHF.L.U32 R9, R9, 0x1f, RZ ;  /* 0x0000001f09097819 */ /* 0x000fe400000006ff */
[----:B-1----:R-:W-:-:S04]  /*1fa10*/  LEA R7, R7, R6, 0x18 ;  /* 0x0000000607077211 */ /* 0x002fc800078ec0ff */
[----:B------:R-:W-:-:S04]  /*1fa20*/  LEA R6, R2, R7, 0x3 ;  /* 0x0000000702067211 */ /* 0x000fc800078e18ff */
[----:B------:R-:W1:Y:S02]  /*1fa30*/  SYNCS.PHASECHK.TRANS64.TRYWAIT P0, [R6+URZ+0xa8820], R9 ;  /* 0x0a882009060075a7 */ /* 0x000e64000800017f */
[----:B-1----:R-:W-:Y:S05]  /*1fa40*/  @!P0 BRA `(.L_x_124) ;  /* 0x0000001800488947 */ /* 0x002fea0003800000 */
.L_x_164:
        /* <DEDUP_REMOVED lines=8> */
.L_x_125:
[----:B------:R-:W-:-:S04]  /*1fad0*/  LOP3.LUT P0, RZ, R0, 0x1f, RZ, 0xc0, !PT ;  /* 0x0000001f00ff7812 */ /* 0x000fc8000780c0ff */
[----:B------:R-:W-:-:S13]  /*1fae0*/  PLOP3.LUT P0, PT, P0, P2, PT, 0x2a, 0x0 ;  /* 0x000000000000781c */ /* 0x000fda0000704572 */
[----:B------:R-:W-:Y:S05]  /*1faf0*/  @P0 BRA `(.L_x_126) ;  /* 0x0000000000040947 */ /* 0x000fea0003800000 */
[----:B------:R-:W-:Y:S01]  /*1fb00*/  BPT.TRAP 0x1 ;  /* 0x000000040000795c */ /* 0x000fe20000300000 */
.L_x_126:
[----:B------:R-:W-:Y:S01]  /*1fb10*/  R2UR UR33, R6 ;  /* 0x00000000062172ca */ /* 0x000fe200000e0000 */
[C-C-:B------:R-:W-:Y:S01]  /*1fb20*/  IMAD R6, R2.reuse, 0x10000, R7.reuse ;  /* 0x0001000002067824 */ /* 0x140fe200078e0207 */
[----:B------:R-:W-:Y:S01]  /*1fb30*/  ULDC.64 UR8, c[0x0][0x198] ;  /* 0x0000660000087ab9 */ /* 0x000fe20000000a00 */
[C---:B------:R-:W-:Y:S01]  /*1fb40*/  IMAD R7, R2.reuse, 0x200, R7 ;  /* 0x0000020002077824 */ /* 0x040fe200078e0207 */
[----:B------:R-:W-:Y:S01]  /*1fb50*/  UIADD3 UR6, UP0, UR8, 0x3f0, URZ ;  /* 0x000003f008067890 */ /* 0x000fe2000ff1e03f */
[----:B------:R-:W-:Y:S01]  /*1fb60*/  IADD3 R2, R2, 0x1, RZ ;  /* 0x0000000102027810 */ /* 0x000fe20007ffe0ff */
[----:B------:R-:W-:Y:S01]  /*1fb70*/  UIADD3 UR8, UP1, UR8, 0x5f0, URZ ;  /* 0x000005f008087890 */ /* 0x000fe2000ff3e03f */
[----:B------:R-:W-:Y:S01]  /*1fb80*/  R2UR UR40, R6 ;  /* 0x00000000062872ca */ /* 0x000fe200000e0000 */
[----:B------:R-:W-:Y:S01]  /*1fb90*/  UIADD3.X UR7, URZ, UR9, URZ, UP0, !UPT ;  /* 0x000000093f077290 */ /* 0x000fe200087fe43f */
[----:B------:R-:W-:Y:S01]  /*1fba0*/  R2UR UR48, R7 ;  /* 0x00000000073072ca */ /* 0x000fe200000e0000 */
[----:B------:R-:W-:Y:S01]  /*1fbb0*/  UIADD3.X UR9, URZ, UR9, URZ, UP1, !UPT ;  /* 0x000000093f097290 */ /* 0x000fe20008ffe43f */
[----:B------:R-:W-:Y:S01]  /*1fbc0*/  IMAD.MOV.U32 R9, RZ, RZ, 0x1 ;  /* 0x00000001ff097424 */ /* 0x000fe200078e00ff */
[----:B------:R-:W-:Y:S01]  /*1fbd0*/  UMOV UR35, URZ ;  /* 0x0000003f00237c82 */ /* 0x000fe20008000000 */
[----:B------:R-:W-:Y:S01]  /*1fbe0*/  UIADD3 UR33, UR33, 0xa8800, URZ ;  /* 0x000a880021217890 */ /* 0x000fe2000fffe03f */
[----:B------:R-:W-:Y:S01]  /*1fbf0*/  UMOV UR12, 0x0 ;  /* 0x00000000000c7882 */ /* 0x000fe20000000000 */
[----:B------:R-:W-:Y:S01]  /*1fc00*/  UMOV UR13, 0x10000000 ;  /* 0x10000000000d7882 */ /* 0x000fe20000000000 */
[----:B------:R-:W-:Y:S01]  /*1fc10*/  UMOV UR34, URZ ;  /* 0x0000003f00227c82 */ /* 0x000fe20008000000 */
[----:B------:R-:W-:Y:S01]  /*1fc20*/  UMOV UR36, UR44 ;  /* 0x0000002c00247c82 */ /* 0x000fe20008000000 */
[----:B------:R-:W-:-:S02]  /*1fc30*/  UMOV UR37, UR45 ;  /* 0x0000002d00257c82 */ /* 0x000fc40008000000 */
[----:B------:R-:W-:Y:S02]  /*1fc40*/  UIADD3 UR32, UR40, 0x28000, URZ ;  /* 0x0002800028207890 */ /* 0x000fe4000fffe03f */
[----:B------:R-:W-:Y:S02]  /*1fc50*/  UIADD3 UR24, UR40, 0x2c000, URZ ;  /* 0x0002c00028187890 */ /* 0x000fe4000fffe03f */
[----:B------:R-:W-:Y:S02]  /*1fc60*/  UIADD3 UR16, UR40, 0x30000, URZ ;  /* 0x0003000028107890 */ /* 0x000fe4000fffe03f */
[----:B------:R-:W-:Y:S02]  /*1fc70*/  UIADD3 UR40, UR40, 0x34000, URZ ;  /* 0x0003400028287890 */ /* 0x000fe4000fffe03f */
[----:B------:R-:W-:Y:S01]  /*1fc80*/  UIADD3 UR48, UR48, 0xa8000, URZ ;  /* 0x000a800030307890 */ /* 0x000fe2000fffe03f */
[----:B------:R1:W-:Y:S01]  /*1fc90*/  UTMALDG.4D [UR32], [UR6], desc[UR12] ;  /* 0x00000c20060075b4 */ /* 0x0003e20008019000 */
        /* <DEDUP_REMOVED lines=13> */
[----:B------:R1:W-:Y:S01]  /*1fd70*/  UTMALDG.4D [UR24], [UR6], desc[UR12] ;  /* 0x00000c18060075b4 */ /* 0x0003e20008019000 */
[----:B------:R-:W-:Y:S01]  /*1fd80*/  UMOV UR50, URZ ;  /* 0x0000003f00327c82 */ /* 0x000fe20008000000 */
[----:B------:R-:W-:Y:S01]  /*1fd90*/  UMOV UR51, UR44 ;  /* 0x0000002c00337c82 */ /* 0x000fe20008000000 */
[----:B------:R-:W-:Y:S01]  /*1fda0*/  UMOV UR52, UR45 ;  /* 0x0000002d00347c82 */ /* 0x000fe20008000000 */
[----:B------:R-:W-:Y:S01]  /*1fdb0*/  UMOV UR49, UR33 ;  /* 0x0000002100317c82 */ /* 0x000fe20008000000 */
[----:B------:R1:W-:Y:S01]  /*1fdc0*/  UTMALDG.4D [UR16], [UR6], desc[UR12] ;  /* 0x00000c10060075b4 */ /* 0x0003e20008019000 */
[----:B------:R1:W-:Y:S01]  /*1fdd0*/  UTMALDG.4D [UR40], [UR6], desc[UR12] ;  /* 0x00000c28060075b4 */ /* 0x0003e20008019000 */
[----:B------:R1:W-:Y:S02]  /*1fde0*/  UTMALDG.3D [UR48], [UR8], desc[UR12] ;  /* 0x00000c30080075b4 */ /* 0x0003e40008011000 */
[----:B-1----:R-:W-:Y:S01]  /*1fdf0*/  NOP ;  /* 0x0000000000007918 */ /* 0x002fe20000000000 */
.L_x_123:
[----:B------:R-:W-:Y:S05]  /*1fe00*/  BSYNC B0 ;  /* 0x0000000000007941 */ /* 0x000fea0003800000 */
.L_x_122:
[----:B------:R-:W-:Y:S04]  /*1fe10*/  BSSY B0, `(.L_x_127) ;  /* 0x0000039000007945 */ /* 0x000fe80003800000 */
[----:B------:R-:W-:Y:S05]  /*1fe20*/  @!P3 BRA `(.L_x_128) ;  /* 0x0000000000dcb947 */ /* 0x000fea0003800000 */
[----:B------:R-:W1:Y:S01]  /*1fe30*/  S2R R7, SR_CgaCtaId ;  /* 0x0000000000077919 */ /* 0x000e620000008800 */
[----:B------:R-:W-:Y:S02]  /*1fe40*/  MOV R6, 0x400 ;  /* 0x0000040000067802 */ /* 0x000fe40000000f00 */
[----:B------:R-:W-:Y:S02]  /*1fe50*/  SHF.L.U32 R5, R5, 0x1f, RZ ;  /* 0x0000001f05057819 */ /* 0x000fe400000006ff */
[----:B-1----:R-:W-:-:S05]  /*1fe60*/  LEA R7, R7, R6, 0x18 ;  /* 0x0000000607077211 */ /* 0x002fca00078ec0ff */
[----:B------:R-:W-:-:S04]  /*1fe70*/  IMAD R6, R4, 0x8, R7 ;  /* 0x0000000804067824 */ /* 0x000fc800078e0207 */
[----:B------:R-:W1:Y:S02]  /*1fe80*/  SYNCS.PHASECHK.TRANS64.TRYWAIT P0, [R6+URZ+0xa8860], R5 ;  /* 0x0a886005060075a7 */ /* 0x000e64000800017f */
[----:B-1----:R-:W-:Y:S05]  /*1fe90*/  @!P0 BRA `(.L_x_129) ;  /* 0x0000001400488947 */ /* 0x002fea0003800000 */
.L_x_165:
        /* <DEDUP_REMOVED lines=8> */
.L_x_130:
[----:B------:R-:W-:-:S04]  /*1ff20*/  LOP3.LUT P0, RZ, R0, 0x1f, RZ, 0xc0, !PT ;  /* 0x0000001f00ff7812 */ /* 0x000fc8000780c0ff */
[----:B------:R-:W-:-:S13]  /*1ff30*/  PLOP3.LUT P0, PT, P0, P2, PT, 0x2a, 0x0 ;  /* 0x000000000000781c */ /* 0x000fda0000704572 */
[----:B------:R-:W-:Y:S05]  /*1ff40*/  @P0 BRA `(.L_x_131) ;  /* 0x0000000000040947 */ /* 0x000fea0003800000 */
[----:B------:R-:W-:Y:S01]  /*1ff50*/  BPT.TRAP 0x1 ;  /* 0x000000040000795c */ /* 0x000fe20000300000 */
.L_x_131:
        /* <DEDUP_REMOVED lines=8> */
[----:B------:R-:W-:Y:S01]  /*1ffe0*/  UMOV UR9, 0x10000000 ;  /* 0x1000000000097882 */ /* 0x000fe20000000000 */
[----:B------:R-:W-:Y:S01]  /*1fff0*/  UMOV UR34, URZ ;  /* 0x0000003f00227c82 */ /* 0x000fe20008000000 */
[----:B------:R-:W-:Y:S01]  /*20000*/  UMOV UR36, UR44 ;  /* 0x0000002c00247c82 */ /* 0x000fe20008000000 */
[----:B------:R-:W-:Y:S01]  /*20010*/  UMOV UR37, UR45 ;  /* 0x0000002d00257c82 */ /* 0x000fe20008000000 */
[----:B------:R-:W-:Y:S01]  /*20020*/  UMOV UR26, 0x40 ;  /* 0x00000040001a7882 */ /* 0x000fe20000000000 */
[----:B------:R-:W-:-:S02]  /*20030*/  UMOV UR28, UR44 ;  /* 0x0000002c001c7c82 */ /* 0x000fc40008000000 */
[----:B------:R-:W-:Y:S02]  /*20040*/  ULEA UR32, UR32, UR5, 0xf ;  /* 0x0000000520207291 */ /* 0x000fe4000f8e783f */
[----:B------:R-:W-:Y:S02]  /*20050*/  UIADD3 UR33, UR33, 0xa8840, URZ ;  /* 0x000a884021217890 */ /* 0x000fe4000fffe03f */
[----:B------:R-:W-:Y:S02]  /*20060*/  UIADD3 UR35, UR11, UR35, URZ ;  /* 0x000000230b237290 */ /* 0x000fe4000fffe03f */
        /* <DEDUP_REMOVED lines=19> */
.L_x_128:
[----:B------:R-:W-:Y:S05]  /*201a0*/  BSYNC B0 ;  /* 0x0000000000007941 */ /* 0x000fea0003800000 */
.L_x_127:
[----:B------:R-:W-:-:S13]  /*201b0*/  ISETP.GE.AND P0, PT, R3, 0x81, PT ;  /* 0x000000810300780c */ /* 0x000fda0003f06270 */
[----:B------:R-:W-:Y:S05]  /*201c0*/  @!P0 EXIT ;  /* 0x000000000000894d */ /* 0x000fea0003800000 */
[----:B------:R-:W-:Y:S01]  /*201d0*/  IADD3 R3, R3, 0x7f, RZ ;  /* 0x0000007f03037810 */ /* 0x000fe20007ffe0ff */
[----:B------:R-:W-:Y:S01]  /*201e0*/  BSSY B0, `(.L_x_132) ;  /* 0x00000b5000007945 */ /* 0x000fe20003800000 */
[----:B------:R-:W-:Y:S02]  /*201f0*/  LOP3.LUT P0, RZ, R0, 0x1f, RZ, 0xc0, !PT ;  /* 0x0000001f00ff7812 */ /* 0x000fe4000780c0ff */
[----:B------:R-:W-:Y:S02]  /*20200*/  SHF.R.S32.HI R0, RZ, 0x1f, R3 ;  /* 0x0000001fff007819 */ /* 0x000fe40000011403 */
[----:B------:R-:W-:Y:S02]  /*20210*/  PLOP3.LUT P0, PT, P0, P2, PT, 0x2a, 0x0 ;  /* 0x000000000000781c */ /* 0x000fe40000704572 */
[----:B------:R-:W-:Y:S01]  /*20220*/  LEA.HI R0, R0, R3, RZ, 0x7 ;  /* 0x0000000300007211 */ /* 0x000fe200078f38ff */
[----:B------:R-:W-:-:S03]  /*20230*/  IMAD.U32 R3, RZ, RZ, UR4 ;  /* 0x00000004ff037e24 */ /* 0x000fc6000f8e00ff */
[----:B------:R-:W-:Y:S02]  /*20240*/  SHF.R.S32.HI R4, RZ, 0x7, R0 ;  /* 0x00000007ff047819 */ /* 0x000fe40000011400 */
[----:B------:R-:W-:Y:S01]  /*20250*/  LOP3.LUT R0, R3, 0x2, RZ, 0xfc, !PT ;  /* 0x0000000203007812 */ /* 0x000fe200078efcff */
[----:B------:R-:W-:Y:S02]  /*20260*/  IMAD.MOV.U32 R3, RZ, RZ, 0x1 ;  /* 0x00000001ff037424 */ /* 0x000fe400078e00ff */
[----:B------:R-:W-:-:S07]  /*20270*/  IMAD.SHL.U32 R4, R4, 0x4, RZ ;  /* 0x0000000404047824 */ /* 0x000fce00078e00ff */
.L_x_147:
[----:B------:R-:W-:Y:S04]  /*20280*/  BSSY B1, `(.L_x_133) ;  /* 0x0000035000017945 */ /* 0x000fe80003800000 */
[----:B------:R-:W-:Y:S05]  /*20290*/  @!P3 BRA `(.L_x_134) ;  /* 0x0000000000ccb947 */ /* 0x000fea0003800000 */
[----:B------:R-:W1:Y:S01]  /*202a0*/  S2R R6, SR_CgaCtaId ;  /* 0x0000000000067919 */ /* 0x000e620000008800 */
[----:B------:R-:W-:-:S04]  /*202b0*/  MOV R5, 0x400 ;  /* 0x0000040000057802 */ /* 0x000fc80000000f00 */
[----:B-1----:R-:W-:Y:S02]  /*202c0*/  LEA R7, R6, R5, 0x18 ;  /* 0x0000000506077211 */ /* 0x002fe400078ec0ff */
[----:B------:R-:W-:Y:S02]  /*202d0*/  SHF.L.U32 R5, R3, 0x1f, RZ ;  /* 0x0000001f03057819 */ /* 0x000fe400000006ff */
[----:B------:R-:W-:-:S04]  /*202e0*/  LEA R6, R2, R7, 0x3 ;  /* 0x0000000702067211 */ /* 0x000fc800078e18ff */
[----:B------:R-:W1:Y:S02]  /*202f0*/  SYNCS.PHASECHK.TRANS64.TRYWAIT P4, [R6+URZ+0xa8820], R5 ;  /* 0x0a882005060075a7 */ /* 0x000e64000808017f */
[----:B-1----:R-:W-:Y:S05]  /*20300*/  @!P4 BRA `(.L_x_135) ;  /* 0x000000100040c947 */ /* 0x002fea0003800000 */
.L_x_166:
[----:B-1----:R-:W-:-:S04]  /*20310*/  @P2 IMAD.MOV.U32 R5, RZ, RZ, 0x10200 ;  /* 0x00010200ff052424 */ /* 0x002fc800078e00ff */
[----:B------:R1:W-:Y:S02]  /*20320*/  @P2 SYNCS.ARRIVE.TRANS64 RZ, [R6+URZ+0xa8800], R5 ;  /* 0x0a88000506ff29a7 */ /* 0x0003e4000800003f */
[----:B-1----:R-:W-:-:S04]  /*20330*/  PRMT R5, R0, 0x9910, RZ ;  /* 0x0000991000057816 */ /* 0x002fc800000000ff */
[----:B------:R-:W-:-:S13]  /*20340*/  ISETP.NE.AND P4, PT, R5, 0x2, PT ;  /* 0x000000020500780c */ /* 0x000fda0003f85270 */
[----:B------:R-:W-:Y:S05]  /*20350*/  @P4 BRA `(.L_x_136) ;  /* 0x0000000000044947 */ /* 0x000fea0003800000 */
[----:B------:R-:W-:Y:S01]  /*20360*/  BPT.TRAP 0x1 ;  /* 0x000000040000795c */ /* 0x000fe20000300000 */
.L_x_136:
[----:B------:R-:W-:Y:S05]  /*20370*/  @P0 BRA `(.L_x_137) ;  /* 0x0000000000040947 */ /* 0x000fea0003800000 */
[----:B------:R-:W-:Y:S01]  /*20380*/  BPT.TRAP 0x1 ;  /* 0x000000040000795c */ /* 0x000fe20000300000 */
.L_x_137:
[----:B------:R-:W-:Y:S01]  /*20390*/  IMAD R7, R2, 0x10000, R7 ;  /* 0x0001000002077824 */ /* 0x000fe200078e0207 */
[----:B------:R-:W-:Y:S01]  /*203a0*/  R2UR UR41, R6 ;  /* 0x00000000062972ca */ /* 0x000fe200000e0000 */
[----:B------:R-:W-:Y:S01]  /*203b0*/  ULDC.64 UR6, c[0x0][0x198] ;  /* 0x0000660000067ab9 */ /* 0x000fe20000000a00 */
[----:B------:R-:W-:Y:S01]  /*203c0*/  R2UR UR43, R9 ;  /* 0x00000000092b72ca */ /* 0x000fe200000e0000 */
[----:B------:R-:W-:Y:S01]  /*203d0*/  UIADD3 UR6, UP0, UR6, 0xf0, URZ ;  /* 0x000000f006067890 */ /* 0x000fe2000ff1e03f */
[----:B------:R-:W-:Y:S01]  /*203e0*/  R2UR UR16, R7 ;  /* 0x00000000071072ca */ /* 0x000fe200000e0000 */
[----:B------:R-:W-:Y:S01]  /*203f0*/  UMOV UR8, 0x0 ;  /* 0x0000000000087882 */ /* 0x000fe20000000000 */
[----:B------:R-:W-:Y:S01]  /*20400*/  UMOV UR9, 0x10000000 ;  /* 0x1000000000097882 */ /* 0x000fe20000000000 */
[----:B------:R-:W-:Y:S01]  /*20410*/  UIADD3.X UR7, URZ, UR7, URZ, UP0, !UPT ;  /* 0x000000073f077290 */ /* 0x000fe200087fe43f */
[----:B------:R-:W-:Y:S01]  /*20420*/  UMOV UR42, URZ ;  /* 0x0000003f002a7c82 */ /* 0x000fe20008000000 */
[----:B------:R-:W-:Y:S01]  /*20430*/  UMOV UR34, 0x40 ;  /* 0x0000004000227882 */ /* 0x000fe20000000000 */
[----:B------:R-:W-:Y:S01]  /*20440*/  UMOV UR36, UR44 ;  /* 0x0000002c00247c82 */ /* 0x000fe20008000000 */
[----:B------:R-:W-:-:S02]  /*20450*/  UMOV UR37, UR45 ;  /* 0x0000002d00257c82 */ /* 0x000fc40008000000 */
[----:B------:R-:W-:Y:S02]  /*20460*/  UIADD3 UR41, UR41, 0xa8800, URZ ;  /* 0x000a880029297890 */ /* 0x000fe4000fffe03f */
[----:B------:R-:W-:Y:S02]  /*20470*/  USHF.L.U32 UR43, UR43, 0x7, URZ ;  /* 0x000000072b2b7899 */ /* 0x000fe4000800063f */
[----:B------:R-:W-:Y:S02]  /*20480*/  UIADD3 UR40, UR16, 0x28000, URZ ;  /* 0x0002800010287890 */ /* 0x000fe4000fffe03f */
[----:B------:R-:W-:Y:S02]  /*20490*/  UIADD3 UR32, UR16, 0x2c000, URZ ;  /* 0x0002c00010207890 */ /* 0x000fe4000fffe03f */
[----:B------:R-:W-:Y:S02]  /*204a0*/  UIADD3 UR24, UR16, 0x30000, URZ ;  /* 0x0003000010187890 */ /* 0x000fe4000fffe03f */
[----:B------:R-:W-:Y:S01]  /*204b0*/  UIADD3 UR16, UR16, 0x34000, URZ ;  /* 0x0003400010107890 */ /* 0x000fe2000fffe03f */
        /* <DEDUP_REMOVED lines=11> */
[----:B------:R-:W-:Y:S01]  /*20570*/  UMOV UR17, UR41 ;  /* 0x0000002900117c82 */ /* 0x000fe20008000000 */
[----:B------:R-:W-:Y:S01]  /*20580*/  UMOV UR19, UR43 ;  /* 0x0000002b00137c82 */ /* 0x000fe20008000000 */
[----:B------:R1:W-:Y:S01]  /*20590*/  UTMALDG.4D [UR32], [UR6], desc[UR8] ;  /* 0x00000820060075b4 */ /* 0x0003e20008019000 */
[----:B------:R1:W-:Y:S01]  /*205a0*/  UTMALDG.4D [UR24], [UR6], desc[UR8] ;  /* 0x00000818060075b4 */ /* 0x0003e20008019000 */
[----:B------:R1:W-:Y:S02]  /*205b0*/  UTMALDG.4D [UR16], [UR6], desc[UR8] ;  /* 0x00000810060075b4 */ /* 0x0003e40008019000 */
[----:B-1----:R-:W-:Y:S01]  /*205c0*/  NOP ;  /* 0x0000000000007918 */ /* 0x002fe20000000000 */
.L_x_134:
[----:B------:R-:W-:Y:S05]  /*205d0*/  BSYNC B1 ;  /* 0x0000000000017941 */ /* 0x000fea0003800000 */
.L_x_133:
[C---:B------:R-:W-:Y:S01]  /*205e0*/  ISETP.LT.OR P4, PT, R4.reuse, 0x6, !P3 ;  /* 0x000000060400780c */ /* 0x040fe20005f81670 */
[----:B------:R-:W-:Y:S01]  /*205f0*/  BSSY B1, `(.L_x_138) ;  /* 0x000001c000017945 */ /* 0x000fe20003800000 */
[----:B------:R-:W-:-:S11]  /*20600*/  ISETP.LT.OR P5, PT, R4, 0x7, !P3 ;  /* 0x000000070400780c */ /* 0x000fd60005fa1670 */
[----:B------:R-:W-:Y:S05]  /*20610*/  @P4 BRA `(.L_x_139) ;  /* 0x0000000000644947 */ /* 0x000fea0003800000 */
[----:B------:R-:W1:Y:S01]  /*20620*/  S2R R6, SR_CgaCtaId ;  /* 0x0000000000067919 */ /* 0x000e620000008800 */
[----:B------:R-:W-:Y:S01]  /*20630*/  MOV R5, 0x400 ;  /* 0x0000040000057802 */ /* 0x000fe20000000f00 */
[----:B------:R-:W-:Y:S01]  /*20640*/  ULDC.64 UR6, c[0x0][0x198] ;  /* 0x0000660000067ab9 */ /* 0x000fe20000000a00 */
[----:B------:R-:W-:Y:S01]  /*20650*/  R2UR UR18, R9 ;  /* 0x00000000091272ca */ /* 0x000fe200000e0000 */
[----:B------:R-:W-:Y:S01]  /*20660*/  UIADD3 UR6, UP0, UR6, 0x4f0, URZ ;  /* 0x000004f006067890 */ /* 0x000fe2000ff1e03f */
[----:B------:R-:W-:Y:S01]  /*20670*/  UMOV UR8, 0x0 ;  /* 0x0000000000087882 */ /* 0x000fe20000000000 */
[----:B------:R-:W-:Y:S02]  /*20680*/  UMOV UR9, 0x10000000 ;  /* 0x1000000000097882 */ /* 0x000fe40000000000 */
[----:B------:R-:W-:Y:S01]  /*20690*/  UIADD3.X UR7, URZ, UR7, URZ, UP0, !UPT ;  /* 0x000000073f077290 */ /* 0x000fe200087fe43f */
[----:B------:R-:W-:Y:S01]  /*206a0*/  UMOV UR19, UR44 ;  /* 0x0000002c00137c82 */ /* 0x000fe20008000000 */
[----:B------:R-:W-:-:S06]  /*206b0*/  UMOV UR20, UR45 ;  /* 0x0000002d00147c82 */ /* 0x000fcc0008000000 */
[----:B------:R-:W-:Y:S01]  /*206c0*/  USHF.L.U32 UR18, UR18, 0x7, URZ ;  /* 0x0000000712127899 */ /* 0x000fe2000800063f */
[----:B-1----:R-:W-:-:S05]  /*206d0*/  LEA R5, R6, R5, 0x18 ;  /* 0x0000000506057211 */ /* 0x002fca00078ec0ff */
[C---:B------:R-:W-:Y:S01]  /*206e0*/  IMAD R6, R2.reuse, 0x8, R5 ;  /* 0x0000000802067824 */ /* 0x040fe200078e0205 */
[----:B------:R-:W-:-:S04]  /*206f0*/  LEA R5, R2, R5, 0x9 ;  /* 0x0000000502057211 */ /* 0x000fc800078e48ff */
[----:B------:R-:W-:Y:S02]  /*20700*/  R2UR UR17, R6 ;  /* 0x00000000061172ca */ /* 0x000fe400000e0000 */
[----:B------:R-:W-:Y:S01]  /*20710*/  R2UR UR16, R5 ;  /* 0x00000000051072ca */ /* 0x000fe200000e0000 */
[----:B------:R-:W-:-:S05]  /*20720*/  VIADD R5, R2, 0x1 ;  /* 0x0000000102057836 */ /* 0x000fca0000000000 */
[----:B------:R-:W-:-:S04]  /*20730*/  ISETP.NE.AND P4, PT, R5, 0x4, PT ;  /* 0x000000040500780c */ /* 0x000fc80003f85270 */
[----:B------:R-:W-:Y:S01]  /*20740*/  SEL R2, RZ, 0x1, P4 ;  /* 0x00000001ff027807 */ /* 0x000fe20002000000 */
[----:B------:R-:W-:Y:S02]  /*20750*/  UIADD3 UR17, UR17, 0xa8800, URZ ;  /* 0x000a880011117890 */ /* 0x000fe4000fffe03f */
[----:B------:R-:W-:Y:S01]  /*20760*/  UIADD3 UR16, UR16, 0xa8000, URZ ;  /* 0x000a800010107890 */ /* 0x000fe2000fffe03f */
[----:B------:R-:W-:Y:S02]  /*20770*/  LOP3.LUT R3, R3, R2, RZ, 0x3c, !PT ;  /* 0x0000000203037212 */ /* 0x000fe400078e3cff */
[----:B------:R-:W-:-:S06]  /*20780*/  SEL R2, R5, RZ, P4 ;  /* 0x000000ff05027207 */ /* 0x000fcc0002000000 */
[----:B------:R1:W-:Y:S02]  /*20790*/  UTMALDG.3D [UR16], [UR6], desc[UR8] ;  /* 0x00000810060075b4 */ /* 0x0003e40008011000 */
[----:B-1----:R-:W-:Y:S01]  /*207a0*/  NOP ;  /* 0x0000000000007918 */ /* 0x002fe20000000000 */
.L_x_139:
[----:B------:R-:W-:Y:S05]  /*207b0*/  BSYNC B1 ;  /* 0x0000000000017941 */ /* 0x000fea0003800000 */
.L_x_138:
[----:B------:R-:W-:Y:S04]  /*207c0*/  BSSY B1, `(.L_x_140) ;  /* 0x0000035000017945 */ /* 0x000fe80003800000 */
[----:B------:R-:W-:Y:S05]  /*207d0*/  @P5 BRA `(.L_x_141) ;  /* 0x0000000000cc5947 */ /* 0x000fea0003800000 */
[----:B------:R-:W1:Y:S01]  /*207e0*/  S2R R6, SR_CgaCtaId ;  /* 0x0000000000067919 */ /* 0x000e620000008800 */
[----:B------:R-:W-:Y:S02]  /*207f0*/  MOV R5, 0x400 ;  /* 0x0000040000057802 */ /* 0x000fe40000000f00 */
[----:B------:R-:W-:Y:S02]  /*20800*/  SHF.L.U32 R7, R3, 0x1f, RZ ;  /* 0x0000001f03077819 */ /* 0x000fe400000006ff */
[----:B-1----:R-:W-:-:S05]  /*20810*/  LEA R5, R6, R5, 0x18 ;  /* 0x0000000506057211 */ /* 0x002fca00078ec0ff */
[----:B------:R-:W-:-:S04]  /*20820*/  IMAD R6, R2, 0x8, R5 ;  /* 0x0000000802067824 */ /* 0x000fc800078e0205 */
[----:B------:R-:W1:Y:S02]  /*20830*/  SYNCS.PHASECHK.TRANS64.TRYWAIT P4, [R6+URZ+0xa8820], R7 ;  /* 0x0a882007060075a7 */ /* 0x000e64000808017f */
[----:B-1----:R-:W-:Y:S05]  /*20840*/  @!P4 BRA `(.L_x_142) ;  /* 0x0000000c0004c947 */ /* 0x002fea0003800000 */
.L_x_167:
[----:B-1----:R-:W-:-:S04]  /*20850*/  @P1 IMAD.MOV.U32 R7, RZ, RZ, 0x10200 ;  /* 0x00010200ff071424 */ /* 0x002fc800078e00ff */
[----:B------:R1:W-:Y:S02]  /*20860*/  @P1 SYNCS.ARRIVE.TRANS64 RZ, [R6+URZ+0xa8800], R7 ;  /* 0x0a88000706ff19a7 */ /* 0x0003e4000800003f */
[----:B-1----:R-:W-:-:S04]  /*20870*/  PRMT R7, R0, 0x9910, RZ ;  /* 0x0000991000077816 */ /* 0x002fc800000000ff */
[----:B------:R-:W-:-:S13]  /*20880*/  ISETP.NE.AND P4, PT, R7, 0x2, PT ;  /* 0x000000020700780c */ /* 0x000fda0003f85270 */
[----:B------:R-:W-:Y:S05]  /*20890*/  @P4 BRA `(.L_x_143) ;  /* 0x0000000000044947 */ /* 0x000fea0003800000 */
[----:B------:R-:W-:Y:S01]  /*208a0*/  BPT.TRAP 0x1 ;  /* 0x000000040000795c */ /* 0x000fe20000300000 */
.L_x_143:
[----:B------:R-:W-:Y:S05]  /*208b0*/  @P0 BRA `(.L_x_144) ;  /* 0x0000000000040947 */ /* 0x000fea0003800000 */
[----:B------:R-:W-:Y:S01]  /*208c0*/  BPT.TRAP 0x1 ;  /* 0x000000040000795c */ /* 0x000fe20000300000 */
.L_x_144:
[----:B------:R-:W-:Y:S01]  /*208d0*/  LEA R5, R2, R5, 0x10 ;  /* 0x0000000502057211 */ /* 0x000fe200078e80ff */
        /* <DEDUP_REMOVED lines=9> */
[----:B------:R-:W-:Y:S01]  /*20970*/  UMOV UR34, 0x40 ;  /* 0x0000004000227882 */ /* 0x000fe20000000000 */
[----:B------:R-:W-:Y:S01]  /*20980*/  UMOV UR36, UR44 ;  /* 0x0000002c00247c82 */ /* 0x000fe20008000000 */
[----:B------:R-:W-:Y:S01]  /*20990*/  UMOV UR37, UR45 ;  /* 0x0000002d00257c82 */ /* 0x000fe20008000000 */
[----:B------:R-:W-:-:S02]  /*209a0*/  UMOV UR26, 0x80 ;  /* 0x00000080001a7882 */ /* 0x000fc40000000000 */
[----:B------:R-:W-:Y:S02]  /*209b0*/  UIADD3 UR41, UR41, 0xa8800, URZ ;  /* 0x000a880029297890 */ /* 0x000fe4000fffe03f */
[----:B------:R-:W-:Y:S02]  /*209c0*/  UIADD3 UR40, UR16, 0x28000, URZ ;  /* 0x0002800010287890 */ /* 0x000fe4000fffe03f */
[----:B------:R-:W-:Y:S02]  /*209d0*/  USHF.L.U32 UR43, UR43, 0x7, URZ ;  /* 0x000000072b2b7899 */ /* 0x000fe4000800063f */
[----:B------:R-:W-:Y:S02]  /*209e0*/  UIADD3 UR32, UR16, 0x2c000, URZ ;  /* 0x0002c00010207890 */ /* 0x000fe4000fffe03f */
[----:B------:R-:W-:Y:S02]  /*209f0*/  UIADD3 UR24, UR16, 0x30000, URZ ;  /* 0x0003000010187890 */ /* 0x000fe4000fffe03f */
[----:B------:R-:W-:Y:S01]  /*20a00*/  UIADD3 UR16, UR16, 0x34000, URZ ;  /* 0x0003400010107890 */ /* 0x000fe2000fffe03f */
[----:B------:R-:W-:Y:S01]  /*20a10*/  UMOV UR33, UR41 ;  /* 0x0000002900217c82 */ /* 0x000fe20008000000 */
[----:B------:R-:W-:Y:S01]  /*20a20*/  UMOV UR35, UR43 ;  /* 0x0000002b00237c82 */ /* 0x000fe20008000000 */
        /* <DEDUP_REMOVED lines=14> */
.L_x_141:
[----:B------:R-:W-:Y:S05]  /*20b10*/  BSYNC B1 ;  /* 0x0000000000017941 */ /* 0x000fea0003800000 */
.L_x_140:
[----:B------:R-:W-:Y:S01]  /*20b20*/  ISETP.LT.OR P4, PT, R4, 0x8, !P3 ;  /* 0x000000080400780c */ /* 0x000fe20005f81670 */
[----:B------:R-:W-:-:S12]  /*20b30*/  BSSY B1, `(.L_x_145) ;  /* 0x000001c000017945 */ /* 0x000fd80003800000 */
[----:B------:R-:W-:Y:S05]  /*20b40*/  @P4 BRA `(.L_x_146) ;  /* 0x0000000000684947 */ /* 0x000fea0003800000 */
[----:B------:R-:W1:Y:S01]  /*20b50*/  S2R R6, SR_CgaCtaId ;  /* 0x0000000000067919 */ /* 0x000e620000008800 */
[----:B------:R-:W-:Y:S01]  /*20b60*/  MOV R5, 0x400 ;  /* 0x0000040000057802 */ /* 0x000fe20000000f00 */
[----:B------:R-:W-:Y:S01]  /*20b70*/  ULDC.64 UR6, c[0x0][0x198] ;  /* 0x0000660000067ab9 */ /* 0x000fe20000000a00 */
[C---:B------:R-:W-:Y:S01]  /*20b80*/  R2UR UR18, R9.reuse ;  /* 0x00000000091272ca */ /* 0x040fe200000e0000 */
[----:B------:R-:W-:Y:S01]  /*20b90*/  UIADD3 UR6, UP0, UR6, 0x5f0, URZ ;  /* 0x000005f006067890 */ /* 0x000fe2000ff1e03f */
[----:B------:R-:W-:Y:S01]  /*20ba0*/  IADD3 R9, R9, 0x1, RZ ;  /* 0x0000000109097810 */ /* 0x000fe20007ffe0ff */
[----:B------:R-:W-:Y:S01]  /*20bb0*/  UMOV UR8, 0x0 ;  /* 0x0000000000087882 */ /* 0x000fe20000000000 */
[----:B------:R-:W-:Y:S01]  /*20bc0*/  UMOV UR9, 0x10000000 ;  /* 0x1000000000097882 */ /* 0x000fe20000000000 */
[----:B------:R-:W-:Y:S01]  /*20bd0*/  UIADD3.X UR7, URZ, UR7, URZ, UP0, !UPT ;  /* 0x000000073f077290 */ /* 0x000fe200087fe43f */
[----:B------:R-:W-:Y:S01]  /*20be0*/  UMOV UR19, UR44 ;  /* 0x0000002c00137c82 */ /* 0x000fe20008000000 */
[----:B------:R-:W-:-:S06]  /*20bf0*/  UMOV UR20, UR45 ;  /* 0x0000002d00147c82 */ /* 0x000fcc0008000000 */
[----:B------:R-:W-:Y:S01]  /*20c00*/  USHF.L.U32 UR18, UR18, 0x7, URZ ;  /* 0x0000000712127899 */ /* 0x000fe2000800063f */
[----:B-1----:R-:W-:-:S05]  /*20c10*/  LEA R5, R6, R5, 0x18 ;  /* 0x0000000506057211 */ /* 0x002fca00078ec0ff */
[C-C-:B------:R-:W-:Y:S02]  /*20c20*/  IMAD R6, R2.reuse, 0x8, R5.reuse ;  /* 0x0000000802067824 */ /* 0x140fe400078e0205 */
[C---:B------:R-:W-:Y:S02]  /*20c30*/  IMAD R5, R2.reuse, 0x200, R5 ;  /* 0x0000020002057824 */ /* 0x040fe400078e0205 */
[----:B------:R-:W-:Y:S01]  /*20c40*/  VIADD R2, R2, 0x1 ;  /* 0x0000000102027836 */ /* 0x000fe20000000000 */
[----:B------:R-:W-:Y:S02]  /*20c50*/  R2UR UR17, R6 ;  /* 0x00000000061172ca */ /* 0x000fe400000e0000 */
[----:B------:R-:W-:Y:S02]  /*20c60*/  R2UR UR16, R5 ;  /* 0x00000000051072ca */ /* 0x000fe400000e0000 */
[----:B------:R-:W-:-:S04]  /*20c70*/  ISETP.NE.AND P4, PT, R2, 0x4, PT ;  /* 0x000000040200780c */ /* 0x000fc80003f85270 */
[----:B------:R-:W-:Y:S02]  /*20c80*/  SEL R6, RZ, 0x1, P4 ;  /* 0x00000001ff067807 */ /* 0x000fe40002000000 */
[----:B------:R-:W-:Y:S02]  /*20c90*/  SEL R2, R2, RZ, P4 ;  /* 0x000000ff02027207 */ /* 0x000fe40002000000 */
[----:B------:R-:W-:Y:S01]  /*20ca0*/  LOP3.LUT R3, R3, R6, RZ, 0x3c, !PT ;  /* 0x0000000603037212 */ /* 0x000fe200078e3cff */
[----:B------:R-:W-:Y:S02]  /*20cb0*/  UIADD3 UR17, UR17, 0xa8800, URZ ;  /* 0x000a880011117890 */ /* 0x000fe4000fffe03f */
[----:B------:R-:W-:-:S09]  /*20cc0*/  UIADD3 UR16, UR16, 0xa8000, URZ ;  /* 0x000a800010107890 */ /* 0x000fd2000fffe03f */
[----:B------:R1:W-:Y:S02]  /*20cd0*/  UTMALDG.3D [UR16], [UR6], desc[UR8] ;  /* 0x00000810060075b4 */ /* 0x0003e40008011000 */
[----:B-1----:R-:W-:Y:S01]  /*20ce0*/  NOP ;  /* 0x0000000000007918 */ /* 0x002fe20000000000 */
.L_x_146:
[----:B------:R-:W-:Y:S05]  /*20cf0*/  BSYNC B1 ;  /* 0x0000000000017941 */ /* 0x000fea0003800000 */
.L_x_145:
[C---:B------:R-:W-:Y:S01]  /*20d00*/  ISETP.GT.AND P4, PT, R4.reuse, 0x8, PT ;  /* 0x000000080400780c */ /* 0x040fe20003f84270 */
[----:B------:R-:W-:-:S12]  /*20d10*/  VIADD R4, R4, 0xfffffffc ;  /* 0xfffffffc04047836 */ /* 0x000fd80000000000 */
[----:B------:R-:W-:Y:S05]  /*20d20*/  @P4 BRA `(.L_x_147) ;  /* 0xfffffff400544947 */ /* 0x000fea000383ffff */
[----:B------:R-:W-:Y:S05]  /*20d30*/  BSYNC B0 ;  /* 0x0000000000007941 */ /* 0x000fea0003800000 */
.L_x_132:
[----:B------:R-:W-:Y:S05]  /*20d40*/  EXIT ;  /* 0x000000000000794d */ /* 0x000fea0003800000 */
.L_x_15:
[----:B--2---:R-:W-:-:S04]  /*20d50*/  IMAD.U32 R3, RZ, RZ, UR7 ;  /* 0x00000007ff037e24 */ /* 0x004fc8000f8e00ff */
[----:B------:R2:W3:Y:S03]  /*20d60*/  SYNCS.PHASECHK.TRANS64.TRYWAIT P1, [R3+URZ+0xa8840], R2 ;  /* 0x0a884002030075a7 */ /* 0x0004e6000802017f */
[----:B---3--:R-:W-:Y:S05]  /*20d70*/  @!P1 NANOSLEEP.SYNCS 0x989680 ;  /* 0x009896800000995d */ /* 0x008fea0003900000 */
[----:B------:R-:W3:Y:S02]  /*20d80*/  @!P1 SYNCS.PHASECHK.TRANS64 P1, [R3+URZ+0xa8840], R2 ;  /* 0x0a884002030095a7 */ /* 0x000ee4000802007f */
[----:B---3--:R-:W-:Y:S05]  /*20d90*/  @!P1 BRA `(.L_x_15) ;  /* 0xfffffffc00ec9947 */ /* 0x008fea000383ffff */
[----:B------:R-:W-:Y:S05]  /*20da0*/  BRA `(.L_x_148) ;  /* 0xfffffe0000307947 */ /* 0x000fea000383ffff */
.L_x_17:
[----:B--2---:R-:W-:-:S04]  /*20db0*/  IMAD.U32 R3, RZ, RZ, UR7 ;  /* 0x00000007ff037e24 */ /* 0x004fc8000f8e00ff */
[----:B------:R2:W3:Y:S03]  /*20dc0*/  SYNCS.PHASECHK.TRANS64.TRYWAIT P1, [R3+URZ+0xa8848], R2 ;  /* 0x0a884802030075a7 */ /* 0x0004e6000802017f */
[----:B---3--:R-:W-:Y:S05]  /*20dd0*/  @!P1 NANOSLEEP.SYNCS 0x989680 ;  /* 0x009896800000995d */ /* 0x008fea0003900000 */
[----:B------:R-:W3:Y:S02]  /*20de0*/  @!P1 SYNCS.PHASECHK.TRANS64 P1, [R3+URZ+0xa8848], R2 ;  /* 0x0a884802030095a7 */ /* 0x000ee4000802007f */
[----:B---3--:R-:W-:Y:S05]  /*20df0*/  @!P1 BRA `(.L_x_17) ;  /* 0xfffffffc00ec9947 */ /* 0x008fea000383ffff */
[----:B------:R-:W-:Y:S05]  /*20e00*/  BRA `(.L_x_149) ;  /* 0xfffffe00003c7947 */ /* 0x000fea000383ffff */
.L_x_20:
[----:B-1--4-:R-:W-:-:S04]  /*20e10*/  MOV R2, UR16 ;  /* 0x0000001000027c02 */ /* 0x012fc80008000f00 */
[----:B------:R1:W2:Y:S03]  /*20e20*/  SYNCS.PHASECHK.TRANS64.TRYWAIT P1, [R2+URZ+0xa8800], R0 ;  /* 0x0a880000020075a7 */ /* 0x0002a6000802017f */
[----:B--2---:R-:W-:Y:S05]  /*20e30*/  @!P1 NANOSLEEP.SYNCS 0x989680 ;  /* 0x009896800000995d */ /* 0x004fea0003900000 */
[----:B------:R-:W2:Y:S02]  /*20e40*/  @!P1 SYNCS.PHASECHK.TRANS64 P1, [R2+URZ+0xa8800], R0 ;  /* 0x0a880000020095a7 */ /* 0x000ea4000802007f */
[----:B--2---:R-:W-:Y:S05]  /*20e50*/  @!P1 BRA `(.L_x_20) ;  /* 0xfffffffc00ec9947 */ /* 0x004fea000383ffff */
[----:B------:R-:W-:Y:S05]  /*20e60*/  BRA `(.L_x_150) ;  /* 0xfffffe1000f07947 */ /* 0x000fea000383ffff */
.L_x_22:
[----:B-1--4-:R-:W-:-:S04]  /*20e70*/  IMAD.U32 R2, RZ, RZ, UR16 ;  /* 0x00000010ff027e24 */ /* 0x012fc8000f8e00ff */
[----:B------:R1:W2:Y:S03]  /*20e80*/  SYNCS.PHASECHK.TRANS64.TRYWAIT P1, [R2+URZ+0xa8800], R0 ;  /* 0x0a880000020075a7 */ /* 0x0002a6000802017f */
[----:B--2---:R-:W-:Y:S05]  /*20e90*/  @!P1 NANOSLEEP.SYNCS 0x989680 ;  /* 0x009896800000995d */ /* 0x004fea0003900000 */
[----:B------:R-:W2:Y:S02]  /*20ea0*/  @!P1 SYNCS.PHASECHK.TRANS64 P1, [R2+URZ+0xa8800], R0 ;  /* 0x0a880000020095a7 */ /* 0x000ea4000802007f */
[----:B--2---:R-:W-:Y:S05]  /*20eb0*/  @!P1 BRA `(.L_x_22) ;  /* 0xfffffffc00ec9947 */ /* 0x004fea000383ffff */
[----:B------:R-:W-:Y:S05]  /*20ec0*/  BRA `(.L_x_151) ;  /* 0xfffffe1800f07947 */ /* 0x000fea000383ffff */
.L_x_23:
[----:B-1----:R-:W-:-:S04]  /*20ed0*/  IMAD.U32 R2, RZ, RZ, UR29 ;  /* 0x0000001dff027e24 */ /* 0x002fc8000f8e00ff */
[----:B------:R1:W2:Y:S03]  /*20ee0*/  SYNCS.PHASECHK.TRANS64.TRYWAIT P1, [R2+URZ], R0 ;  /* 0x00000000020075a7 */ /* 0x0002a6000802017f */
[----:B--2---:R-:W-:Y:S05]  /*20ef0*/  @!P1 NANOSLEEP.SYNCS 0x989680 ;  /* 0x009896800000995d */ /* 0x004fea0003900000 */
[----:B------:R-:W2:Y:S02]  /*20f00*/  @!P1 SYNCS.PHASECHK.TRANS64 P1, [R2+URZ], R0 ;  /* 0x00000000020095a7 */ /* 0x000ea4000802007f */
[----:B--2---:R-:W-:Y:S05]  /*20f10*/  @!P1 BRA `(.L_x_23) ;  /* 0xfffffffc00ec9947 */ /* 0x004fea000383ffff */
[----:B------:R-:W-:Y:S05]  /*20f20*/  BRA `(.L_x_152) ;  /* 0xfffffe2c00707947 */ /* 0x000fea000383ffff */
.L_x_25:
[----:B-1----:R-:W-:-:S04]  /*20f30*/  IMAD.U32 R10, RZ, RZ, UR16 ;  /* 0x00000010ff0a7e24 */ /* 0x002fc8000f8e00ff */
[----:B------:R1:W2:Y:S03]  /*20f40*/  SYNCS.PHASECHK.TRANS64.TRYWAIT P1, [R10+URZ+0xa88a0], R7 ;  /* 0x0a88a0070a0075a7 */ /* 0x0002a6000802017f */
[----:B--2---:R-:W-:Y:S05]  /*20f50*/  @!P1 NANOSLEEP.SYNCS 0x989680 ;  /* 0x009896800000995d */ /* 0x004fea0003900000 */
[----:B------:R-:W2:Y:S02]  /*20f60*/  @!P1 SYNCS.PHASECHK.TRANS64 P1, [R10+URZ+0xa88a0], R7 ;  /* 0x0a88a0070a0095a7 */ /* 0x000ea4000802007f */
[----:B--2---:R-:W-:Y:S05]  /*20f70*/  @!P1 BRA `(.L_x_25) ;  /* 0xfffffffc00ec9947 */ /* 0x004fea000383ffff */
[----:B------:R-:W-:Y:S05]  /*20f80*/  BRA `(.L_x_24) ;  /* 0xfffffeb800a47947 */ /* 0x000fea000383ffff */
.L_x_29:
[----:B---3--:R-:W-:-:S04]  /*20f90*/  MOV R2, UR16 ;  /* 0x0000001000027c02 */ /* 0x008fc80008000f00 */
[----:B------:R3:W4:Y:S03]  /*20fa0*/  SYNCS.PHASECHK.TRANS64.TRYWAIT P1, [R2+URZ+0xa8890], R0 ;  /* 0x0a889000020075a7 */ /* 0x000726000802017f */
[----:B----4-:R-:W-:Y:S05]  /*20fb0*/  @!P1 NANOSLEEP.SYNCS 0x989680 ;  /* 0x009896800000995d */ /* 0x010fea0003900000 */
[----:B------:R-:W4:Y:S02]  /*20fc0*/  @!P1 SYNCS.PHASECHK.TRANS64 P1, [R2+URZ+0xa8890], R0 ;  /* 0x0a889000020095a7 */ /* 0x000f24000802007f */
[----:B----4-:R-:W-:Y:S05]  /*20fd0*/  @!P1 BRA `(.L_x_29) ;  /* 0xfffffffc00ec9947 */ /* 0x010fea000383ffff */
[----:B------:R-:W-:Y:S05]  /*20fe0*/  BRA `(.L_x_153) ;  /* 0xfffffec400907947 */ /* 0x000fea000383ffff */
.L_x_32:
[----:B--2---:R-:W-:-:S04]  /*20ff0*/  IMAD.U32 R2, RZ, RZ, UR16 ;  /* 0x00000010ff027e24 */ /* 0x004fc8000f8e00ff */
[----:B------:R2:W3:Y:S03]  /*21000*/  SYNCS.PHASECHK.TRANS64.TRYWAIT P1, [R2+URZ], R0 ;  /* 0x00000000020075a7 */ /* 0x0004e6000802017f */
[----:B---3--:R-:W-:Y:S05]  /*21010*/  @!P1 NANOSLEEP.SYNCS 0x989680 ;  /* 0x009896800000995d */ /* 0x008fea0003900000 */
[----:B------:R-:W3:Y:S02]  /*21020*/  @!P1 SYNCS.PHASECHK.TRANS64 P1, [R2+URZ], R0 ;  /* 0x00000000020095a7 */ /* 0x000ee4000802007f */
[----:B---3--:R-:W-:Y:S05]  /*21030*/  @!P1 BRA `(.L_x_32) ;  /* 0xfffffffc00ec9947 */ /* 0x008fea000383ffff */
[----:B------:R-:W-:Y:S05]  /*21040*/  BRA `(.L_x_154) ;  /* 0xfffffec400a07947 */ /* 0x000fea000383ffff */
.L_x_34:
[----:B--2---:R-:W-:-:S04]  /*21050*/  IMAD.U32 R2, RZ, RZ, UR23 ;  /* 0x00000017ff027e24 */ /* 0x004fc8000f8e00ff */
[----:B------:R2:W3:Y:S03]  /*21060*/  SYNCS.PHASECHK.TRANS64.TRYWAIT P2, [R2+URZ+0xa8890], R0 ;  /* 0x0a889000020075a7 */ /* 0x0004e6000804017f */
[----:B---3--:R-:W-:Y:S05]  /*21070*/  @!P2 NANOSLEEP.SYNCS 0x989680 ;  /* 0x009896800000a95d */ /* 0x008fea0003900000 */
[----:B------:R-:W3:Y:S02]  /*21080*/  @!P2 SYNCS.PHASECHK.TRANS64 P2, [R2+URZ+0xa8890], R0 ;  /* 0x0a8890000200a5a7 */ /* 0x000ee4000804007f */
[----:B---3--:R-:W-:Y:S05]  /*21090*/  @!P2 BRA `(.L_x_34) ;  /* 0xfffffffc00eca947 */ /* 0x008fea000383ffff */
[----:B------:R-:W-:Y:S05]  /*210a0*/  BRA `(.L_x_155) ;  /* 0xffffff2000d47947 */ /* 0x000fea000383ffff */
.L_x_46:
[----:B-12---:R-:W-:-:S04]  /*210b0*/  IMAD.U32 R3, RZ, RZ, UR4 ;  /* 0x00000004ff037e24 */ /* 0x006fc8000f8e00ff */
[----:B------:R1:W2:Y:S03]  /*210c0*/  SYNCS.PHASECHK.TRANS64.TRYWAIT P0, [R3+URZ+0xa8890], R0 ;  /* 0x0a889000030075a7 */ /* 0x0002a6000800017f */
[----:B--2---:R-:W-:Y:S05]  /*210d0*/  @!P0 NANOSLEEP.SYNCS 0x989680 ;  /* 0x009896800000895d */ /* 0x004fea0003900000 */
[----:B------:R-:W2:Y:S02]  /*210e0*/  @!P0 SYNCS.PHASECHK.TRANS64 P0, [R3+URZ+0xa8890], R0 ;  /* 0x0a889000030085a7 */ /* 0x000ea4000800007f */
[----:B--2---:R-:W-:Y:S05]  /*210f0*/  @!P0 BRA `(.L_x_46) ;  /* 0xfffffffc00ec8947 */ /* 0x004fea000383ffff */
[----:B------:R-:W-:Y:S05]  /*21100*/  BRA `(.L_x_156) ;  /* 0xffffff6800987947 */ /* 0x000fea000383ffff */
.L_x_48:
[----:B-12---:R-:W-:-:S04]  /*21110*/  MOV R2, UR6 ;  /* 0x0000000600027c02 */ /* 0x006fc80008000f00 */
[----:B------:R1:W2:Y:S03]  /*21120*/  SYNCS.PHASECHK.TRANS64.TRYWAIT P0, [R2+URZ+0xa8890], R0 ;  /* 0x0a889000020075a7 */ /* 0x0002a6000800017f */
[----:B--2---:R-:W-:Y:S05]  /*21130*/  @!P0 NANOSLEEP.SYNCS 0x989680 ;  /* 0x009896800000895d */ /* 0x004fea0003900000 */
[----:B------:R-:W2:Y:S02]  /*21140*/  @!P0 SYNCS.PHASECHK.TRANS64 P0, [R2+URZ+0xa8890], R0 ;  /* 0x0a889000020085a7 */ /* 0x000ea4000800007f */
[----:B--2---:R-:W-:Y:S05]  /*21150*/  @!P0 BRA `(.L_x_48) ;  /* 0xfffffffc00ec8947 */ /* 0x004fea000383ffff */
[----:B------:R-:W-:Y:S05]  /*21160*/  BRA `(.L_x_157) ;  /* 0xffffff6800b07947 */ /* 0x000fea000383ffff */
.L_x_49:
[----:B-12---:R-:W-:-:S04]  /*21170*/  IMAD.U32 R2, RZ, RZ, UR4 ;  /* 0x00000004ff027e24 */ /* 0x006fc8000f8e00ff */
[----:B------:R1:W2:Y:S03]  /*21180*/  SYNCS.PHASECHK.TRANS64.TRYWAIT P0, [R2+URZ+0xa88a0], R0 ;  /* 0x0a88a000020075a7 */ /* 0x0002a6000800017f */
[----:B--2---:R-:W-:Y:S05]  /*21190*/  @!P0 NANOSLEEP.SYNCS 0x989680 ;  /* 0x009896800000895d */ /* 0x004fea0003900000 */
[----:B------:R-:W2:Y:S02]  /*211a0*/  @!P0 SYNCS.PHASECHK.TRANS64 P0, [R2+URZ+0xa88a0], R0 ;  /* 0x0a88a000020085a7 */ /* 0x000ea4000800007f */
[----:B--2---:R-:W-:Y:S05]  /*211b0*/  @!P0 BRA `(.L_x_49) ;  /* 0xfffffffc00ec8947 */ /* 0x004fea000383ffff */
[----:B------:R-:W-:Y:S05]  /*211c0*/  BRA `(.L_x_158) ;  /* 0xffffff6800b07947 */ /* 0x000fea000383ffff */
.L_x_91:
[----:B-1----:R-:W-:-:S04]  /*211d0*/  IMAD.U32 R5, RZ, RZ, UR8 ;  /* 0x00000008ff057e24 */ /* 0x002fc8000f8e00ff */
[----:B------:R1:W2:Y:S03]  /*211e0*/  SYNCS.PHASECHK.TRANS64.TRYWAIT P1, [R5+URZ+0xa8880], R6 ;  /* 0x0a888006050075a7 */ /* 0x0002a6000802017f */
[----:B--2---:R-:W-:Y:S05]  /*211f0*/  @!P1 NANOSLEEP.SYNCS 0x989680 ;  /* 0x009896800000995d */ /* 0x004fea0003900000 */
[----:B------:R-:W2:Y:S02]  /*21200*/  @!P1 SYNCS.PHASECHK.TRANS64 P1, [R5+URZ+0xa8880], R6 ;  /* 0x0a888006050095a7 */ /* 0x000ea4000802007f */
[----:B--2---:R-:W-:Y:S05]  /*21210*/  @!P1 BRA `(.L_x_91) ;  /* 0xfffffffc00ec9947 */ /* 0x004fea000383ffff */
[----:B------:R-:W-:Y:S05]  /*21220*/  BRA `(.L_x_159) ;  /* 0xffffffa400047947 */ /* 0x000fea000383ffff */
.L_x_104:
[----:B-1----:R1:W4:Y:S02]  /*21230*/  SYNCS.PHASECHK.TRANS64.TRYWAIT P0, [R4+URZ+0xa8860], R3 ;  /* 0x0a886003040075a7 */ /* 0x002324000800017f */
[----:B----4-:R-:W-:Y:S05]  /*21240*/  @!P0 NANOSLEEP.SYNCS 0x989680 ;  /* 0x009896800000895d */ /* 0x010fea0003900000 */
[----:B------:R-:W4:Y:S02]  /*21250*/  @!P0 SYNCS.PHASECHK.TRANS64 P0, [R4+URZ+0xa8860], R3 ;  /* 0x0a886003040085a7 */ /* 0x000f24000800007f */
[----:B----4-:R-:W-:Y:S05]  /*21260*/  @!P0 BRA `(.L_x_104) ;  /* 0xfffffffc00f08947 */ /* 0x010fea000383ffff */
[----:B------:R-:W-:Y:S05]  /*21270*/  BRA `(.L_x_160) ;  /* 0xffffffd800187947 */ /* 0x000fea000383ffff */
.L_x_109:
[----:B-1----:R1:W2:Y:S02]  /*21280*/  SYNCS.PHASECHK.TRANS64.TRYWAIT P0, [R5+URZ+0xa8820], R2 ;  /* 0x0a882002050075a7 */ /* 0x0022a4000800017f */
[----:B--2---:R-:W-:Y:S05]  /*21290*/  @!P0 NANOSLEEP.SYNCS 0x989680 ;  /* 0x009896800000895d */ /* 0x004fea0003900000 */
[----:B------:R-:W2:Y:S02]  /*212a0*/  @!P0 SYNCS.PHASECHK.TRANS64 P0, [R5+URZ+0xa8820], R2 ;  /* 0x0a882002050085a7 */ /* 0x000ea4000800007f */
[----:B--2---:R-:W-:Y:S05]  /*212b0*/  @!P0 BRA `(.L_x_109) ;  /* 0xfffffffc00f08947 */ /* 0x004fea000383ffff */
[----:B------:R-:W-:Y:S05]  /*212c0*/  BRA `(.L_x_161) ;  /* 0xffffffd800e47947 */ /* 0x000fea000383ffff */
.L_x_114:
[----:B-1----:R1:W2:Y:S02]  /*212d0*/  SYNCS.PHASECHK.TRANS64.TRYWAIT P0, [R5+URZ+0xa8860], R6 ;  /* 0x0a886006050075a7 */ /* 0x0022a4000800017f */
[----:B--2---:R-:W-:Y:S05]  /*212e0*/  @!P0 NANOSLEEP.SYNCS 0x989680 ;  /* 0x009896800000895d */ /* 0x004fea0003900000 */
[----:B------:R-:W2:Y:S02]  /*212f0*/  @!P0 SYNCS.PHASECHK.TRANS64 P0, [R5+URZ+0xa8860], R6 ;  /* 0x0a886006050085a7 */ /* 0x000ea4000800007f */
[----:B--2---:R-:W-:Y:S05]  /*21300*/  @!P0 BRA `(.L_x_114) ;  /* 0xfffffffc00f08947 */ /* 0x004fea000383ffff */
[----:B------:R-:W-:Y:S05]  /*21310*/  BRA `(.L_x_162) ;  /* 0xffffffdc00d87947 */ /* 0x000fea000383ffff */
.L_x_119:
[----:B-1----:R1:W2:Y:S02]  /*21320*/  SYNCS.PHASECHK.TRANS64.TRYWAIT P0, [R6+URZ+0xa8860], R7 ;  /* 0x0a886007060075a7 */ /* 0x0022a4000800017f */
[----:B--2---:R-:W-:Y:S05]  /*21330*/  @!P0 NANOSLEEP.SYNCS 0x989680 ;  /* 0x009896800000895d */ /* 0x004fea0003900000 */
[----:B------:R-:W2:Y:S02]  /*21340*/  @!P0 SYNCS.PHASECHK.TRANS64 P0, [R6+URZ+0xa8860], R7 ;  /* 0x0a886007060085a7 */ /* 0x000ea4000800007f */
[----:B--2---:R-:W-:Y:S05]  /*21350*/  @!P0 BRA `(.L_x_119) ;  /* 0xfffffffc00f08947 */ /* 0x004fea000383ffff */
[----:B------:R-:W-:Y:S05]  /*21360*/  BRA `(.L_x_163) ;  /* 0xffffffe000b47947 */ /* 0x000fea000383ffff */
.L_x_124:
[----:B-1----:R1:W2:Y:S02]  /*21370*/  SYNCS.PHASECHK.TRANS64.TRYWAIT P0, [R6+URZ+0xa8820], R9 ;  /* 0x0a882009060075a7 */ /* 0x0022a4000800017f */
[----:B--2---:R-:W-:Y:S05]  /*21380*/  @!P0 NANOSLEEP.SYNCS 0x989680 ;  /* 0x009896800000895d */ /* 0x004fea0003900000 */
[----:B------:R-:W2:Y:S02]  /*21390*/  @!P0 SYNCS.PHASECHK.TRANS64 P0, [R6+URZ+0xa8820], R9 ;  /* 0x0a882009060085a7 */ /* 0x000ea4000800007f */
[----:B--2---:R-:W-:Y:S05]  /*213a0*/  @!P0 BRA `(.L_x_124) ;  /* 0xfffffffc00f08947 */ /* 0x004fea000383ffff */
[----:B------:R-:W-:Y:S05]  /*213b0*/  BRA `(.L_x_164) ;  /* 0xffffffe400a47947 */ /* 0x000fea000383ffff */
.L_x_129:
[----:B-1----:R1:W2:Y:S02]  /*213c0*/  SYNCS.PHASECHK.TRANS64.TRYWAIT P0, [R6+URZ+0xa8860], R5 ;  /* 0x0a886005060075a7 */ /* 0x0022a4000800017f */
[----:B--2---:R-:W-:Y:S05]  /*213d0*/  @!P0 NANOSLEEP.SYNCS 0x989680 ;  /* 0x009896800000895d */ /* 0x004fea0003900000 */
[----:B------:R-:W2:Y:S02]  /*213e0*/  @!P0 SYNCS.PHASECHK.TRANS64 P0, [R6+URZ+0xa8860], R5 ;  /* 0x0a886005060085a7 */ /* 0x000ea4000800007f */
[----:B--2---:R-:W-:Y:S05]  /*213f0*/  @!P0 BRA `(.L_x_129) ;  /* 0xfffffffc00f08947 */ /* 0x004fea000383ffff */
[----:B------:R-:W-:Y:S05]  /*21400*/  BRA `(.L_x_165) ;  /* 0xffffffe800a47947 */ /* 0x000fea000383ffff */
.L_x_135:
[----:B-1----:R1:W2:Y:S02]  /*21410*/  SYNCS.PHASECHK.TRANS64.TRYWAIT P4, [R6+URZ+0xa8820], R5 ;  /* 0x0a882005060075a7 */ /* 0x0022a4000808017f */
[----:B--2---:R-:W-:Y:S05]  /*21420*/  @!P4 NANOSLEEP.SYNCS 0x989680 ;  /* 0x009896800000c95d */ /* 0x004fea0003900000 */
[----:B------:R-:W2:Y:S02]  /*21430*/  @!P4 SYNCS.PHASECHK.TRANS64 P4, [R6+URZ+0xa8820], R5 ;  /* 0x0a8820050600c5a7 */ /* 0x000ea4000808007f */
[----:B--2---:R-:W-:Y:S05]  /*21440*/  @!P4 BRA `(.L_x_135) ;  /* 0xfffffffc00f0c947 */ /* 0x004fea000383ffff */
[----:B------:R-:W-:Y:S05]  /*21450*/  BRA `(.L_x_166) ;  /* 0xffffffec00ac7947 */ /* 0x000fea000383ffff */
.L_x_142:
[----:B-1----:R1:W2:Y:S02]  /*21460*/  SYNCS.PHASECHK.TRANS64.TRYWAIT P4, [R6+URZ+0xa8820], R7 ;  /* 0x0a882007060075a7 */ /* 0x0022a4000808017f */
[----:B--2---:R-:W-:Y:S05]  /*21470*/  @!P4 NANOSLEEP.SYNCS 0x989680 ;  /* 0x009896800000c95d */ /* 0x004fea0003900000 */
[----:B------:R-:W2:Y:S02]  /*21480*/  @!P4 SYNCS.PHASECHK.TRANS64 P4, [R6+URZ+0xa8820], R7 ;  /* 0x0a8820070600c5a7 */ /* 0x000ea4000808007f */
[----:B--2---:R-:W-:Y:S05]  /*21490*/  @!P4 BRA `(.L_x_142) ;  /* 0xfffffffc00f0c947 */ /* 0x004fea000383ffff */
[----:B------:R-:W-:Y:S05]  /*214a0*/  BRA `(.L_x_167) ;  /* 0xfffffff000e87947 */ /* 0x000fea000383ffff */
.L_x_168:
[----:B------:R-:W-:-:S00]  /*214b0*/  BRA `(.L_x_168) ;  /* 0xfffffffc00fc7947 */ /* 0x000fc0000383ffff */
[----:B------:R-:W-:-:S00]  /*214c0*/  NOP ;  /* 0x0000000000007918 */ /* 0x000fc00000000000 */
        /* <DEDUP_REMOVED lines=11> */
.L_x_169:


//--------------------- .nv.global.init           --------------------------
	.section	.nv.global.init,"aw",@progbits
.nv.global.init:
	.type		$str$24,@object
	.size		$str$24,($str$25 - $str$24)
$str$24:
        /*0000*/ 	.byte	0x28, 0x61, 0x64, 0x64, 0x72, 0x65, 0x73, 0x73, 0x20, 0x26, 0x20, 0x6d, 0x61, 0x73, 0x6b, 0x29
        /*0010*/ 	.byte	0x20, 0x3d, 0x3d, 0x20, 0x30, 0x00
	.type		$str$25,@object
	.size		$str$25,(__unnamed_1 - $str$25)
$str$25:
        /*0016*/ 	.byte	0x2f, 0x74, 0x6d, 0x70, 0x2f, 0x63, 0x75, 0x74, 0x6c, 0x61, 0x73, 0x73, 0x5f, 0x73, 0x77, 0x65
        /*0026*/ 	.byte	0x65, 0x70, 0x5f, 0x73, 0x72, 0x63, 0x2f, 0x69, 0x6e, 0x63, 0x6c, 0x75, 0x64, 0x65, 0x2f, 0x63
        /*0036*/ 	.byte	0x75, 0x74, 0x65, 0x2f, 0x70, 0x6f, 0x69, 0x6e, 0x74, 0x65, 0x72, 0x5f, 0x66, 0x6c, 0x61, 0x67
        /*0046*/ 	.byte	0x67, 0x65, 0x64, 0x2e, 0x68, 0x70, 0x70, 0x00
	.type		__unnamed_1,@object
	.size		__unnamed_1,(__unnamed_2 - __unnamed_1)
__unnamed_1:
        /* <DEDUP_REMOVED lines=28> */
        /*020e*/ 	.byte	0x3e, 0x3e, 0x3e, 0x3e, 0x3e, 0x5d, 0x00
	.type		__unnamed_2,@object
	.size		__unnamed_2,(.L_1 - __unnamed_2)
__unnamed_2:
        /* <DEDUP_REMOVED lines=29> */
.L_1:


//--------------------- .nv.shared._ZN7cutlass13device_kernelINS_4fmha6kernel28FmhaKernelTmaWarpSpecializedINS1_10collective33FmhaBwdMainloopTmaWarpSpecializedINS_6half_tEfN4cute5tupleIJNS7_1CILi128EEESA_NS9_ILi256EEEEEENS4_16FusionBwdAdapterINS4_13DefaultFusionEEEJEEENS4_17FmhaBwdEpilogueKVIS6_fNS8_IJNS9_ILi64EEESB_SA_EEEEENS2_23TileSchedulerBwdAdapterINS2_23IndividualTileSchedulerEEEJEEEEEvNT_6ParamsE --------------------------
	.section	.nv.shared._ZN7cutlass13device_kernelINS_4fmha6kernel28FmhaKernelTmaWarpSpecializedINS1_10collective33FmhaBwdMainloopTmaWarpSpecializedINS_6half_tEfN4cute5tupleIJNS7_1CILi128EEESA_NS9_ILi256EEEEEENS4_16FusionBwdAdapterINS4_13DefaultFusionEEEJEEENS4_17FmhaBwdEpilogueKVIS6_fNS8_IJNS9_ILi64EEESB_SA_EEEEENS2_23TileSchedulerBwdAdapterINS2_23IndividualTileSchedulerEEEJEEEEEvNT_6ParamsE,"aw",@nobits
	.sectionflags	@""
	.align	16
	.zero		1024


//--------------------- .nv.shared.reserved.0     --------------------------
	.section	.nv.shared.reserved.0,"aw",@nobits
	.weak		__nv_reservedSMEM_offset_0_alias
	.size		__nv_reservedSMEM_offset_0_alias, 0, 0
	.other		__nv_reservedSMEM_offset_0_alias,@"STO_CUDA_RESERVED_SHARED STV_DEFAULT"
__nv_reservedSMEM_offset_0_alias:
	.zero		0


//--------------------- .nv.global                --------------------------
	.section	.nv.global,"aw",@nobits
.nv.global:
	.type		_ZN39_INTERNAL_af12f310_4_k_cu_dcb28603_38024cute1_E,@object
	.size		_ZN39_INTERNAL_af12f310_4_k_cu_dcb28603_38024cute1_E,(_ZN39_INTERNAL_af12f310_4_k_cu_dcb28603_38024cuda3std3__45__cpo6cbeginE - _ZN39_INTERNAL_af12f310_4_k_cu_dcb28603_38024cute1_E)
_ZN39_INTERNAL_af12f310_4_k_cu_dcb28603_38024cute1_E:
	.zero		1
	.type		_ZN39_INTERNAL_af12f310_4_k_cu_dcb28603_38024cuda3std3__45__cpo6cbeginE,@object
	.size		_ZN39_INTERNAL_af12f310_4_k_cu_dcb28603_38024cuda3std3__45__cpo6cbeginE,(_ZN39_INTERNAL_af12f310_4_k_cu_dcb28603_38024cuda3std3__48in_placeE - _ZN39_INTERNAL_af12f310_4_k_cu_dcb28603_38024cuda3std3__45__cpo6cbeginE)
_ZN39_INTERNAL_af12f310_4_k_cu_dcb28603_38024cuda3std3__45__cpo6cbeginE:
	.zero		1
	.type		_ZN39_INTERNAL_af12f310_4_k_cu_dcb28603_38024cuda3std3__48in_placeE,@object
	.size		_ZN39_INTERNAL_af12f310_4_k_cu_dcb28603_38024cuda3std3__48in_placeE,(_ZN39_INTERNAL_af12f310_4_k_cu_dcb28603_38024cuda3std6ranges3__45__cpo9iter_moveE - _ZN39_INTERNAL_af12f310_4_k_cu_dcb28603_38024cuda3std3__48in_placeE)
_ZN39_INTERNAL_af12f310_4_k_cu_dcb28603_38024cuda3std3__48in_placeE:
	.zero		1
	.type		_ZN39_INTERNAL_af12f310_4_k_cu_dcb28603_38024cuda3std6ranges3__45__cpo9iter_moveE,@object
	.size		_ZN39_INTERNAL_af12f310_4_k_cu_dcb28603_38024cuda3std6ranges3__45__cpo9iter_moveE,(_ZN39_INTERNAL_af12f310_4_k_cu_dcb28603_38024cuda3std3__45__cpo5beginE - _ZN39_INTERNAL_af12f310_4_k_cu_dcb28603_38024cuda3std6ranges3__45__cpo9iter_moveE)
_ZN39_INTERNAL_af12f310_4_k_cu_dcb28603_38024cuda3std6ranges3__45__cpo9iter_moveE:
	.zero		1
	.type		_ZN39_INTERNAL_af12f310_4_k_cu_dcb28603_38024cuda3std3__45__cpo5beginE,@object
	.size		_ZN39_INTERNAL_af12f310_4_k_cu_dcb28603_38024cuda3std3__45__cpo5beginE,(_ZN39_INTERNAL_af12f310_4_k_cu_dcb28603_38024cuda3std3__441_GLOBAL__N__af12f310_4_k_cu_dcb28603_38026ignoreE - _ZN39_INTERNAL_af12f310_4_k_cu_dcb28603_38024cuda3std3__45__cpo5beginE)
_ZN39_INTERNAL_af12f310_4_k_cu_dcb28603_38024cuda3std3__45__cpo5beginE:
	.zero		1
	.type		_ZN39_INTERNAL_af12f310_4_k_cu_dcb28603_38024cuda3std3__441_GLOBAL__N__af12f310_4_k_cu_dcb28603_38026ignoreE,@object
	.size		_ZN39_INTERNAL_af12f310_4_k_cu_dcb28603_38024cuda3std3__441_GLOBAL__N__af12f310_4_k_cu_dcb28603_38026ignoreE,(_ZN39_INTERNAL_af12f310_4_k_cu_dcb28603_38024cute7productE - _ZN39_INTERNAL_af12f310_4_k_cu_dcb28603_38024cuda3std3__441_GLOBAL__N__af12f310_4_k_cu_dcb28603_38026ignoreE)
_ZN39_INTERNAL_af12f310_4_k_cu_dcb28603_38024cuda3std3__441_GLOBAL__N__af12f310_4_k_cu_dcb28603_38026ignoreE:
	.zero		1
	.type		_ZN39_INTERNAL_af12f310_4_k_cu_dcb28603_38024cute7productE,@object
	.size		_ZN39_INTERNAL_af12f310_4_k_cu_dcb28603_38024cute7productE,(_ZN39_INTERNAL_af12f310_4_k_cu_dcb28603_38024cuda3std3__45__cpo3endE - _ZN39_INTERNAL_af12f310_4_k_cu_dcb28603_38024cute7productE)
_ZN39_INTERNAL_af12f310_4_k_cu_dcb28603_38024cute7productE:
	.zero		1
	.type		_ZN39_INTERNAL_af12f310_4_k_cu_dcb28603_38024cuda3std3__45__cpo3endE,@object
	.size		_ZN39_INTERNAL_af12f310_4_k_cu_dcb28603_38024cuda3std3__45__cpo3endE,(_ZN39_INTERNAL_af12f310_4_k_cu_dcb28603_38024cuda3std3__419piecewise_constructE - _ZN39_INTERNAL_af12f310_4_k_cu_dcb28603_38024cuda3std3__45__cpo3endE)
_ZN39_INTERNAL_af12f310_4_k_cu_dcb28603_38024cuda3std3__45__cpo3endE:
	.zero		1
	.type		_ZN39_INTERNAL_af12f310_4_k_cu_dcb28603_38024cuda3std3__419piecewise_constructE,@object
	.size		_ZN39_INTERNAL_af12f310_4_k_cu_dcb28603_38024cuda3std3__419piecewise_constructE,(_ZN39_INTERNAL_af12f310_4_k_cu_dcb28603_38024cuda3std3__45__cpo4cendE - _ZN39_INTERNAL_af12f310_4_k_cu_dcb28603_38024cuda3std3__419piecewise_constructE)
_ZN39_INTERNAL_af12f310_4_k_cu_dcb28603_38024cuda3std3__419piecewise_constructE:
	.zero		1
	.type		_ZN39_INTERNAL_af12f310_4_k_cu_dcb28603_38024cuda3std3__45__cpo4cendE,@object
	.size		_ZN39_INTERNAL_af12f310_4_k_cu_dcb28603_38024cuda3std3__45__cpo4cendE,(_ZN39_INTERNAL_af12f310_4_k_cu_dcb28603_38024cuda3std6ranges3__45__cpo4swapE - _ZN39_INTERNAL_af12f310_4_k_cu_dcb28603_38024cuda3std3__45__cpo4cendE)
_ZN39_INTERNAL_af12f310_4_k_cu_dcb28603_38024cuda3std3__45__cpo4cendE:
	.zero		1
	.type		_ZN39_INTERNAL_af12f310_4_k_cu_dcb28603_38024cuda3std6ranges3__45__cpo4swapE,@object
	.size		_ZN39_INTERNAL_af12f310_4_k_cu_dcb28603_38024cuda3std6ranges3__45__cpo4swapE,(.L_9 - _ZN39_INTERNAL_af12f310_4_k_cu_dcb28603_38024cuda3std6ranges3__45__cpo4swapE)
_ZN39_INTERNAL_af12f310_4_k_cu_dcb28603_38024cuda3std6ranges3__45__cpo4swapE:
	.zero		1
.L_9:


//--------------------- .nv.constant0._ZN7cutlass13device_kernelINS_4fmha6kernel28FmhaKernelTmaWarpSpecializedINS1_10collective33FmhaBwdMainloopTmaWarpSpecializedINS_6half_tEfN4cute5tupleIJNS7_1CILi128EEESA_NS9_ILi256EEEEEENS4_16FusionBwdAdapterINS4_13DefaultFusionEEEJEEENS4_17FmhaBwdEpilogueKVIS6_fNS8_IJNS9_ILi64EEESB_SA_EEEEENS2_23TileSchedulerBwdAdapterINS2_23IndividualTileSchedulerEEEJEEEEEvNT_6ParamsE --------------------------
	.section	.nv.constant0._ZN7cutlass13device_kernelINS_4fmha6kernel28FmhaKernelTmaWarpSpecializedINS1_10collective33FmhaBwdMainloopTmaWarpSpecializedINS_6half_tEfN4cute5tupleIJNS7_1CILi128EEESA_NS9_ILi256EEEEEENS4_16FusionBwdAdapterINS4_13DefaultFusionEEEJEEENS4_17FmhaBwdEpilogueKVIS6_fNS8_IJNS9_ILi64EEESB_SA_EEEEENS2_23TileSchedulerBwdAdapterINS2_23IndividualTileSchedulerEEEJEEEEEvNT_6ParamsE,"a",@progbits
	.sectionflags	@""
	.align	4
.nv.constant0._ZN7cutlass13device_kernelINS_4fmha6kernel28FmhaKernelTmaWarpSpecializedINS1_10collective33FmhaBwdMainloopTmaWarpSpecializedINS_6half_tEfN4cute5tupleIJNS7_1CILi128EEESA_NS9_ILi256EEEEEENS4_16FusionBwdAdapterINS4_13DefaultFusionEEEJEEENS4_17FmhaBwdEpilogueKVIS6_fNS8_IJNS9_ILi64EEESB_SA_EEEEENS2_23TileSchedulerBwdAdapterINS2_23IndividualTileSchedulerEEEJEEEEEvNT_6ParamsE:
	.zero		4352


//--------------------- SYMBOLS --------------------------

	.type		.nv.reservedSmem.offset0,@object
	.size		.nv.reservedSmem.offset0,0x4
	.type		__assertfail,@function
